def matmul_kernel(
    a_ptr,
    b_ptr,
    c_ptr,
    M,
    N,
    K,
    stride_am,
    stride_ak,
    stride_bk,
    stride_bn,
    stride_cm,
    stride_cn,
    BLOCK_M: tl.constexpr,
    BLOCK_N: tl.constexpr,
    BLOCK_K: tl.constexpr,
    GROUP_M: tl.constexpr,
):
    pid = tl.program_id(axis=0)
    num_pid_m = tl.cdiv(M, BLOCK_M)
    num_pid_n = tl.cdiv(N, BLOCK_N)
    num_pid_in_group = GROUP_M * num_pid_n
    group_id = pid // num_pid_in_group
    first_pid_m = group_id * GROUP_M
    group_size_m = min(num_pid_m - first_pid_m, GROUP_M)
    pid_m = first_pid_m + ((pid % num_pid_in_group) % group_size_m)
    pid_n = (pid % num_pid_in_group) // group_size_m

    offs_am = (pid_m * BLOCK_M + tl.arange(0, BLOCK_M)) % M
    offs_bn = (pid_n * BLOCK_N + tl.arange(0, BLOCK_N)) % N
    offs_k = tl.arange(0, BLOCK_K)
    a_ptrs = a_ptr + offs_am[:, None] * stride_am + offs_k[None, :] * stride_ak
    b_ptrs = b_ptr + offs_k[:, None] * stride_bk + offs_bn[None, :] * stride_bn

    acc = tl.zeros((BLOCK_M, BLOCK_N), dtype=tl.float32)
    for kk in range(0, tl.cdiv(K, BLOCK_K)):
        a = tl.load(a_ptrs, mask=offs_k[None, :] < K - kk * BLOCK_K, other=0.0)
        b = tl.load(b_ptrs, mask=offs_k[:, None] < K - kk * BLOCK_K, other=0.0)
        acc = tl.dot(a, b, acc)
        a_ptrs += BLOCK_K * stride_ak
        b_ptrs += BLOCK_K * stride_bk

    c = acc.to(c_ptr.dtype.element_ty)
    offs_cm = pid_m * BLOCK_M + tl.arange(0, BLOCK_M)
    offs_cn = pid_n * BLOCK_N + tl.arange(0, BLOCK_N)
    c_ptrs = c_ptr + offs_cm[:, None] * stride_cm + offs_cn[None, :] * stride_cn
    mask = (offs_cm[:, None] < M) & (offs_cn[None, :] < N)
    tl.store(c_ptrs, c, mask=mask)

# config = {"BLOCK_K": 128, "BLOCK_M": 256, "BLOCK_N": 64, "GROUP_M": 4, "arch": "sm_100", "dtype": "fp8e5m2", "num_ctas": 1, "num_stages": 3, "num_warps": 4}
# arch = sm_100


// ===== COMPILED SASS (sm_100a) =====

	.target	sm_100a

	.elftype	@"ET_EXEC"


//--------------------- .note.nv.tkinfo           --------------------------
	.section	.note.nv.tkinfo,"",@"SHT_NOTE"
	.sectionflags	@"SHF_NOTE_NV_TKINFO"
	.tkinfo
        /*0018*/ 	.word	0x00000081
        /*0030*/ 	.string	""
        /*0030*/ 	.string	"ptxas-blackwell"
        /*0030*/ 	.string	"Cuda compilation tools, release 12.9, V12.9.86"
        /*0030*/ 	.string	"Build cuda_12.9.r12.9/compiler.36037853_0"
        /*0030*/ 	.string	"-v  -suppress-debug-info  -lineinfo  -arch sm_100a "



//--------------------- .note.nv.cuver            --------------------------
	.section	.note.nv.cuver,"",@"SHT_NOTE"
	.sectionflags	@"SHF_NOTE_NV_CUVER"
        /*0018*/ 	.short	0x0001
        /*001a*/ 	.short	0x0064
        /*001c*/ 	.short	0x0001
        /*001e*/ 	.short	0x0000
        /*0020*/ 	.short	0x0001
        /*0022*/ 	.short	0x0000


//--------------------- .nv.info                  --------------------------
	.section	.nv.info,"",@"SHT_CUDA_INFO"
	.align	4


	//----- nvinfo : EIATTR_REGCOUNT
	.align		4
        /*0000*/ 	.byte	0x04, 0x2f
        /*0002*/ 	.short	(.L_4 - .L_3)
	.align		4
.L_3:
        /*0004*/ 	.word	index@(matmul_kernel)
        /*0008*/ 	.word	0x000000a8


	//----- nvinfo : EIATTR_FRAME_SIZE
	.align		4
.L_4:
        /*000c*/ 	.byte	0x04, 0x11
        /*000e*/ 	.short	(.L_6 - .L_5)
	.align		4
.L_5:
        /*0010*/ 	.word	index@($__internal_2_$__cuda_sm10x_tcgen05_guardrail_trap_unallocated_columns_being_dealloced)
        /*0014*/ 	.word	0x00000cf8


	//----- nvinfo : EIATTR_FRAME_SIZE
	.align		4
.L_6:
        /*0018*/ 	.byte	0x04, 0x11
        /*001a*/ 	.short	(.L_8 - .L_7)
	.align		4
.L_7:
        /*001c*/ 	.word	index@($__internal_1_$__cuda_sm10x_tcgen05_guardrail_trap_phase_invalid_during_alloc)
        /*0020*/ 	.word	0x00000cf8


	//----- nvinfo : EIATTR_FRAME_SIZE
	.align		4
.L_8:
        /*0024*/ 	.byte	0x04, 0x11
        /*0026*/ 	.short	(.L_10 - .L_9)
	.align		4
.L_9:
        /*0028*/ 	.word	index@($__internal_0_$__cuda_sm10x_tcgen05_guardrail_trap_col_being_dealloced_not_returned_by_alloc)
        /*002c*/ 	.word	0x00000cf8


	//----- nvinfo : EIATTR_FRAME_SIZE
	.align		4
.L_10:
        /*0030*/ 	.byte	0x04, 0x11
        /*0032*/ 	.short	(.L_12 - .L_11)
	.align		4
.L_11:
        /*0034*/ 	.word	index@(matmul_kernel)
        /*0038*/ 	.word	0x00000cf8


	//----- nvinfo : EIATTR_MIN_STACK_SIZE
	.align		4
.L_12:
        /*003c*/ 	.byte	0x04, 0x12
        /*003e*/ 	.short	(.L_14 - .L_13)
	.align		4
.L_13:
        /*0040*/ 	.word	index@(matmul_kernel)
        /*0044*/ 	.word	0x00000cf8
.L_14:


//--------------------- .nv.info.matmul_kernel    --------------------------
	.section	.nv.info.matmul_kernel,"",@"SHT_CUDA_INFO"
	.sectionflags	@""
	.align	4


	//----- nvinfo : EIATTR_CUDA_API_VERSION
	.align		4
        /*0000*/ 	.byte	0x04, 0x37
        /*0002*/ 	.short	(.L_16 - .L_15)
.L_15:
        /*0004*/ 	.word	0x00000081


	//----- nvinfo : EIATTR_KPARAM_INFO
	.align		4
.L_16:
        /*0008*/ 	.byte	0x04, 0x17
        /*000a*/ 	.short	(.L_18 - .L_17)
.L_17:
        /*000c*/ 	.word	0x00000000
        /*0010*/ 	.short	0x000d
        /*0012*/ 	.short	0x0048
        /*0014*/ 	.byte	0x00, 0xf4, 0x21, 0x00


	//----- nvinfo : EIATTR_KPARAM_INFO
	.align		4
.L_18:
        /*0018*/ 	.byte	0x04, 0x17
        /*001a*/ 	.short	(.L_20 - .L_19)
.L_19:
        /*001c*/ 	.word	0x00000000
        /*0020*/ 	.short	0x000c
        /*0022*/ 	.short	0x0040
        /*0024*/ 	.byte	0x00, 0xf4, 0x21, 0x00


	//----- nvinfo : EIATTR_KPARAM_INFO
	.align		4
.L_20:
        /*0028*/ 	.byte	0x04, 0x17
        /*002a*/ 	.short	(.L_22 - .L_21)
.L_21:
        /*002c*/ 	.word	0x00000000
        /*0030*/ 	.short	0x000b
        /*0032*/ 	.short	0x0038
        /*0034*/ 	.byte	0x00, 0xf0, 0x11, 0x00


	//----- nvinfo : EIATTR_KPARAM_INFO
	.align		4
.L_22:
        /*0038*/ 	.byte	0x04, 0x17
        /*003a*/ 	.short	(.L_24 - .L_23)
.L_23:
        /*003c*/ 	.word	0x00000000
        /*0040*/ 	.short	0x000a
        /*0042*/ 	.short	0x0034
        /*0044*/ 	.byte	0x00, 0xf0, 0x11, 0x00


	//----- nvinfo : EIATTR_KPARAM_INFO
	.align		4
.L_24:
        /*0048*/ 	.byte	0x04, 0x17
        /*004a*/ 	.short	(.L_26 - .L_25)
.L_25:
        /*004c*/ 	.word	0x00000000
        /*0050*/ 	.short	0x0009
        /*0052*/ 	.short	0x0030
        /*0054*/ 	.byte	0x00, 0xf0, 0x11, 0x00


	//----- nvinfo : EIATTR_KPARAM_INFO
	.align		4
.L_26:
        /*0058*/ 	.byte	0x04, 0x17
        /*005a*/ 	.short	(.L_28 - .L_27)
.L_27:
        /*005c*/ 	.word	0x00000000
        /*0060*/ 	.short	0x0008
        /*0062*/ 	.short	0x002c
        /*0064*/ 	.byte	0x00, 0xf0, 0x11, 0x00


	//----- nvinfo : EIATTR_KPARAM_INFO
	.align		4
.L_28:
        /*0068*/ 	.byte	0x04, 0x17
        /*006a*/ 	.short	(.L_30 - .L_29)
.L_29:
        /*006c*/ 	.word	0x00000000
        /*0070*/ 	.short	0x0007
        /*0072*/ 	.short	0x0028
        /*0074*/ 	.byte	0x00, 0xf0, 0x11, 0x00


	//----- nvinfo : EIATTR_KPARAM_INFO
	.align		4
.L_30:
        /*0078*/ 	.byte	0x04, 0x17
        /*007a*/ 	.short	(.L_32 - .L_31)
.L_31:
        /*007c*/ 	.word	0x00000000
        /*0080*/ 	.short	0x0006
        /*0082*/ 	.short	0x0024
        /*0084*/ 	.byte	0x00, 0xf0, 0x11, 0x00


	//----- nvinfo : EIATTR_KPARAM_INFO
	.align		4
.L_32:
        /*0088*/ 	.byte	0x04, 0x17
        /*008a*/ 	.short	(.L_34 - .L_33)
.L_33:
        /*008c*/ 	.word	0x00000000
        /*0090*/ 	.short	0x0005
        /*0092*/ 	.short	0x0020
        /*0094*/ 	.byte	0x00, 0xf0, 0x11, 0x00


	//----- nvinfo : EIATTR_KPARAM_INFO
	.align		4
.L_34:
        /*0098*/ 	.byte	0x04, 0x17
        /*009a*/ 	.short	(.L_36 - .L_35)
.L_35:
        /*009c*/ 	.word	0x00000000
        /*00a0*/ 	.short	0x0004
        /*00a2*/ 	.short	0x001c
        /*00a4*/ 	.byte	0x00, 0xf0, 0x11, 0x00


	//----- nvinfo : EIATTR_KPARAM_INFO
	.align		4
.L_36:
        /*00a8*/ 	.byte	0x04, 0x17
        /*00aa*/ 	.short	(.L_38 - .L_37)
.L_37:
        /*00ac*/ 	.word	0x00000000
        /*00b0*/ 	.short	0x0003
        /*00b2*/ 	.short	0x0018
        /*00b4*/ 	.byte	0x00, 0xf0, 0x11, 0x00


	//----- nvinfo : EIATTR_KPARAM_INFO
	.align		4
.L_38:
        /*00b8*/ 	.byte	0x04, 0x17
        /*00ba*/ 	.short	(.L_40 - .L_39)
.L_39:
        /*00bc*/ 	.word	0x00000000
        /*00c0*/ 	.short	0x0002
        /*00c2*/ 	.short	0x0010
        /*00c4*/ 	.byte	0x00, 0xf4, 0x21, 0x00


	//----- nvinfo : EIATTR_KPARAM_INFO
	.align		4
.L_40:
        /*00c8*/ 	.byte	0x04, 0x17
        /*00ca*/ 	.short	(.L_42 - .L_41)
.L_41:
        /*00cc*/ 	.word	0x00000000
        /*00d0*/ 	.short	0x0001
        /*00d2*/ 	.short	0x0008
        /*00d4*/ 	.byte	0x00, 0xf4, 0x21, 0x00


	//----- nvinfo : EIATTR_KPARAM_INFO
	.align		4
.L_42:
        /*00d8*/ 	.byte	0x04, 0x17
        /*00da*/ 	.short	(.L_44 - .L_43)
.L_43:
        /*00dc*/ 	.word	0x00000000
        /*00e0*/ 	.short	0x0000
        /*00e2*/ 	.short	0x0000
        /*00e4*/ 	.byte	0x00, 0xf4, 0x21, 0x00


	//----- nvinfo : EIATTR_AT_ENTRY_FRAGMENTS
	.align		4
.L_44:
        /*00e8*/ 	.byte	0x04, 0x4f
        /*00ea*/ 	.short	(.L_46 - .L_45)


	//   ....[0]....
.L_45:
        /*00ec*/ 	.word	0x00000004


	//----- nvinfo : EIATTR_RESERVED_SMEM_USED
	.align		4
.L_46:
        /*00f0*/ 	.byte	0x01, 0x41
	.zero		2


	//----- nvinfo : EIATTR_SPARSE_MMA_MASK
	.align		4
        /*00f4*/ 	.byte	0x03, 0x50
        /*00f6*/ 	.short	0x0000


	//----- nvinfo : EIATTR_TCGEN05_1CTA_USED
	.align		4
        /*00f8*/ 	.byte	0x01, 0x51
	.zero		2


	//----- nvinfo : EIATTR_MAXREG_COUNT
	.align		4
        /*00fc*/ 	.byte	0x03, 0x1b
        /*00fe*/ 	.short	0x00ff


	//----- nvinfo : EIATTR_NUM_BARRIERS
	.align		4
        /*0100*/ 	.byte	0x02, 0x4c
        /*0102*/ 	.byte	0x01
	.zero		1


	//----- nvinfo : EIATTR_ANNOTATIONS
	.align		4
        /*0104*/ 	.byte	0x04, 0x55
        /*0106*/ 	.short	(.L_48 - .L_47)


	//   ....[0]....
.L_47:
        /*0108*/ 	.word	0x00000001
        /*010c*/ 	.byte	0x70, 0x09, 0x00, 0x00, 0x01, 0x00, 0x00, 0x00, 0xb0, 0x09, 0x00, 0x00, 0x01, 0x00, 0x00, 0x00
        /* <DEDUP_REMOVED lines=1593> */
        /*64ac*/ 	.byte	0x30, 0x6f, 0x02, 0x00, 0x01, 0x00, 0x00, 0x00, 0x80, 0x6f, 0x02, 0x00


	//----- nvinfo : EIATTR_INT_WARP_WIDE_INSTR_OFFSETS
	.align		4
.L_48:
        /*64b8*/ 	.byte	0x04, 0x31
        /*64ba*/ 	.short	(.L_50 - .L_49)


	//   ....[0]....
.L_49:
        /*64bc*/ 	.word	0x000013e0


	//   ....[1]....
        /*64c0*/ 	.word	0x000013f0


	//   ....[2]....
        /*64c4*/ 	.word	0x0000a940


	//   ....[3]....
        /*64c8*/ 	.word	0x0002abf0


	//   ....[4]....
        /*64cc*/ 	.word	0x0002ac40


	//----- nvinfo : EIATTR_COOP_GROUP_MASK_REGIDS
	.align		4
.L_50:
        /*64d0*/ 	.byte	0x04, 0x29
        /*64d2*/ 	.short	(.L_52 - .L_51)


	//   ....[0]....
.L_51:
        /*64d4*/ 	.word	0xffffffff


	//   ....[1]....
        /*64d8*/ 	.word	0xffffffff


	//   ....[2]....
        /*64dc*/ 	.word	0xffffffff


	//   ....[3]....
        /*64e0*/ 	.word	0xffffffff


	//----- nvinfo : EIATTR_COOP_GROUP_INSTR_OFFSETS
	.align		4
.L_52:
        /*64e4*/ 	.byte	0x04, 0x28
        /*64e6*/ 	.short	(.L_54 - .L_53)


	//   ....[0]....
.L_53:
        /*64e8*/ 	.word	0x00000070


	//   ....[1]....
        /*64ec*/ 	.word	0x00000330


	//   ....[2]....
        /*64f0*/ 	.word	0x0002aa80


	//   ....[3]....
        /*64f4*/ 	.word	0x0002acf0


	//----- nvinfo : EIATTR_VRC_CTA_INIT_COUNT
	.align		4
.L_54:
        /*64f8*/ 	.byte	0x02, 0x4a
        /*64fa*/ 	.byte	0x80
	.zero		1


	//----- nvinfo : EIATTR_MBARRIER_INSTR_OFFSETS
	.align		4
        /*64fc*/ 	.byte	0x04, 0x39
        /*64fe*/ 	.short	(.L_56 - .L_55)


	//   ....[0]....
.L_55:
        /*6500*/ 	.word	0x00001fd0
        /*6504*/ 	.word	0x000000ff
        /*6508*/ 	.word	0x00000000
        /*650c*/ 	.short	0x0100
        /*650e*/ 	.byte	0x0b
	.zero		1


	//   ....[1]....
        /*6510*/ 	.word	0x0000a950
        /*6514*/ 	.word	0x000000ff
        /*6518*/ 	.word	0x00014008
        /*651c*/ 	.short	0x0100
        /*651e*/ 	.byte	0x09
	.zero		1


	//   ....[2]....
        /*6520*/ 	.word	0x0001b580
        /*6524*/ 	.word	0x000000ff
        /*6528*/ 	.word	0x00000000
        /*652c*/ 	.short	0x010a
        /*652e*/ 	.byte	0x0b
	.zero		1


	//   ....[3]....
        /*6530*/ 	.word	0x000261b0
        /*6534*/ 	.word	0x000000ff
        /*6538*/ 	.word	0x00000000
        /*653c*/ 	.short	0x010a
        /*653e*/ 	.byte	0x0b
	.zero		1


	//   ....[4]....
        /*6540*/ 	.word	0x00026290
        /*6544*/ 	.word	0x000000ff
        /*6548*/ 	.word	0x00014000
        /*654c*/ 	.short	0x0108
        /*654e*/ 	.byte	0x09
	.zero		1


	//   ....[5]....
        /*6550*/ 	.word	0x000263b0
        /*6554*/ 	.word	0x000000ff
        /*6558*/ 	.word	0x00014008
        /*655c*/ 	.short	0x0108
        /*655e*/ 	.byte	0x09
	.zero		1


	//   ....[6]....
        /*6560*/ 	.word	0x0002ad10
        /*6564*/ 	.word	0x000000ff
        /*6568*/ 	.word	0x00000000
        /*656c*/ 	.short	0x010a
        /*656e*/ 	.byte	0x0b
	.zero		1


	//   ....[7]....
        /*6570*/ 	.word	0x0002ad40
        /*6574*/ 	.word	0x000000ff
        /*6578*/ 	.word	0x00000000
        /*657c*/ 	.short	0x010a
        /*657e*/ 	.byte	0x0b
	.zero		1


	//----- nvinfo : EIATTR_NUM_MBARRIERS
	.align		4
.L_56:
        /*6580*/ 	.byte	0x03, 0x38
        /*6582*/ 	.short	0x0002


	//----- nvinfo : EIATTR_EXIT_INSTR_OFFSETS
	.align		4
        /*6584*/ 	.byte	0x04, 0x1c
        /*6586*/ 	.short	(.L_58 - .L_57)


	//   ....[0]....
.L_57:
        /*6588*/ 	.word	0x0002ad00


	//----- nvinfo : EIATTR_REQNTID
	.align		4
.L_58:
        /*658c*/ 	.byte	0x04, 0x10
        /*658e*/ 	.short	(.L_60 - .L_59)
.L_59:
        /*6590*/ 	.word	0x00000080
        /*6594*/ 	.word	0x00000001
        /*6598*/ 	.word	0x00000001


	//----- nvinfo : EIATTR_CRS_STACK_SIZE
	.align		4
.L_60:
        /*659c*/ 	.byte	0x04, 0x1e
        /*659e*/ 	.short	(.L_62 - .L_61)
.L_61:
        /*65a0*/ 	.word	0x00000000


	//----- nvinfo : EIATTR_CBANK_PARAM_SIZE
	.align		4
.L_62:
        /*65a4*/ 	.byte	0x03, 0x19
        /*65a6*/ 	.short	0x0050


	//----- nvinfo : EIATTR_PARAM_CBANK
	.align		4
        /*65a8*/ 	.byte	0x04, 0x0a
        /*65aa*/ 	.short	(.L_64 - .L_63)
	.align		4
.L_63:
        /*65ac*/ 	.word	index@(.nv.constant0.matmul_kernel)
        /*65b0*/ 	.short	0x0380
        /*65b2*/ 	.short	0x0050


	//----- nvinfo : EIATTR_SW_WAR
	.align		4
.L_64:
        /*65b4*/ 	.byte	0x04, 0x36
        /*65b6*/ 	.short	(.L_66 - .L_65)
.L_65:
        /*65b8*/ 	.word	0x00000008
.L_66:


//--------------------- .nv.compat                --------------------------
	.section	.nv.compat,"",@"SHT_CUDA_COMPAT_INFO"
	.align	4
        /*0000*/ 	.byte	0x02, 0x02, 0x02, 0x00, 0x02, 0x05, 0x05, 0x00, 0x02, 0x03, 0x00, 0x00, 0x02, 0x06, 0x01, 0x00


//--------------------- .nv.callgraph             --------------------------
	.section	.nv.callgraph,"",@"SHT_CUDA_CALLGRAPH"
	.align	4
	.sectionentsize	8
	.align		4
        /*0000*/ 	.word	0x00000000
	.align		4
        /*0004*/ 	.word	0xffffffff
	.align		4
        /*0008*/ 	.word	0x00000000
	.align		4
        /*000c*/ 	.word	0xfffffffe
	.align		4
        /*0010*/ 	.word	0x00000000
	.align		4
        /*0014*/ 	.word	0xfffffffd
	.align		4
        /*0018*/ 	.word	0x00000000
	.align		4
        /*001c*/ 	.word	0xfffffffc


//--------------------- .text.matmul_kernel       --------------------------
	.section	.text.matmul_kernel,"ax",@progbits
	.align	128
        .global         matmul_kernel
        .type           matmul_kernel,@function
        .size           matmul_kernel,(.L_x_20 - matmul_kernel)
        .other          matmul_kernel,@"STO_CUDA_ENTRY STV_DEFAULT"
matmul_kernel:
.text.matmul_kernel:
[----:B------:R-:W0:Y:S01]  /*0000*/  LDC R1, c[0x0][0x37c] ;  /* 0x0000df00ff017b82 */ /* 0x000e220000000800 */
[----:B------:R-:W1:Y:S01]  /*0010*/  S2R R3, SR_TID.X ;  /* 0x0000000000037919 */ /* 0x000e620000002100 */
[----:B0-----:R-:W-:Y:S01]  /*0020*/  VIADD R1, R1, 0xfffff308 ;  /* 0xfffff30801017836 */ /* 0x001fe20000000000 */
[----:B-1----:R-:W-:-:S13]  /*0030*/  ISETP.GE.U32.AND P0, PT, R3, 0x20, PT ;  /* 0x000000200300780c */ /* 0x002fda0003f06070 */
[----:B------:R-:W-:Y:S02]  /*0040*/  VOTEU.ANY UP0, P0 ;  /* 0x0000000000ff7886 */ /* 0x000fe40000000100 */
[----:B------:R-:W-:Y:S05]  /*0050*/  BRA.U UP0, `(.L_x_0) ;  /* 0x0000000100b87547 */ /* 0x000fea000b800000 */
[----:B------:R-:W0:Y:S01]  /*0060*/  S2UR UR6, SR_CgaCtaId ;  /* 0x00000000000679c3 */ /* 0x000e220000008800 */
[----:B------:R-:W-:Y:S01]  /*0070*/  NOP ;  /* 0x0000000000007918 */ /* 0x000fe20000000000 */
[----:B------:R-:W-:Y:S02]  /*0080*/  UMOV UR4, 0x40 ;  /* 0x0000004000047882 */ /* 0x000fe40000000000 */
[----:B0-----:R-:W-:-:S09]  /*0090*/  ULEA UR4, UR6, UR4, 0x18 ;  /* 0x0000000406047291 */ /* 0x001fd2000f8ec0ff */
[----:B------:R-:W0:Y:S01]  /*00a0*/  LDS.U8 R0, [UR4] ;  /* 0x00000004ff007984 */ /* 0x000e220008000000 */
[----:B------:R-:W-:Y:S02]  /*00b0*/  UMOV UR4, 0x400 ;  /* 0x0000040000047882 */ /* 0x000fe40000000000 */
[----:B------:R-:W-:Y:S01]  /*00c0*/  ULEA UR4, UR6, UR4, 0x18 ;  /* 0x0000000406047291 */ /* 0x000fe2000f8ec0ff */
[----:B0-----:R-:W-:-:S13]  /*00d0*/  ISETP.NE.AND P0, PT, R0, RZ, PT ;  /* 0x000000ff0000720c */ /* 0x001fda0003f05270 */
[----:B------:R-:W-:Y:S05]  /*00e0*/  @P0 BRA `(.L_x_1) ;  /* 0x00000000007c0947 */ /* 0x000fea0003800000 */
[----:B------:R-:W-:-:S13]  /*00f0*/  ELECT P0, URZ, PT ;  /* 0x0000000000ff782f */ /* 0x000fda0003800000 */
[----:B------:R-:W-:Y:S05]  /*0100*/  @!P0 BRA `(.L_x_2) ;  /* 0x0000000000848947 */ /* 0x000fea0003800000 */
[----:B------:R-:W-:Y:S01]  /*0110*/  UMOV UR5, 0x4 ;  /* 0x0000000400057882 */ /* 0x000fe20000000000 */
[----:B------:R-:W-:Y:S02]  /*0120*/  IMAD.MOV.U32 R7, RZ, RZ, 0x1 ;  /* 0x00000001ff077424 */ /* 0x000fe400078e00ff */
[----:B------:R-:W-:Y:S02]  /*0130*/  IMAD.MOV.U32 R5, RZ, RZ, 0xf ;  /* 0x0000000fff057424 */ /* 0x000fe400078e00ff */
[----:B------:R-:W-:Y:S04]  /*0140*/  DEPBAR.LE SB0, 0x36 ;  /* 0x00008d800000791a */ /* 0x000fe80000000000 */
[----:B------:R-:W0:Y:S02]  /*0150*/  UTCATOMSWS.FIND_AND_SET.ALIGN UP1, UR5, UR5 ;  /* 0x00000005000575e3 */ /* 0x000e240008020800 */
[----:B0-----:R-:W-:-:S04]  /*0160*/  PLOP3.LUT P0, PT, PT, PT, UP1, 0x80, 0x8 ;  /* 0x000000000008781c */ /* 0x001fc80003f0f018 */
[----:B------:R-:W-:-:S04]  /*0170*/  SEL R0, RZ, 0xffffffff, !P0 ;  /* 0xffffffffff007807 */ /* 0x000fc80004000000 */
[----:B------:R-:W-:Y:S01]  /*0180*/  ISETP.NE.AND P0, PT, R0, RZ, PT ;  /* 0x000000ff0000720c */ /* 0x000fe20003f05270 */
[----:B------:R-:W-:-:S12]  /*0190*/  IMAD.U32 R0, RZ, RZ, UR5 ;  /* 0x00000005ff007e24 */ /* 0x000fd8000f8e00ff */
[----:B------:R-:W-:Y:S05]  /*01a0*/  @P0 BRA `(.L_x_3) ;  /* 0x0000000000240947 */ /* 0x000fea0003800000 */
.L_x_4:
[----:B------:R-:W-:Y:S05]  /*01b0*/  NANOSLEEP 0x64 ;  /* 0x000000640000795d */ /* 0x000fea0003800000 */
[----:B------:R-:W-:-:S05]  /*01c0*/  UMOV UR5, 0x4 ;  /* 0x0000000400057882 */ /* 0x000fca0000000000 */
[----:B------:R-:W-:Y:S04]  /*01d0*/  DEPBAR.LE SB0, 0x36 ;  /* 0x00008d800000791a */ /* 0x000fe80000000000 */
[----:B------:R-:W0:Y:S02]  /*01e0*/  UTCATOMSWS.FIND_AND_SET.ALIGN UP1, UR5, UR5 ;  /* 0x00000005000575e3 */ /* 0x000e240008020800 */
[----:B0-----:R-:W-:-:S04]  /*01f0*/  PLOP3.LUT P0, PT, PT, PT, UP1, 0x80, 0x8 ;  /* 0x000000000008781c */ /* 0x001fc80003f0f018 */
[----:B------:R-:W-:-:S04]  /*0200*/  SEL R0, RZ, 0xffffffff, !P0 ;  /* 0xffffffffff007807 */ /* 0x000fc80004000000 */
[----:B------:R-:W-:Y:S01]  /*0210*/  ISETP.NE.AND P0, PT, R0, RZ, PT ;  /* 0x000000ff0000720c */ /* 0x000fe20003f05270 */
[----:B------:R-:W-:-:S12]  /*0220*/  IMAD.U32 R0, RZ, RZ, UR5 ;  /* 0x00000005ff007e24 */ /* 0x000fd8000f8e00ff */
[----:B------:R-:W-:Y:S05]  /*0230*/  @!P0 BRA `(.L_x_4) ;  /* 0xfffffffc00dc8947 */ /* 0x000fea000383ffff */
.L_x_3:
[C---:B------:R-:W-:Y:S01]  /*0240*/  VIADD R4, R0.reuse, 0x10 ;  /* 0x0000001000047836 */ /* 0x040fe20000000000 */
[----:B------:R-:W-:Y:S01]  /*0250*/  UMOV UR5, 0x50 ;  /* 0x0000005000057882 */ /* 0x000fe20000000000 */
[----:B------:R-:W-:Y:S01]  /*0260*/  SHF.L.U32 R2, R5, R0, RZ ;  /* 0x0000000005027219 */ /* 0x000fe200000006ff */
[----:B------:R-:W-:Y:S01]  /*0270*/  ULEA UR5, UR6, UR5, 0x18 ;  /* 0x0000000506057291 */ /* 0x000fe2000f8ec0ff */
[----:B------:R-:W-:Y:S01]  /*0280*/  IMAD.SHL.U32 R0, R0, 0x20, RZ ;  /* 0x0000002000007824 */ /* 0x000fe200078e00ff */
[----:B------:R-:W-:-:S04]  /*0290*/  SHF.L.U32 R5, R7, R4, RZ ;  /* 0x0000000407057219 */ /* 0x000fc800000006ff */
[----:B------:R-:W-:-:S05]  /*02a0*/  LOP3.LUT R2, R5, R2, RZ, 0xfc, !PT ;  /* 0x0000000205027212 */ /* 0x000fca00078efcff */
[----:B------:R0:W-:Y:S04]  /*02b0*/  ATOMS.OR RZ, [UR5], R2 ;  /* 0x00000002ffff798c */ /* 0x0001e8000b000005 */
[----:B------:R0:W-:Y:S01]  /*02c0*/  STS [UR4], R0 ;  /* 0x00000000ff007988 */ /* 0x0001e20008000804 */
[----:B------:R-:W-:Y:S05]  /*02d0*/  BRA `(.L_x_2) ;  /* 0x0000000000107947 */ /* 0x000fea0003800000 */
.L_x_1:
[----:B------:R-:W-:Y:S01]  /*02e0*/  IMAD.MOV.U32 R0, RZ, RZ, -0x1 ;  /* 0xffffffffff007424 */ /* 0x000fe200078e00ff */
[----:B------:R-:W-:-:S04]  /*02f0*/  MOV R4, 0x320 ;  /* 0x0000032000047802 */ /* 0x000fc80000000f00 */
[----:B------:R0:W-:Y:S03]  /*0300*/  STS [UR4], R0 ;  /* 0x00000000ff007988 */ /* 0x0001e60008000804 */
[----:B0-----:R-:W-:Y:S05]  /*0310*/  CALL.REL.NOINC `($__internal_1_$__cuda_sm10x_tcgen05_guardrail_trap_phase_invalid_during_alloc) ;  /* 0x000002a800a07944 */ /* 0x001fea0003c00000 */
.L_x_2:
[----:B------:R-:W-:Y:S05]  /*0320*/  WARPSYNC.ALL ;  /* 0x0000000000007948 */ /* 0x000fea0003800000 */
[----:B------:R-:W-:Y:S01]  /*0330*/  NOP ;  /* 0x0000000000007918 */ /* 0x000fe20000000000 */
.L_x_0:
[----:B------:R-:W1:Y:S01]  /*0340*/  LDC.64 R16, c[0x0][0x398] ;  /* 0x0000e600ff107b82 */ /* 0x000e620000000a00 */
[----:B------:R-:W2:Y:S01]  /*0350*/  S2R R7, SR_CTAID.X ;  /* 0x0000000000077919 */ /* 0x000ea20000002500 */
[----:B------:R-:W-:Y:S01]  /*0360*/  UMOV UR9, 0x400 ;  /* 0x0000040000097882 */ /* 0x000fe20000000000 */
[----:B------:R-:W3:Y:S01]  /*0370*/  LDCU UR16, c[0x0][0x3a4] ;  /* 0x00007480ff1077ac */ /* 0x000ee20008000800 */
[----:B------:R-:W4:Y:S04]  /*0380*/  LDCU.128 UR12, c[0x0][0x380] ;  /* 0x00007000ff0c77ac */ /* 0x000f280008000c00 */
[----:B------:R-:W5:Y:S01]  /*0390*/  S2UR UR5, SR_CgaCtaId ;  /* 0x00000000000579c3 */ /* 0x000f620000008800 */
[----:B------:R-:W-:Y:S01]  /*03a0*/  UMOV UR6, 0x1 ;  /* 0x0000000100067882 */ /* 0x000fe20000000000 */
[----:B01----:R-:W-:Y:S01]  /*03b0*/  VIADD R0, R17, 0x3f ;  /* 0x0000003f11007836 */ /* 0x003fe20000000000 */
[----:B------:R-:W-:-:S04]  /*03c0*/  IABS R12, R17 ;  /* 0x00000011000c7213 */ /* 0x000fc80000000000 */
[----:B------:R-:W-:Y:S01]  /*03d0*/  SHF.R.S32.HI R5, RZ, 0x1f, R0 ;  /* 0x0000001fff057819 */ /* 0x000fe20000011400 */
[----:B-----5:R-:W-:-:S03]  /*03e0*/  ULEA UR9, UR5, UR9, 0x18 ;  /* 0x0000000905097291 */ /* 0x020fc6000f8ec0ff */
[----:B------:R-:W-:Y:S02]  /*03f0*/  LEA.HI R5, R5, R0, RZ, 0x6 ;  /* 0x0000000005057211 */ /* 0x000fe400078f30ff */
[----:B--2---:R-:W-:Y:S01]  /*0400*/  IABS R8, R7 ;  /* 0x0000000700087213 */ /* 0x004fe20000000000 */
[----:B------:R-:W-:Y:S01]  /*0410*/  UIADD3 UR11, UPT, UPT, UR9, 0x14000, URZ ;  /* 0x00014000090b7890 */ /* 0x000fe2000fffe0ff */
[----:B------:R-:W-:-:S05]  /*0420*/  SHF.R.S32.HI R5, RZ, 0x6, R5 ;  /* 0x00000006ff057819 */ /* 0x000fca0000011405 */
[----:B------:R-:W-:-:S05]  /*0430*/  IMAD.SHL.U32 R2, R5, 0x4, RZ ;  /* 0x0000000405027824 */ /* 0x000fca00078e00ff */
[-C--:B------:R-:W-:Y:S02]  /*0440*/  IABS R9, R2.reuse ;  /* 0x0000000200097213 */ /* 0x080fe40000000000 */
[----:B------:R-:W-:Y:S02]  /*0450*/  IABS R10, R2 ;  /* 0x00000002000a7213 */ /* 0x000fe40000000000 */
[----:B------:R-:W0:Y:S08]  /*0460*/  I2F.RP R0, R9 ;  /* 0x0000000900007306 */ /* 0x000e300000209400 */
[----:B0-----:R-:W0:Y:S02]  /*0470*/  MUFU.RCP R0, R0 ;  /* 0x0000000000007308 */ /* 0x001e240000001000 */
[----:B0-----:R-:W-:-:S02]  /*0480*/  VIADD R4, R0, 0xffffffe ;  /* 0x0ffffffe00047836 */ /* 0x001fc40000000000 */
[----:B------:R-:W-:-:S04]  /*0490*/  IMAD.MOV R0, RZ, RZ, -R10 ;  /* 0x000000ffff007224 */ /* 0x000fc800078e0a0a */
[----:B------:R0:W1:Y:S02]  /*04a0*/  F2I.FTZ.U32.TRUNC.NTZ R5, R4 ;  /* 0x0000000400057305 */ /* 0x000064000021f000 */
[----:B0-----:R-:W-:Y:S02]  /*04b0*/  IMAD.MOV.U32 R4, RZ, RZ, RZ ;  /* 0x000000ffff047224 */ /* 0x001fe400078e00ff */
[----:B-1----:R-:W-:-:S04]  /*04c0*/  IMAD.MOV R6, RZ, RZ, -R5 ;  /* 0x000000ffff067224 */ /* 0x002fc800078e0a05 */
[----:B------:R-:W-:Y:S02]  /*04d0*/  IMAD R11, R6, R9, RZ ;  /* 0x00000009060b7224 */ /* 0x000fe400078e02ff */
[----:B------:R-:W-:Y:S02]  /*04e0*/  IMAD.MOV.U32 R6, RZ, RZ, R8 ;  /* 0x000000ffff067224 */ /* 0x000fe400078e0008 */
[----:B------:R-:W-:Y:S01]  /*04f0*/  IMAD.HI.U32 R5, R5, R11, R4 ;  /* 0x0000000b05057227 */ /* 0x000fe200078e0004 */
[----:B------:R-:W0:Y:S05]  /*0500*/  I2F.RP R8, R12 ;  /* 0x0000000c00087306 */ /* 0x000e2a0000209400 */
[----:B------:R-:W-:-:S04]  /*0510*/  IMAD.HI.U32 R5, R5, R6, RZ ;  /* 0x0000000605057227 */ /* 0x000fc800078e00ff */
[----:B------:R-:W-:Y:S01]  /*0520*/  IMAD R0, R5, R0, R6 ;  /* 0x0000000005007224 */ /* 0x000fe200078e0206 */
[----:B------:R-:W-:Y:S04]  /*0530*/  BAR.SYNC.DEFER_BLOCKING 0x0 ;  /* 0x0000000000007b1d */ /* 0x000fe80000010000 */
[----:B------:R-:W-:Y:S02]  /*0540*/  ISETP.GT.U32.AND P1, PT, R9, R0, PT ;  /* 0x000000000900720c */ /* 0x000fe40003f24070 */
[----:B0-----:R-:W-:Y:S11]  /*0550*/  MUFU.RCP R8, R8 ;  /* 0x0000000800087308 */ /* 0x001ff60000001000 */
[----:B------:R-:W-:-:S02]  /*0560*/  @!P1 IMAD.IADD R0, R0, 0x1, -R9 ;  /* 0x0000000100009824 */ /* 0x000fc400078e0a09 */
[----:B------:R-:W-:Y:S01]  /*0570*/  @!P1 VIADD R5, R5, 0x1 ;  /* 0x0000000105059836 */ /* 0x000fe20000000000 */
[----:B------:R-:W-:Y:S02]  /*0580*/  ISETP.NE.AND P1, PT, R2, RZ, PT ;  /* 0x000000ff0200720c */ /* 0x000fe40003f25270 */
[----:B------:R-:W-:Y:S02]  /*0590*/  ISETP.GE.U32.AND P0, PT, R0, R9, PT ;  /* 0x000000090000720c */ /* 0x000fe40003f06070 */
[----:B------:R-:W-:-:S04]  /*05a0*/  LOP3.LUT R0, R7, R2, RZ, 0x3c, !PT ;  /* 0x0000000207007212 */ /* 0x000fc800078e3cff */
[----:B------:R-:W-:Y:S01]  /*05b0*/  ISETP.GE.AND P2, PT, R0, RZ, PT ;  /* 0x000000ff0000720c */ /* 0x000fe20003f46270 */
[----:B------:R-:W-:-:S06]  /*05c0*/  VIADD R0, R16, 0xff ;  /* 0x000000ff10007836 */ /* 0x000fcc0000000000 */
[----:B------:R-:W-:-:S04]  /*05d0*/  @P0 VIADD R5, R5, 0x1 ;  /* 0x0000000105050836 */ /* 0x000fc80000000000 */
[----:B------:R-:W-:Y:S01]  /*05e0*/  IMAD.MOV.U32 R4, RZ, RZ, R5 ;  /* 0x000000ffff047224 */ /* 0x000fe200078e0005 */
[----:B------:R-:W-:-:S03]  /*05f0*/  SHF.R.S32.HI R5, RZ, 0x1f, R0 ;  /* 0x0000001fff057819 */ /* 0x000fc60000011400 */
[----:B------:R-:W-:Y:S01]  /*0600*/  @!P2 IMAD.MOV R4, RZ, RZ, -R4 ;  /* 0x000000ffff04a224 */ /* 0x000fe200078e0a04 */
[----:B------:R-:W-:Y:S02]  /*0610*/  @!P1 LOP3.LUT R4, RZ, R2, RZ, 0x33, !PT ;  /* 0x00000002ff049212 */ /* 0x000fe400078e33ff */
[----:B------:R-:W-:-:S03]  /*0620*/  LEA.HI R5, R5, R0, RZ, 0x8 ;  /* 0x0000000005057211 */ /* 0x000fc600078f40ff */
[----:B------:R-:W-:Y:S02]  /*0630*/  IMAD.SHL.U32 R10, R4, 0x4, RZ ;  /* 0x00000004040a7824 */ /* 0x000fe400078e00ff */
[----:B------:R-:W-:-:S03]  /*0640*/  IMAD.MOV R4, RZ, RZ, -R4 ;  /* 0x000000ffff047224 */ /* 0x000fc600078e0a04 */
[----:B------:R-:W-:Y:S01]  /*0650*/  LEA.HI.SX32 R5, R5, -R10, 0x18 ;  /* 0x8000000a05057211 */ /* 0x000fe200078fc2ff */
[----:B------:R-:W-:Y:S02]  /*0660*/  IMAD R14, R2, R4, R7 ;  /* 0x00000004020e7224 */ /* 0x000fe400078e0207 */
[----:B------:R-:W-:Y:S01]  /*0670*/  IMAD.MOV.U32 R4, RZ, RZ, RZ ;  /* 0x000000ffff047224 */ /* 0x000fe200078e00ff */
[----:B------:R-:W-:Y:S02]  /*0680*/  VIMNMX R11, PT, PT, R5, 0x4, PT ;  /* 0x00000004050b7848 */ /* 0x000fe40003fe0100 */
[----:B------:R-:W-:Y:S02]  /*0690*/  IABS R2, R14 ;  /* 0x0000000e00027213 */ /* 0x000fe40000000000 */
[----:B------:R-:W-:-:S04]  /*06a0*/  IABS R9, R11 ;  /* 0x0000000b00097213 */ /* 0x000fc80000000000 */
[----:B------:R-:W0:Y:S08]  /*06b0*/  I2F.RP R0, R9 ;  /* 0x0000000900007306 */ /* 0x000e300000209400 */
[----:B0-----:R-:W0:Y:S02]  /*06c0*/  MUFU.RCP R0, R0 ;  /* 0x0000000000007308 */ /* 0x001e240000001000 */
[----:B0-----:R-:W-:-:S06]  /*06d0*/  VIADD R5, R0, 0xffffffe ;  /* 0x0ffffffe00057836 */ /* 0x001fcc0000000000 */
[----:B------:R-:W0:Y:S02]  /*06e0*/  F2I.FTZ.U32.TRUNC.NTZ R5, R5 ;  /* 0x0000000500057305 */ /* 0x000e24000021f000 */
[----:B0-----:R-:W-:-:S04]  /*06f0*/  IMAD.MOV R6, RZ, RZ, -R5 ;  /* 0x000000ffff067224 */ /* 0x001fc800078e0a05 */
[----:B------:R-:W-:Y:S01]  /*0700*/  IMAD R7, R6, R9, RZ ;  /* 0x0000000906077224 */ /* 0x000fe200078e02ff */
[----:B------:R-:W-:-:S03]  /*0710*/  IABS R6, R11 ;  /* 0x0000000b00067213 */ /* 0x000fc60000000000 */
[----:B------:R-:W-:-:S04]  /*0720*/  IMAD.HI.U32 R4, R5, R7, R4 ;  /* 0x0000000705047227 */ /* 0x000fc800078e0004 */
[----:B------:R-:W-:Y:S01]  /*0730*/  IMAD.MOV.U32 R5, RZ, RZ, R2 ;  /* 0x000000ffff057224 */ /* 0x000fe200078e0002 */
[----:B------:R-:W-:Y:S01]  /*0740*/  IABS R2, R16 ;  /* 0x0000001000027213 */ /* 0x000fe20000000000 */
[----:B------:R-:W-:Y:S02]  /*0750*/  IMAD.MOV R0, RZ, RZ, -R6 ;  /* 0x000000ffff007224 */ /* 0x000fe400078e0a06 */
[----:B------:R-:W-:-:S04]  /*0760*/  IMAD.HI.U32 R4, R4, R5, RZ ;  /* 0x0000000504047227 */ /* 0x000fc800078e00ff */
[----:B------:R-:W-:Y:S02]  /*0770*/  IMAD R0, R4, R0, R5 ;  /* 0x0000000004007224 */ /* 0x000fe400078e0205 */
[----:B------:R-:W0:Y:S01]  /*0780*/  I2F.RP R5, R2 ;  /* 0x0000000200057306 */ /* 0x000e220000209400 */
[----:B------:R-:W-:Y:S02]  /*0790*/  VIADD R6, R8, 0xffffffe ;  /* 0x0ffffffe08067836 */ /* 0x000fe40000000000 */
[----:B------:R-:W-:-:S05]  /*07a0*/  ISETP.GT.U32.AND P1, PT, R9, R0, PT ;  /* 0x000000000900720c */ /* 0x000fca0003f24070 */
[----:B------:R1:W2:Y:S08]  /*07b0*/  F2I.FTZ.U32.TRUNC.NTZ R7, R6 ;  /* 0x0000000600077305 */ /* 0x0002b0000021f000 */
[----:B------:R-:W-:Y:S01]  /*07c0*/  @!P1 IMAD.IADD R0, R0, 0x1, -R9 ;  /* 0x0000000100009824 */ /* 0x000fe200078e0a09 */
[----:B0-----:R-:W0:Y:S01]  /*07d0*/  MUFU.RCP R5, R5 ;  /* 0x0000000500057308 */ /* 0x001e220000001000 */
[----:B------:R-:W-:Y:S01]  /*07e0*/  @!P1 VIADD R4, R4, 0x1 ;  /* 0x0000000104049836 */ /* 0x000fe20000000000 */
[----:B------:R-:W-:Y:S01]  /*07f0*/  ISETP.NE.AND P1, PT, R11, RZ, PT ;  /* 0x000000ff0b00720c */ /* 0x000fe20003f25270 */
[----:B-1----:R-:W-:Y:S01]  /*0800*/  IMAD.MOV.U32 R6, RZ, RZ, RZ ;  /* 0x000000ffff067224 */ /* 0x002fe200078e00ff */
[----:B------:R-:W-:-:S02]  /*0810*/  ISETP.GE.U32.AND P0, PT, R0, R9, PT ;  /* 0x000000090000720c */ /* 0x000fc40003f06070 */
[----:B------:R-:W1:Y:S01]  /*0820*/  LDS R9, [UR9] ;  /* 0x00000009ff097984 */ /* 0x000e620008000800 */
[----:B------:R-:W-:Y:S01]  /*0830*/  LOP3.LUT R0, R14, R11, RZ, 0x3c, !PT ;  /* 0x0000000b0e007212 */ /* 0x000fe200078e3cff */
[----:B--2---:R-:W-:Y:S01]  /*0840*/  IMAD.MOV R13, RZ, RZ, -R7 ;  /* 0x000000ffff0d7224 */ /* 0x004fe200078e0a07 */
[----:B------:R-:W-:Y:S02]  /*0850*/  BAR.SYNC.DEFER_BLOCKING 0x0 ;  /* 0x0000000000007b1d */ /* 0x000fe40000010000 */
[----:B------:R-:W-:Y:S01]  /*0860*/  ISETP.GE.AND P2, PT, R0, RZ, PT ;  /* 0x000000ff0000720c */ /* 0x000fe20003f46270 */
[----:B------:R-:W-:-:S04]  /*0870*/  IMAD R13, R13, R12, RZ ;  /* 0x0000000c0d0d7224 */ /* 0x000fc800078e02ff */
[----:B------:R-:W-:Y:S01]  /*0880*/  IMAD.HI.U32 R13, R7, R13, R6 ;  /* 0x0000000d070d7227 */ /* 0x000fe200078e0006 */
[----:B------:R-:W-:-:S03]  /*0890*/  SHF.R.U32.HI R6, RZ, 0x5, R3 ;  /* 0x00000005ff067819 */ /* 0x000fc60000011603 */
[----:B------:R-:W-:Y:S01]  /*08a0*/  @P0 VIADD R4, R4, 0x1 ;  /* 0x0000000104040836 */ /* 0x000fe20000000000 */
[----:B------:R-:W-:Y:S01]  /*08b0*/  R2UR UR7, R6 ;  /* 0x00000000060772ca */ /* 0x000fe200000e0000 */
[----:B0-----:R-:W-:Y:S02]  /*08c0*/  VIADD R5, R5, 0xffffffe ;  /* 0x0ffffffe05057836 */ /* 0x001fe40000000000 */
[----:B------:R-:W-:Y:S01]  /*08d0*/  @!P2 IMAD.MOV R4, RZ, RZ, -R4 ;  /* 0x000000ffff04a224 */ /* 0x000fe200078e0a04 */
[----:B------:R-:W-:-:S03]  /*08e0*/  @!P1 LOP3.LUT R4, RZ, R11, RZ, 0x33, !PT ;  /* 0x0000000bff049212 */ /* 0x000fc600078e33ff */
[----:B------:R-:W0:Y:S02]  /*08f0*/  F2I.FTZ.U32.TRUNC.NTZ R5, R5 ;  /* 0x0000000500057305 */ /* 0x000e24000021f000 */
[----:B------:R-:W-:Y:S02]  /*0900*/  IMAD.SHL.U32 R0, R4, 0x40, RZ ;  /* 0x0000004004007824 */ /* 0x000fe400078e00ff */
[----:B------:R-:W-:Y:S02]  /*0910*/  IMAD.MOV R6, RZ, RZ, -R4 ;  /* 0x000000ffff067224 */ /* 0x000fe400078e0a04 */
[C---:B------:R-:W-:Y:S01]  /*0920*/  VIADD R15, R0.reuse, 0x1 ;  /* 0x00000001000f7836 */ /* 0x040fe20000000000 */
[----:B------:R-:W-:Y:S01]  /*0930*/  IABS R63, R0 ;  /* 0x00000000003f7213 */ /* 0x000fe20000000000 */
[C---:B------:R-:W-:Y:S01]  /*0940*/  VIADD R22, R0.reuse, 0x2 ;  /* 0x0000000200167836 */ /* 0x040fe20000000000 */
[----:B------:R-:W-:Y:S01]  /*0950*/  USHF.L.U32 UR4, UR7, 0x15, URZ ;  /* 0x0000001507047899 */ /* 0x000fe200080006ff */
[C---:B------:R-:W-:Y:S01]  /*0960*/  VIADD R21, R0.reuse, 0x3 ;  /* 0x0000000300157836 */ /* 0x040fe20000000000 */
[----:B------:R0:W-:Y:S01]  /*0970*/  STL [R1+0x1a4], R15 ;  /* 0x0001a40f01007387 */ /* 0x0001e20000100800 */
[----:B------:R-:W-:Y:S01]  /*0980*/  IABS R62, R15 ;  /* 0x0000000f003e7213 */ /* 0x000fe20000000000 */
[----:B------:R-:W-:Y:S01]  /*0990*/  IMAD.HI.U32 R4, R13, R63, RZ ;  /* 0x0000003f0d047227 */ /* 0x000fe200078e00ff */
[----:B------:R-:W-:Y:S01]  /*09a0*/  IABS R61, R22 ;  /* 0x00000016003d7213 */ /* 0x000fe20000000000 */
[----:B------:R-:W-:Y:S01]  /*09b0*/  STL [R1+0x1a0], R22 ;  /* 0x0001a01601007387 */ /* 0x000fe20000100800 */
[----:B------:R-:W-:Y:S01]  /*09c0*/  IABS R60, R21 ;  /* 0x00000015003c7213 */ /* 0x000fe20000000000 */
[C---:B------:R-:W-:Y:S01]  /*09d0*/  VIADD R19, R0.reuse, 0x5 ;  /* 0x0000000500137836 */ /* 0x040fe20000000000 */
[----:B-1----:R-:W-:Y:S01]  /*09e0*/  R2UR UR8, R9 ;  /* 0x00000000090872ca */ /* 0x002fe200000e0000 */
[C---:B------:R-:W-:Y:S01]  /*09f0*/  VIADD R20, R0.reuse, 0x4 ;  /* 0x0000000400147836 */ /* 0x040fe20000000000 */
[----:B------:R-:W-:Y:S01]  /*0a00*/  STL [R1+0x1a8], R21 ;  /* 0x0001a81501007387 */ /* 0x000fe20000100800 */
[--C-:B0-----:R-:W-:Y:S01]  /*0a10*/  IMAD.MOV R15, RZ, RZ, -R5.reuse ;  /* 0x000000ffff0f7224 */ /* 0x101fe200078e0a05 */
[----:B------:R-:W-:Y:S01]  /*0a20*/  IABS R68, R19 ;  /* 0x0000001300447213 */ /* 0x000fe20000000000 */
[----:B------:R-:W-:Y:S01]  /*0a30*/  VIADD R18, R0, 0x6 ;  /* 0x0000000600127836 */ /* 0x000fe20000000000 */
[----:B------:R-:W-:Y:S01]  /*0a40*/  STL [R1+0x1c0], R20 ;  /* 0x0001c01401007387 */ /* 0x000fe20000100800 */
[----:B------:R-:W-:Y:S01]  /*0a50*/  IMAD.MOV R8, RZ, RZ, -R4 ;  /* 0x000000ffff087224 */ /* 0x000fe200078e0a04 */
[----:B------:R-:W-:Y:S01]  /*0a60*/  IABS R69, R20 ;  /* 0x0000001400457213 */ /* 0x000fe20000000000 */
[----:B------:R-:W-:Y:S01]  /*0a70*/  IMAD R9, R15, R2, RZ ;  /* 0x000000020f097224 */ /* 0x000fe200078e02ff */
[----:B------:R0:W-:Y:S01]  /*0a80*/  STL [R1+0x1ac], R19 ;  /* 0x0001ac1301007387 */ /* 0x0001e20000100800 */
[----:B------:R-:W-:Y:S01]  /*0a90*/  IMAD.MOV.U32 R4, RZ, RZ, RZ ;  /* 0x000000ffff047224 */ /* 0x000fe200078e00ff */
[----:B------:R-:W-:Y:S01]  /*0aa0*/  IABS R67, R18 ;  /* 0x0000001200437213 */ /* 0x000fe20000000000 */
[----:B------:R-:W-:Y:S01]  /*0ab0*/  IMAD R6, R11, R6, R14 ;  /* 0x000000060b067224 */ /* 0x000fe200078e020e */
[----:B------:R1:W-:Y:S01]  /*0ac0*/  STL [R1+0x208], R18 ;  /* 0x0002081201007387 */ /* 0x0003e20000100800 */
[----:B------:R-:W-:Y:S01]  /*0ad0*/  IMAD.HI.U32 R4, R5, R9, R4 ;  /* 0x0000000905047227 */ /* 0x000fe200078e0004 */
[----:B------:R-:W-:-:S03]  /*0ae0*/  ULOP3.LUT UR4, UR4, 0x600000, URZ, 0xc0, !UPT ;  /* 0x0060000004047892 */ /* 0x000fc6000f8ec0ff */
[C---:B------:R-:W-:Y:S01]  /*0af0*/  VIADD R14, R0.reuse, 0xa ;  /* 0x0000000a000e7836 */ /* 0x040fe20000000000 */
[----:B------:R-:W-:Y:S01]  /*0b00*/  UIADD3 UR10, UPT, UPT, UR8, UR4, URZ ;  /* 0x00000004080a7290 */ /* 0x000fe2000fffe0ff */
[C---:B0-----:R-:W-:Y:S02]  /*0b10*/  VIADD R19, R0.reuse, 0x7 ;  /* 0x0000000700137836 */ /* 0x041fe40000000000 */
[C---:B------:R-:W-:Y:S01]  /*0b20*/  IMAD.HI.U32 R5, R13.reuse, R61, RZ ;  /* 0x0000003d0d057227 */ /* 0x040fe200078e00ff */
[----:B------:R-:W-:Y:S02]  /*0b30*/  IABS R75, R14 ;  /* 0x0000000e004b7213 */ /* 0x000fe40000000000 */
[----:B------:R-:W-:Y:S01]  /*0b40*/  STL [R1+0x1c8], R19 ;  /* 0x0001c81301007387 */ /* 0x000fe20000100800 */
[----:B-1----:R-:W-:Y:S01]  /*0b50*/  VIADD R18, R0, 0x8 ;  /* 0x0000000800127836 */ /* 0x002fe20000000000 */
[----:B------:R-:W-:Y:S01]  /*0b60*/  IABS R66, R19 ;  /* 0x0000001300427213 */ /* 0x000fe20000000000 */
[----:B------:R-:W-:-:S03]  /*0b70*/  IMAD.HI.U32 R9, R13, R68, RZ ;  /* 0x000000440d097227 */ /* 0x000fc600078e00ff */
[----:B------:R0:W-:Y:S01]  /*0b80*/  STL [R1+0x22c], R18 ;  /* 0x00022c1201007387 */ /* 0x0001e20000100800 */
[----:B------:R-:W-:Y:S01]  /*0b90*/  IMAD.MOV R5, RZ, RZ, -R5 ;  /* 0x000000ffff057224 */ /* 0x000fe200078e0a05 */
[----:B------:R-:W-:Y:S01]  /*0ba0*/  IABS R65, R18 ;  /* 0x0000001200417213 */ /* 0x000fe20000000000 */
[----:B------:R-:W-:Y:S02]  /*0bb0*/  IMAD.MOV R9, RZ, RZ, -R9 ;  /* 0x000000ffff097224 */ /* 0x000fe400078e0a09 */
[C---:B------:R-:W-:Y:S02]  /*0bc0*/  VIADD R11, R0.reuse, 0xb ;  /* 0x0000000b000b7836 */ /* 0x040fe40000000000 */
[----:B------:R-:W-:Y:S02]  /*0bd0*/  VIADD R15, R0, 0x9 ;  /* 0x00000009000f7836 */ /* 0x000fe40000000000 */
[----:B------:R-:W-:Y:S01]  /*0be0*/  IMAD.IADD R6, R10, 0x1, R6 ;  /* 0x000000010a067824 */ /* 0x000fe200078e0206 */
[----:B0-----:R-:W-:Y:S01]  /*0bf0*/  LOP3.LUT R18, R3, 0x7f, RZ, 0xc0, !PT ;  /* 0x0000007f03127812 */ /* 0x001fe200078ec0ff */
[C---:B------:R-:W-:Y:S01]  /*0c00*/  IMAD R61, R12.reuse, R5, R61 ;  /* 0x000000050c3d7224 */ /* 0x040fe200078e023d */
[----:B------:R-:W-:Y:S01]  /*0c10*/  IABS R74, R11 ;  /* 0x0000000b004a7213 */ /* 0x000fe20000000000 */
[----:B------:R-:W-:Y:S01]  /*0c20*/  IMAD R68, R12, R9, R68 ;  /* 0x000000090c447224 */ /* 0x000fe200078e0244 */
[----:B------:R-:W-:Y:S01]  /*0c30*/  STL [R1+0x230], R15 ;  /* 0x0002300f01007387 */ /* 0x000fe20000100800 */
[----:B------:R-:W-:Y:S01]  /*0c40*/  IMAD.HI.U32 R5, R13, R66, RZ ;  /* 0x000000420d057227 */ /* 0x000fe200078e00ff */
[----:B------:R-:W-:-:S02]  /*0c50*/  IABS R64, R15 ;  /* 0x0000000f00407213 */ /* 0x000fc40000000000 */
[----:B------:R-:W-:Y:S01]  /*0c60*/  STL [R1+0x238], R14 ;  /* 0x0002380e01007387 */ /* 0x000fe20000100800 */
[----:B------:R-:W-:Y:S01]  /*0c70*/  IMAD.HI.U32 R9, R13, R75, RZ ;  /* 0x0000004b0d097227 */ /* 0x000fe200078e00ff */
[----:B------:R-:W-:Y:S02]  /*0c80*/  ISETP.NE.U32.AND P5, PT, R18, RZ, PT ;  /* 0x000000ff1200720c */ /* 0x000fe40003fa5070 */
[----:B------:R0:W-:Y:S01]  /*0c90*/  STL [R1+0x234], R11 ;  /* 0x0002340b01007387 */ /* 0x0001e20000100800 */
[----:B------:R-:W-:Y:S02]  /*0ca0*/  IMAD R144, R6, 0x100, R18 ;  /* 0x0000010006907824 */ /* 0x000fe400078e0212 */
[----:B------:R-:W-:Y:S02]  /*0cb0*/  IMAD.MOV R9, RZ, RZ, -R9 ;  /* 0x000000ffff097224 */ /* 0x000fe400078e0a09 */
[----:B------:R-:W-:Y:S02]  /*0cc0*/  VIADD R19, R0, 0xc ;  /* 0x0000000c00137836 */ /* 0x000fe40000000000 */
[----:B------:R-:W-:-:S02]  /*0cd0*/  VIADD R160, R144, 0x80 ;  /* 0x0000008090a07836 */ /* 0x000fc40000000000 */
[----:B------:R-:W-:Y:S01]  /*0ce0*/  IMAD R75, R12, R9, R75 ;  /* 0x000000090c4b7224 */ /* 0x000fe200078e024b */
[----:B------:R-:W-:Y:S01]  /*0cf0*/  IABS R73, R19 ;  /* 0x0000001300497213 */ /* 0x000fe20000000000 */
[----:B0-----:R-:W-:Y:S01]  /*0d00*/  IMAD.MOV R11, RZ, RZ, -R5 ;  /* 0x000000ffff0b7224 */ /* 0x001fe200078e0a05 */
[----:B------:R-:W-:Y:S01]  /*0d10*/  IABS R9, R144 ;  /* 0x0000009000097213 */ /* 0x000fe20000000000 */
[----:B------:R-:W-:Y:S01]  /*0d20*/  IMAD.HI.U32 R5, R13, R74, RZ ;  /* 0x0000004a0d057227 */ /* 0x000fe200078e00ff */
[----:B------:R-:W-:Y:S01]  /*0d30*/  STL [R1+0x2b0], R19 ;  /* 0x0002b01301007387 */ /* 0x000fe20000100800 */
[----:B------:R-:W-:Y:S02]  /*0d40*/  ISETP.GE.AND P3, PT, R160, RZ, PT ;  /* 0x000000ffa000720c */ /* 0x000fe40003f66270 */
[----:B------:R-:W-:Y:S01]  /*0d50*/  IMAD R66, R12, R11, R66 ;  /* 0x0000000b0c427224 */ /* 0x000fe200078e0242 */
[----:B------:R-:W-:Y:S01]  /*0d60*/  IABS R11, R160 ;  /* 0x000000a0000b7213 */ /* 0x000fe20000000000 */
[----:B------:R-:W-:-:S02]  /*0d70*/  IMAD.MOV R5, RZ, RZ, -R5 ;  /* 0x000000ffff057224 */ /* 0x000fc400078e0a05 */
[----:B------:R-:W-:-:S04]  /*0d80*/  IMAD.HI.U32 R3, R4, R9, RZ ;  /* 0x0000000904037227 */ /* 0x000fc800078e00ff */
[----:B------:R-:W-:Y:S02]  /*0d90*/  IMAD R74, R12, R5, R74 ;  /* 0x000000050c4a7224 */ /* 0x000fe400078e024a */
[----:B------:R-:W-:-:S04]  /*0da0*/  IMAD.HI.U32 R5, R13, R73, RZ ;  /* 0x000000490d057227 */ /* 0x000fc800078e00ff */
[----:B------:R-:W-:-:S04]  /*0db0*/  IMAD.HI.U32 R4, R4, R11, RZ ;  /* 0x0000000b04047227 */ /* 0x000fc800078e00ff */
[----:B------:R-:W-:Y:S02]  /*0dc0*/  IMAD.MOV R5, RZ, RZ, -R5 ;  /* 0x000000ffff057224 */ /* 0x000fe400078e0a05 */
[----:B------:R-:W-:Y:S02]  /*0dd0*/  IMAD.MOV R4, RZ, RZ, -R4 ;  /* 0x000000ffff047224 */ /* 0x000fe400078e0a04 */
[----:B------:R-:W-:Y:S02]  /*0de0*/  IMAD R73, R12, R5, R73 ;  /* 0x000000050c497224 */ /* 0x000fe400078e0249 */
[----:B------:R-:W-:Y:S02]  /*0df0*/  IMAD R5, R2, R4, R11 ;  /* 0x0000000402057224 */ /* 0x000fe400078e020b */
[----:B------:R-:W-:Y:S02]  /*0e00*/  IMAD.MOV R3, RZ, RZ, -R3 ;  /* 0x000000ffff037224 */ /* 0x000fe400078e0a03 */
[----:B------:R-:W-:Y:S01]  /*0e10*/  IMAD R63, R12, R8, R63 ;  /* 0x000000080c3f7224 */ /* 0x000fe200078e023f */
[----:B------:R-:W-:Y:S01]  /*0e20*/  ISETP.GT.U32.AND P1, PT, R2, R5, PT ;  /* 0x000000050200720c */ /* 0x000fe20003f24070 */
[----:B------:R-:W-:-:S04]  /*0e30*/  IMAD.HI.U32 R10, R13, R67, RZ ;  /* 0x000000430d0a7227 */ /* 0x000fc800078e00ff */
[----:B------:R-:W-:Y:S02]  /*0e40*/  IMAD R3, R2, R3, R9 ;  /* 0x0000000302037224 */ /* 0x000fe400078e0209 */
[----:B------:R-:W-:-:S03]  /*0e50*/  IMAD.HI.U32 R7, R13, R62, RZ ;  /* 0x0000003e0d077227 */ /* 0x000fc600078e00ff */
[----:B------:R-:W-:Y:S01]  /*0e60*/  ISETP.GT.U32.AND P0, PT, R2, R3, PT ;  /* 0x000000030200720c */ /* 0x000fe20003f04070 */
[----:B------:R-:W-:-:S04]  /*0e70*/  IMAD.HI.U32 R8, R13, R69, RZ ;  /* 0x000000450d087227 */ /* 0x000fc800078e00ff */
[----:B------:R-:W-:Y:S02]  /*0e80*/  IMAD.MOV R10, RZ, RZ, -R10 ;  /* 0x000000ffff0a7224 */ /* 0x000fe400078e0a0a */
[----:B------:R-:W-:Y:S02]  /*0e90*/  IMAD.MOV R7, RZ, RZ, -R7 ;  /* 0x000000ffff077224 */ /* 0x000fe400078e0a07 */
[----:B------:R-:W-:Y:S02]  /*0ea0*/  IMAD.MOV R8, RZ, RZ, -R8 ;  /* 0x000000ffff087224 */ /* 0x000fe400078e0a08 */
[----:B------:R-:W-:Y:S02]  /*0eb0*/  VIADD R14, R0, 0xd ;  /* 0x0000000d000e7836 */ /* 0x000fe40000000000 */
[C---:B------:R-:W-:Y:S02]  /*0ec0*/  IMAD R67, R12.reuse, R10, R67 ;  /* 0x0000000a0c437224 */ /* 0x040fe400078e0243 */
[----:B------:R-:W-:Y:S01]  /*0ed0*/  @!P1 IMAD.IADD R5, R5, 0x1, -R2 ;  /* 0x0000000105059824 */ /* 0x000fe200078e0a02 */
[----:B------:R-:W-:Y:S01]  /*0ee0*/  IABS R72, R14 ;  /* 0x0000000e00487213 */ /* 0x000fe20000000000 */
[C---:B------:R-:W-:Y:S01]  /*0ef0*/  IMAD R62, R12.reuse, R7, R62 ;  /* 0x000000070c3e7224 */ /* 0x040fe200078e023e */
[----:B------:R-:W-:Y:S01]  /*0f00*/  STL [R1+0x2ac], R14 ;  /* 0x0002ac0e01007387 */ /* 0x000fe20000100800 */
[----:B------:R-:W-:Y:S01]  /*0f10*/  IMAD R69, R12, R8, R69 ;  /* 0x000000080c457224 */ /* 0x000fe200078e0245 */
[----:B------:R-:W-:Y:S01]  /*0f20*/  ISETP.GT.U32.AND P1, PT, R2, R5, PT ;  /* 0x000000050200720c */ /* 0x000fe20003f24070 */
[----:B------:R-:W-:-:S02]  /*0f30*/  VIADD R10, R0, 0xe ;  /* 0x0000000e000a7836 */ /* 0x000fc40000000000 */
[----:B------:R-:W-:-:S03]  /*0f40*/  IMAD.HI.U32 R7, R13, R60, RZ ;  /* 0x0000003c0d077227 */ /* 0x000fc600078e00ff */
[----:B------:R0:W-:Y:S01]  /*0f50*/  STL [R1+0x2b4], R10 ;  /* 0x0002b40a01007387 */ /* 0x0001e20000100800 */
[----:B------:R-:W-:Y:S01]  /*0f60*/  IMAD.HI.U32 R8, R13, R64, RZ ;  /* 0x000000400d087227 */ /* 0x000fe200078e00ff */
[----:B------:R-:W-:-:S03]  /*0f70*/  IABS R71, R10 ;  /* 0x0000000a00477213 */ /* 0x000fc60000000000 */
[----:B------:R-:W-:Y:S02]  /*0f80*/  IMAD.MOV R7, RZ, RZ, -R7 ;  /* 0x000000ffff077224 */ /* 0x000fe400078e0a07 */
[----:B------:R-:W-:Y:S02]  /*0f90*/  IMAD.MOV R15, RZ, RZ, -R8 ;  /* 0x000000ffff0f7224 */ /* 0x000fe400078e0a08 */
[----:B------:R-:W-:Y:S01]  /*0fa0*/  IMAD.HI.U32 R6, R13, R72, RZ ;  /* 0x000000480d067227 */ /* 0x000fe200078e00ff */
[----:B0-----:R-:W0:Y:S03]  /*0fb0*/  LDC R10, c[0x0][0x3a0] ;  /* 0x0000e800ff0a7b82 */ /* 0x001e260000000800 */
[C---:B------:R-:W-:Y:S02]  /*0fc0*/  VIADD R21, R0.reuse, 0xf ;  /* 0x0000000f00157836 */ /* 0x040fe40000000000 */
[----:B------:R-:W-:-:S02]  /*0fd0*/  VIADD R20, R0, 0x10 ;  /* 0x0000001000147836 */ /* 0x000fc40000000000 */
[C---:B------:R-:W-:Y:S01]  /*0fe0*/  IMAD R60, R12.reuse, R7, R60 ;  /* 0x000000070c3c7224 */ /* 0x040fe200078e023c */
[----:B------:R-:W-:Y:S01]  /*0ff0*/  STL [R1+0x2b8], R21 ;  /* 0x0002b81501007387 */ /* 0x000fe20000100800 */
[----:B------:R-:W-:Y:S01]  /*1000*/  IMAD R64, R12, R15, R64 ;  /* 0x0000000f0c407224 */ /* 0x000fe200078e0240 */
[----:B------:R-:W-:Y:S01]  /*1010*/  IABS R70, R21 ;  /* 0x0000001500467213 */ /* 0x000fe20000000000 */
[----:B------:R-:W-:Y:S01]  /*1020*/  VIADD R19, R0, 0x11 ;  /* 0x0000001100137836 */ /* 0x000fe20000000000 */
[----:B------:R-:W-:Y:S01]  /*1030*/  STL [R1+0x330], R20 ;  /* 0x0003301401007387 */ /* 0x000fe20000100800 */
[----:B------:R-:W-:Y:S01]  /*1040*/  @!P0 IMAD.IADD R3, R3, 0x1, -R2 ;  /* 0x0000000103038824 */ /* 0x000fe200078e0a02 */
[----:B------:R-:W-:Y:S01]  /*1050*/  IABS R79, R20 ;  /* 0x00000014004f7213 */ /* 0x000fe20000000000 */
[----:B------:R-:W-:Y:S01]  /*1060*/  IMAD.HI.U32 R7, R13, R65, RZ ;  /* 0x000000410d077227 */ /* 0x000fe200078e00ff */
[----:B------:R-:W-:Y:S01]  /*1070*/  STL [R1+0x32c], R19 ;  /* 0x00032c1301007387 */ /* 0x000fe20000100800 */
[----:B------:R-:W-:-:S02]  /*1080*/  IABS R78, R19 ;  /* 0x00000013004e7213 */ /* 0x000fc40000000000 */
[----:B------:R-:W-:Y:S01]  /*1090*/  IMAD.MOV R15, RZ, RZ, -R6 ;  /* 0x000000ffff0f7224 */ /* 0x000fe200078e0a06 */
[----:B------:R-:W-:Y:S01]  /*10a0*/  ISETP.GT.U32.AND P0, PT, R2, R3, PT ;  /* 0x000000030200720c */ /* 0x000fe20003f04070 */
[----:B------:R-:W-:Y:S02]  /*10b0*/  VIADD R14, R0, 0x12 ;  /* 0x00000012000e7836 */ /* 0x000fe40000000000 */
[----:B------:R-:W-:Y:S02]  /*10c0*/  IMAD.MOV R7, RZ, RZ, -R7 ;  /* 0x000000ffff077224 */ /* 0x000fe400078e0a07 */
[----:B------:R-:W-:Y:S01]  /*10d0*/  IMAD R72, R12, R15, R72 ;  /* 0x0000000f0c487224 */ /* 0x000fe200078e0248 */
[----:B------:R1:W-:Y:S01]  /*10e0*/  STL [R1+0x338], R14 ;  /* 0x0003380e01007387 */ /* 0x0003e20000100800 */
[----:B------:R-:W-:Y:S01]  /*10f0*/  IABS R77, R14 ;  /* 0x0000000e004d7213 */ /* 0x000fe20000000000 */
[----:B------:R-:W-:Y:S01]  /*1100*/  @!P1 IMAD.IADD R5, R5, 0x1, -R2 ;  /* 0x0000000105059824 */ /* 0x000fe200078e0a02 */
[----:B------:R-:W-:Y:S01]  /*1110*/  ISETP.GE.AND P1, PT, R144, RZ, PT ;  /* 0x000000ff9000720c */ /* 0x000fe20003f26270 */
[----:B------:R-:W-:-:S02]  /*1120*/  IMAD R65, R12, R7, R65 ;  /* 0x000000070c417224 */ /* 0x000fc400078e0241 */
[----:B------:R-:W-:Y:S02]  /*1130*/  VIADD R8, R0, 0x13 ;  /* 0x0000001300087836 */ /* 0x000fe40000000000 */
[C---:B------:R-:W-:Y:S01]  /*1140*/  IMAD.HI.U32 R7, R13.reuse, R71, RZ ;  /* 0x000000470d077227 */ /* 0x040fe200078e00ff */
[----:B-1----:R-:W1:Y:S02]  /*1150*/  LDC.64 R14, c[0x0][0x3a8] ;  /* 0x0000ea00ff0e7b82 */ /* 0x002e640000000a00 */
[----:B------:R-:W-:Y:S01]  /*1160*/  IABS R76, R8 ;  /* 0x00000008004c7213 */ /* 0x000fe20000000000 */
[----:B------:R-:W-:Y:S01]  /*1170*/  IMAD.MOV R7, RZ, RZ, -R7 ;  /* 0x000000ffff077224 */ /* 0x000fe200078e0a07 */
[----:B------:R2:W-:Y:S01]  /*1180*/  STL [R1+0x334], R8 ;  /* 0x0003340801007387 */ /* 0x0005e20000100800 */
[----:B------:R-:W-:-:S04]  /*1190*/  IMAD.HI.U32 R4, R13, R70, RZ ;  /* 0x000000460d047227 */ /* 0x000fc800078e00ff */
[----:B------:R-:W-:Y:S02]  /*11a0*/  IMAD R71, R12, R7, R71 ;  /* 0x000000070c477224 */ /* 0x000fe400078e0247 */
[----:B------:R-:W-:-:S04]  /*11b0*/  IMAD.HI.U32 R6, R13, R79, RZ ;  /* 0x0000004f0d067227 */ /* 0x000fc800078e00ff */
[----:B------:R-:W-:Y:S01]  /*11c0*/  @!P0 IMAD.IADD R3, R3, 0x1, -R2 ;  /* 0x0000000103038824 */ /* 0x000fe200078e0a02 */
[----:B------:R-:W-:Y:S01]  /*11d0*/  ISETP.NE.AND P0, PT, R16, RZ, PT ;  /* 0x000000ff1000720c */ /* 0x000fe20003f05270 */
[----:B------:R-:W-:Y:S01]  /*11e0*/  IMAD.HI.U32 R7, R13, R78, RZ ;  /* 0x0000004e0d077227 */ /* 0x000fe200078e00ff */
[----:B------:R-:W-:-:S03]  /*11f0*/  LOP3.LUT R16, RZ, R16, RZ, 0x33, !PT ;  /* 0x00000010ff107212 */ /* 0x000fc600078e33ff */
[----:B--2---:R-:W-:-:S04]  /*1200*/  IMAD.HI.U32 R8, R13, R77, RZ ;  /* 0x0000004d0d087227 */ /* 0x004fc800078e00ff */
[----:B------:R-:W-:-:S04]  /*1210*/  IMAD.HI.U32 R9, R13, R76, RZ ;  /* 0x0000004c0d097227 */ /* 0x000fc800078e00ff */
[----:B------:R-:W-:Y:S02]  /*1220*/  IMAD.MOV R11, RZ, RZ, -R4 ;  /* 0x000000ffff0b7224 */ /* 0x000fe400078e0a04 */
[C---:B0-----:R-:W-:Y:S02]  /*1230*/  VIADD R4, R10.reuse, 0xfffffff7 ;  /* 0xfffffff70a047836 */ /* 0x041fe40000000000 */
[----:B------:R-:W-:Y:S02]  /*1240*/  IMAD.MOV R6, RZ, RZ, -R6 ;  /* 0x000000ffff067224 */ /* 0x000fe400078e0a06 */
[----:B------:R-:W-:Y:S01]  /*1250*/  VIADD R2, R10, 0xffffffff ;  /* 0xffffffff0a027836 */ /* 0x000fe20000000000 */
[----:B------:R-:W-:Y:S01]  /*1260*/  ISETP.GE.U32.AND P2, PT, R4, 0x7fffff78, PT ;  /* 0x7fffff780400780c */ /* 0x000fe20003f46070 */
[----:B------:R-:W-:Y:S02]  /*1270*/  @!P1 IMAD.MOV R3, RZ, RZ, -R3 ;  /* 0x000000ffff039224 */ /* 0x000fe400078e0a03 */
[----:B------:R-:W-:Y:S01]  /*1280*/  @!P3 IMAD.MOV R5, RZ, RZ, -R5 ;  /* 0x000000ffff05b224 */ /* 0x000fe200078e0a05 */
[----:B------:R-:W-:Y:S01]  /*1290*/  ISETP.GE.U32.AND P4, PT, R2, 0x7fffff80, PT ;  /* 0x7fffff800200780c */ /* 0x000fe20003f86070 */
[----:B------:R-:W-:Y:S01]  /*12a0*/  IMAD.MOV R7, RZ, RZ, -R7 ;  /* 0x000000ffff077224 */ /* 0x000fe200078e0a07 */
[C---:B------:R-:W-:Y:S01]  /*12b0*/  SEL R3, R16.reuse, R3, !P0 ;  /* 0x0000000310037207 */ /* 0x040fe20004000000 */
[----:B------:R-:W-:Y:S01]  /*12c0*/  IMAD.MOV R8, RZ, RZ, -R8 ;  /* 0x000000ffff087224 */ /* 0x000fe200078e0a08 */
[----:B------:R-:W-:Y:S01]  /*12d0*/  SEL R5, R16, R5, !P0 ;  /* 0x0000000510057207 */ /* 0x000fe20004000000 */
[----:B------:R-:W-:-:S02]  /*12e0*/  IMAD.MOV R9, RZ, RZ, -R9 ;  /* 0x000000ffff097224 */ /* 0x000fc400078e0a09 */
[C---:B------:R-:W-:Y:S02]  /*12f0*/  IMAD R79, R12.reuse, R6, R79 ;  /* 0x000000060c4f7224 */ /* 0x040fe400078e024f */
[C---:B------:R-:W-:Y:S02]  /*1300*/  IMAD R70, R12.reuse, R11, R70 ;  /* 0x0000000b0c467224 */ /* 0x040fe400078e0246 */
[C---:B------:R-:W-:Y:S02]  /*1310*/  IMAD R78, R12.reuse, R7, R78 ;  /* 0x000000070c4e7224 */ /* 0x040fe400078e024e */
[C---:B------:R-:W-:Y:S02]  /*1320*/  IMAD R77, R12.reuse, R8, R77 ;  /* 0x000000080c4d7224 */ /* 0x040fe400078e024d */
[----:B------:R-:W-:Y:S02]  /*1330*/  IMAD R76, R12, R9, R76 ;  /* 0x000000090c4c7224 */ /* 0x000fe400078e024c */
[----:B------:R-:W-:-:S02]  /*1340*/  VIADD R4, R10, 0xffffffef ;  /* 0xffffffef0a047836 */ /* 0x000fc40000000000 */
[----:B------:R-:W-:Y:S01]  /*1350*/  VIADD R6, R10, 0xffffffe7 ;  /* 0xffffffe70a067836 */ /* 0x000fe20000000000 */
[----:B-1-34-:R-:W-:Y:S06]  /*1360*/  BRA.U UP0, `(.L_x_5) ;  /* 0x0000000100187547 */ /* 0x01afec000b800000 */
[----:B------:R-:W-:Y:S01]  /*1370*/  ELECT P0, URZ, PT ;  /* 0x0000000000ff782f */ /* 0x000fe20003800000 */
[----:B------:R-:W-:Y:S01]  /*1380*/  IMAD.MOV.U32 R2, RZ, RZ, 0x1 ;  /* 0x00000001ff027424 */ /* 0x000fe200078e00ff */
[----:B------:R-:W-:Y:S01]  /*1390*/  UMOV UR4, 0x40 ;  /* 0x0000004000047882 */ /* 0x000fe20000000000 */
[----:B------:R-:W-:Y:S01]  /*13a0*/  UVIRTCOUNT.DEALLOC.SMPOOL 0x80 ;  /* 0x000000800000784c */ /* 0x000fe20000000000 */
[----:B------:R-:W-:-:S09]  /*13b0*/  ULEA UR4, UR5, UR4, 0x18 ;  /* 0x0000000405047291 */ /* 0x000fd2000f8ec0ff */
[----:B------:R0:W-:Y:S03]  /*13c0*/  @P0 STS.U8 [UR4], R2 ;  /* 0x00000002ff000988 */ /* 0x0001e60008000004 */
.L_x_5:
[----:B------:R-:W-:Y:S01]  /*13d0*/  STL [R1+0xcf4], R98 ;  /* 0x000cf46201007387 */ /* 0x000fe20000100800 */
[----:B------:R-:W-:Y:S01]  /*13e0*/  VOTEU.ALL UP1, P5 ;  /* 0x0000000000ff7886 */ /* 0x000fe20002820000 */
[----:B------:R-:W-:Y:S01]  /*13f0*/  VOTEU.ALL UP2, P5 ;  /* 0x0000000000ff7886 */ /* 0x000fe20002840000 */
[----:B------:R-:W-:Y:S01]  /*1400*/  IMAD R3, R3, UR16, RZ ;  /* 0x0000001003037c24 */ /* 0x000fe2000f8e02ff */
[----:B------:R-:W-:Y:S01]  /*1410*/  STL [R1+0xcf0], R49 ;  /* 0x000cf03101007387 */ /* 0x000fe20000100800 */
[----:B------:R-:W1:Y:S01]  /*1420*/  LDCU.64 UR20, c[0x0][0x358] ;  /* 0x00006b00ff1477ac */ /* 0x000e620008000a00 */
[----:B------:R-:W-:-:S04]  /*1430*/  @!UP1 UIADD3 UR4, UPT, UPT, -UR6, 0x100000, URZ ;  /* 0x0010000006049890 */ /* 0x000fc8000fffe1ff */
[----:B------:R-:W-:Y:S02]  /*1440*/  @!UP1 USHF.L.U32 UR5, UR4, 0xb, URZ ;  /* 0x0000000b04059899 */ /* 0x000fe400080006ff */
[----:B------:R-:W-:Y:S01]  /*1450*/  @!UP1 USHF.L.U32 UR4, UR4, 0x1, URZ ;  /* 0x0000000104049899 */ /* 0x000fe200080006ff */
[----:B------:R-:W-:Y:S01]  /*1460*/  IMAD R5, R5, UR16, RZ ;  /* 0x0000001005057c24 */ /* 0x000fe2000f8e02ff */
[----:B------:R-:W-:Y:S01]  /*1470*/  STL [R1+0xcec], R48 ;  /* 0x000cec3001007387 */ /* 0x000fe20000100800 */
[----:B------:R-:W-:Y:S01]  /*1480*/  ISETP.GE.U32.AND P1, PT, R4, 0x7fffff70, PT ;  /* 0x7fffff700400780c */ /* 0x000fe20003f26070 */
[----:B------:R-:W-:Y:S01]  /*1490*/  IMAD.SHL.U32 R7, R14, 0x8, RZ ;  /* 0x000000080e077824 */ /* 0x000fe200078e00ff */
[----:B------:R-:W-:Y:S01]  /*14a0*/  PRMT R43, RZ, 0x7610, R43 ;  /* 0x00007610ff2b7816 */ /* 0x000fe2000000002b */
[----:B------:R-:W-:Y:S01]  /*14b0*/  STL [R1+0xce8], R97 ;  /* 0x000ce86101007387 */ /* 0x000fe20000100800 */
[----:B------:R-:W-:Y:S01]  /*14c0*/  ISETP.GE.U32.AND P0, PT, R6, 0x7fffff68, PT ;  /* 0x7fffff680600780c */ /* 0x000fe20003f06070 */
[----:B------:R-:W2:Y:S02]  /*14d0*/  LDCU UR16, c[0x0][0x3b0] ;  /* 0x00007600ff1077ac */ /* 0x000ea40008000800 */
[----:B------:R-:W-:Y:S01]  /*14e0*/  STL [R1+0xce4], R96 ;  /* 0x000ce46001007387 */ /* 0x000fe20000100800 */
[----:B------:R-:W-:Y:S03]  /*14f0*/  STTM.x128 tmem[UR10], RZ ;  /* 0x000000ff000079ed */ /* 0x000fe600083c000a */
[----:B------:R-:W-:Y:S01]  /*1500*/  STL [R1+0xce0], R95 ;  /* 0x000ce05f01007387 */ /* 0x000fe20000100800 */
[----:B------:R-:W-:Y:S01]  /*1510*/  PRMT R42, RZ, 0x7610, R42 ;  /* 0x00007610ff2a7816 */ /* 0x000fe2000000002a */
[----:B------:R-:W3:Y:S02]  /*1520*/  LDCU UR17, c[0x0][0x3b0] ;  /* 0x00007600ff1177ac */ /* 0x000ee40008000800 */
[----:B------:R-:W-:Y:S01]  /*1530*/  STL [R1+0xcdc], R94 ;  /* 0x000cdc5e01007387 */ /* 0x000fe20000100800 */
[----:B------:R-:W-:Y:S01]  /*1540*/  PRMT R41, RZ, 0x7610, R41 ;  /* 0x00007610ff297816 */ /* 0x000fe20000000029 */
[----:B------:R-:W4:Y:S02]  /*1550*/  LDCU UR19, c[0x0][0x3b0] ;  /* 0x00007600ff1377ac */ /* 0x000f240008000800 */
[----:B------:R-:W-:Y:S01]  /*1560*/  STL [R1+0xcd8], R93 ;  /* 0x000cd85d01007387 */ /* 0x000fe20000100800 */
[----:B------:R-:W-:Y:S01]  /*1570*/  PRMT R40, RZ, 0x7610, R40 ;  /* 0x00007610ff287816 */ /* 0x000fe20000000028 */
[----:B------:R-:W0:Y:S02]  /*1580*/  LDCU UR18, c[0x0][0x3b0] ;  /* 0x00007600ff1277ac */ /* 0x000e240008000800 */
        /* <DEDUP_REMOVED lines=149> */
[----:B------:R-:W0:Y:S01]  /*1ee0*/  LDCU UR74, c[0x0][0x3b0] ;  /* 0x00007600ff4a77ac */ /* 0x000e220008000800 */
[----:B------:R-:W0:Y:S01]  /*1ef0*/  FENCE.VIEW.ASYNC.T ;  /* 0x00000000000073c6 */ /* 0x000e220000000200 */
[----:B------:R-:W-:Y:S01]  /*1f00*/  STL [R1+0xb74], R160 ;  /* 0x000b74a001007387 */ /* 0x000fe20000100800 */
[----:B------:R-:W-:Y:S01]  /*1f10*/  PRMT R139, RZ, 0x7610, R139 ;  /* 0x00007610ff8b7816 */ /* 0x000fe2000000008b */
[----:B------:R-:W0:Y:S02]  /*1f20*/  LDCU UR71, c[0x0][0x3b0] ;  /* 0x00007600ff4777ac */ /* 0x000e240008000800 */
[----:B0-----:R-:W-:Y:S01]  /*1f30*/  BAR.SYNC.DEFER_BLOCKING 0x0 ;  /* 0x0000000000007b1d */ /* 0x001fe20000010000 */
[----:B------:R-:W-:-:S02]  /*1f40*/  PRMT R138, RZ, 0x7610, R138 ;  /* 0x00007610ff8a7816 */ /* 0x000fc4000000008a */
[----:B------:R-:W-:Y:S02]  /*1f50*/  PRMT R137, RZ, 0x7610, R137 ;  /* 0x00007610ff897816 */ /* 0x000fe40000000089 */
[----:B------:R-:W-:Y:S01]  /*1f60*/  PRMT R136, RZ, 0x7610, R136 ;  /* 0x00007610ff887816 */ /* 0x000fe20000000088 */
[----:B------:R-:W0:Y:S01]  /*1f70*/  LDCU UR72, c[0x0][0x3b0] ;  /* 0x00007600ff4877ac */ /* 0x000e220008000800 */
[----:B------:R1:W-:Y:S01]  /*1f80*/  STL [R1+0xb70], R144 ;  /* 0x000b709001007387 */ /* 0x0003e20000100800 */
[----:B------:R-:W-:Y:S01]  /*1f90*/  PRMT R135, RZ, 0x7610, R135 ;  /* 0x00007610ff877816 */ /* 0x000fe20000000087 */
[----:B------:R-:W0:Y:S01]  /*1fa0*/  LDCU UR73, c[0x0][0x3b0] ;  /* 0x00007600ff4977ac */ /* 0x000e220008000800 */
[----:B-1----:R-:W1:Y:S01]  /*1fb0*/  LDC R144, c[0x0][0x3a0] ;  /* 0x0000e800ff907b82 */ /* 0x002e620000000800 */
[----:B------:R-:W0:Y:S02]  /*1fc0*/  FENCE.VIEW.ASYNC.S ;  /* 0x00000000000073c6 */ /* 0x000e240000000000 */
[----:B0-----:R0:W0:Y:S01]  /*1fd0*/  @!UP2 SYNCS.EXCH.64 URZ, [UR11], UR4 ;  /* 0x000000040bffa5b2 */ /* 0x0010220008000100 */
[----:B-1----:R-:W-:-:S05]  /*1fe0*/  VIADD R2, R144, 0xffffffdf ;  /* 0xffffffdf90027836 */ /* 0x002fca0000000000 */
[----:B------:R-:W-:Y:S02]  /*1ff0*/  ISETP.GE.U32.AND P3, PT, R2, 0x7fffff60, PT ;  /* 0x7fffff600200780c */ /* 0x000fe40003f66070 */
[----:B------:R-:W-:-:S04]  /*2000*/  IADD3 R2, P6, PT, R3, UR12, RZ ;  /* 0x0000000c03027c10 */ /* 0x000fc8000ffde0ff */
[----:B------:R-:W-:Y:S01]  /*2010*/  LEA.HI.X.SX32 R3, R3, UR13, 0x1, P6 ;  /* 0x0000000d03037c11 */ /* 0x000fe2000b0f0eff */
[----:B0-----:R-:W-:Y:S01]  /*2020*/  BAR.SYNC.DEFER_BLOCKING 0x0 ;  /* 0x0000000000007b1d */ /* 0x001fe20000010000 */
[C---:B------:R-:W-:Y:S02]  /*2030*/  IADD3 R4, P6, PT, R5.reuse, UR12, RZ ;  /* 0x0000000c05047c10 */ /* 0x040fe4000ffde0ff */
[----:B------:R-:W-:Y:S02]  /*2040*/  SHF.R.S32.HI R8, RZ, 0x1f, R7 ;  /* 0x0000001fff087819 */ /* 0x000fe40000011407 */
[----:B------:R-:W-:Y:S01]  /*2050*/  LEA.HI.X.SX32 R5, R5, UR13, 0x1, P6 ;  /* 0x0000000d05057c11 */ /* 0x000fe2000b0f0eff */
[----:B------:R-:W-:Y:S01]  /*2060*/  VIADD R6, R144, 0xffffffd7 ;  /* 0xffffffd790067836 */ /* 0x000fe20000000000 */
[C---:B------:R-:W-:Y:S01]  /*2070*/  IADD3 R11, P6, PT, R7.reuse, R2, RZ ;  /* 0x00000002070b7210 */ /* 0x040fe20007fde0ff */
[----:B------:R-:W0:Y:S04]  /*2080*/  LDCU UR12, c[0x0][0x3b0] ;  /* 0x00007600ff0c77ac */ /* 0x000e280008000800 */
[----:B------:R-:W-:Y:S01]  /*2090*/  IMAD.X R9, R8, 0x1, R3, P6 ;  /* 0x0000000108097824 */ /* 0x000fe200030e0603 */
[----:B------:R-:W-:Y:S01]  /*20a0*/  IADD3 R10, P6, PT, R7, R4, RZ ;  /* 0x00000004070a7210 */ /* 0x000fe20007fde0ff */
[----:B------:R-:W1:Y:S01]  /*20b0*/  LDCU UR13, c[0x0][0x3b0] ;  /* 0x00007600ff0d77ac */ /* 0x000e620008000800 */
[----:B------:R-:W2:Y:S04]  /*20c0*/  @!P4 LDG.E.U8 R43, desc[UR20][R2.64] ;  /* 0x00000014022bc981 */ /* 0x000ea8000c1e1100 */
[----:B------:R-:W2:Y:S01]  /*20d0*/  @!P4 LDG.E.U8 R42, desc[UR20][R4.64] ;  /* 0x00000014042ac981 */ /* 0x000ea2000c1e1100 */
[----:B------:R-:W-:Y:S01]  /*20e0*/  ISETP.GE.U32.AND P4, PT, R6, 0x7fffff58, PT ;  /* 0x7fffff580600780c */ /* 0x000fe20003f86070 */
[----:B------:R-:W-:-:S02]  /*20f0*/  IMAD.MOV.U32 R6, RZ, RZ, R9 ;  /* 0x000000ffff067224 */ /* 0x000fc400078e0009 */
[----:B------:R-:W-:Y:S02]  /*2100*/  STL [R1+0x1b4], R11 ;  /* 0x0001b40b01007387 */ /* 0x000fe40000100800 */
[----:B------:R-:W-:Y:S02]  /*2110*/  @!P2 IMAD.MOV.U32 R7, RZ, RZ, R6 ;  /* 0x000000ffff07a224 */ /* 0x000fe400078e0006 */
[----:B------:R-:W-:Y:S01]  /*2120*/  @!P2 IMAD.MOV.U32 R6, RZ, RZ, R11 ;  /* 0x000000ffff06a224 */ /* 0x000fe200078e000b */
[----:B------:R0:W-:Y:S04]  /*2130*/  STL [R1+0x1b0], R9 ;  /* 0x0001b00901007387 */ /* 0x0001e80000100800 */
[----:B------:R1:W2:Y:S01]  /*2140*/  @!P2 LDG.E.U8 R41, desc[UR20][R6.64] ;  /* 0x000000140629a981 */ /* 0x0002a2000c1e1100 */
[----:B0-----:R-:W-:-:S02]  /*2150*/  IMAD.SHL.U32 R9, R14, 0x10, RZ ;  /* 0x000000100e097824 */ /* 0x001fc400078e00ff */
[----:B-1----:R-:W-:Y:S02]  /*2160*/  IMAD.MOV.U32 R7, RZ, RZ, R10 ;  /* 0x000000ffff077224 */ /* 0x002fe400078e000a */
[----:B------:R-:W-:Y:S01]  /*2170*/  IMAD.X R6, R8, 0x1, R5, P6 ;  /* 0x0000000108067824 */ /* 0x000fe200030e0605 */
[----:B------:R0:W-:Y:S04]  /*2180*/  STL [R1+0x1bc], R10 ;  /* 0x0001bc0a01007387 */ /* 0x0001e80000100800 */
[----:B------:R-:W-:Y:S01]  /*2190*/  @!P2 LOP3.LUT R7, R7, R6, RZ, 0x3c, !PT ;  /* 0x000000060707a212 */ /* 0x000fe200078e3cff */
[----:B------:R1:W-:Y:S01]  /*21a0*/  STL [R1+0x1b8], R6 ;  /* 0x0001b80601007387 */ /* 0x0003e20000100800 */
[----:B------:R-:W-:Y:S02]  /*21b0*/  IADD3 R11, P6, PT, R9, R2, RZ ;  /* 0x00000002090b7210 */ /* 0x000fe40007fde0ff */
[----:B0-----:R-:W-:-:S02]  /*21c0*/  SHF.R.S32.HI R10, RZ, 0x1f, R9 ;  /* 0x0000001fff0a7819 */ /* 0x001fc40000011409 */
[----:B-1----:R-:W-:-:S04]  /*21d0*/  @!P2 LOP3.LUT R6, R7, R6, RZ, 0x3c, !PT ;  /* 0x000000060706a212 */ /* 0x002fc800078e3cff */
[----:B------:R-:W-:-:S05]  /*21e0*/  @!P2 LOP3.LUT R7, R7, R6, RZ, 0x3c, !PT ;  /* 0x000000060707a212 */ /* 0x000fca00078e3cff */
[----:B------:R0:W2:Y:S02]  /*21f0*/  @!P2 LDG.E.U8 R40, desc[UR20][R6.64] ;  /* 0x000000140628a981 */ /* 0x0000a4000c1e1100 */
[----:B0-----:R-:W-:Y:S02]  /*2200*/  IMAD.MOV.U32 R7, RZ, RZ, R11 ;  /* 0x000000ffff077224 */ /* 0x001fe400078e000b */
[----:B------:R-:W-:Y:S01]  /*2210*/  IMAD.X R6, R10, 0x1, R3, P6 ;  /* 0x000000010a067824 */ /* 0x000fe200030e0603 */
[----:B------:R0:W-:Y:S04]  /*2220*/  STL [R1+0x240], R11 ;  /* 0x0002400b01007387 */ /* 0x0001e80000100800 */
[----:B------:R-:W-:Y:S01]  /*2230*/  @!P1 LOP3.LUT R7, R7, R6, RZ, 0x3c, !PT ;  /* 0x0000000607079212 */ /* 0x000fe200078e3cff */
[----:B------:R1:W-:Y:S01]  /*2240*/  STL [R1+0x23c], R6 ;  /* 0x00023c0601007387 */ /* 0x0003e20000100800 */
[----:B0-----:R-:W-:-:S02]  /*2250*/  IADD3 R11, P6, PT, R9, R4, RZ ;  /* 0x00000004090b7210 */ /* 0x001fc40007fde0ff */
[----:B-1----:R-:W-:-:S04]  /*2260*/  @!P1 LOP3.LUT R6, R7, R6, RZ, 0x3c, !PT ;  /* 0x0000000607069212 */ /* 0x002fc800078e3cff */
[----:B------:R-:W-:-:S05]  /*2270*/  @!P1 LOP3.LUT R7, R7, R6, RZ, 0x3c, !PT ;  /* 0x0000000607079212 */ /* 0x000fca00078e3cff */
[----:B------:R0:W2:Y:S01]  /*2280*/  @!P1 LDG.E.U8 R38, desc[UR20][R6.64] ;  /* 0x0000001406269981 */ /* 0x0000a2000c1e1100 */
[----:B------:R-:W-:Y:S02]  /*2290*/  IMAD R9, R14, 0x18, RZ ;  /* 0x000000180e097824 */ /* 0x000fe400078e02ff */
[----:B0-----:R-:W-:Y:S02]  /*22a0*/  IMAD.MOV.U32 R7, RZ, RZ, R11 ;  /* 0x000000ffff077224 */ /* 0x001fe400078e000b */
[----:B------:R-:W-:Y:S01]  /*22b0*/  IMAD.X R6, R10, 0x1, R5, P6 ;  /* 0x000000010a067824 */ /* 0x000fe200030e0605 */
[----:B------:R0:W-:Y:S04]  /*22c0*/  STL [R1+0x248], R11 ;  /* 0x0002480b01007387 */ /* 0x0001e80000100800 */
[----:B------:R-:W-:Y:S01]  /*22d0*/  @!P1 LOP3.LUT R7, R7, R6, RZ, 0x3c, !PT ;  /* 0x0000000607079212 */ /* 0x000fe200078e3cff */
[----:B------:R1:W-:Y:S01]  /*22e0*/  STL [R1+0x244], R6 ;  /* 0x0002440601007387 */ /* 0x0003e20000100800 */
[----:B------:R-:W-:-:S02]  /*22f0*/  SHF.R.S32.HI R10, RZ, 0x1f, R9 ;  /* 0x0000001fff0a7819 */ /* 0x000fc40000011409 */
[----:B0-----:R-:W-:Y:S02]  /*2300*/  IADD3 R11, P6, PT, R9, R2, RZ ;  /* 0x00000002090b7210 */ /* 0x001fe40007fde0ff */
        /* <DEDUP_REMOVED lines=12> */
[----:B------:R-:W-:Y:S02]  /*23d0*/  IMAD.SHL.U32 R9, R14, 0x20, RZ ;  /* 0x000000200e097824 */ /* 0x000fe400078e00ff */
        /* <DEDUP_REMOVED lines=38> */
[----:B------:R0:W2:Y:S02]  /*2640*/  @!P4 LDG.E.U8 R46, desc[UR20][R6.64] ;  /* 0x00000014062ec981 */ /* 0x0000a4000c1e1100 */
[----:B0-----:R-:W-:Y:S02]  /*2650*/  IMAD.MOV.U32 R7, RZ, RZ, R11 ;  /* 0x000000ffff077224 */ /* 0x001fe400078e000b */
[----:B------:R-:W-:Y:S01]  /*2660*/  IMAD.X R6, R10, 0x1, R5, P6 ;  /* 0x000000010a067824 */ /* 0x000fe200030e0605 */
[----:B------:R-:W-:Y:S04]  /*2670*/  STL [R1+0x3f0], R11 ;  /* 0x0003f00b01007387 */ /* 0x000fe80000100800 */
[----:B------:R-:W-:Y:S01]  /*2680*/  @!P4 LOP3.LUT R7, R7, R6, RZ, 0x3c, !PT ;  /* 0x000000060707c212 */ /* 0x000fe200078e3cff */
[----:B------:R0:W-:Y:S01]  /*2690*/  STL [R1+0x3ec], R6 ;  /* 0x0003ec0601007387 */ /* 0x0001e20000100800 */
[----:B------:R-:W-:-:S02]  /*26a0*/  PRMT R98, RZ, 0x7610, R98 ;  /* 0x00007610ff627816 */ /* 0x000fc40000000062 */
[----:B0-----:R-:W-:-:S04]  /*26b0*/  @!P4 LOP3.LUT R6, R7, R6, RZ, 0x3c, !PT ;  /* 0x000000060706c212 */ /* 0x001fc800078e3cff */
[----:B------:R-:W-:-:S05]  /*26c0*/  @!P4 LOP3.LUT R7, R7, R6, RZ, 0x3c, !PT ;  /* 0x000000060707c212 */ /* 0x000fca00078e3cff */
[----:B------:R0:W2:Y:S01]  /*26d0*/  @!P4 LDG.E.U8 R98, desc[UR20][R6.64] ;  /* 0x000000140662c981 */ /* 0x0000a2000c1e1100 */
[----:B------:R-:W-:Y:S02]  /*26e0*/  VIADD R8, R144, 0xffffffcf ;  /* 0xffffffcf90087836 */ /* 0x000fe40000000000 */
[----:B------:R-:W-:-:S03]  /*26f0*/  IMAD R9, R14, 0x30, RZ ;  /* 0x000000300e097824 */ /* 0x000fc600078e02ff */
[----:B------:R-:W-:Y:S02]  /*2700*/  ISETP.GE.U32.AND P2, PT, R8, 0x7fffff50, PT ;  /* 0x7fffff500800780c */ /* 0x000fe40003f46070 */
[----:B------:R-:W-:Y:S02]  /*2710*/  SHF.R.S32.HI R10, RZ, 0x1f, R9 ;  /* 0x0000001fff0a7819 */ /* 0x000fe40000011409 */
[----:B------:R-:W-:-:S05]  /*2720*/  IADD3 R11, P6, PT, R9, R2, RZ ;  /* 0x00000002090b7210 */ /* 0x000fca0007fde0ff */
[----:B0-----:R-:W-:Y:S02]  /*2730*/  IMAD.MOV.U32 R7, RZ, RZ, R11 ;  /* 0x000000ffff077224 */ /* 0x001fe400078e000b */
[----:B------:R-:W-:-:S05]  /*2740*/  IMAD.X R6, R10, 0x1, R3, P6 ;  /* 0x000000010a067824 */ /* 0x000fca00030e0603 */
[----:B------:R-:W-:Y:S02]  /*2750*/  @!P2 LOP3.LUT R7, R7, R6, RZ, 0x3c, !PT ;  /* 0x000000060707a212 */ /* 0x000fe400078e3cff */
[----:B------:R-:W-:Y:S01]  /*2760*/  PRMT R17, RZ, 0x7610, R17 ;  /* 0x00007610ff117816 */ /* 0x000fe20000000011 */
[----:B------:R-:W-:-:S05]  /*2770*/  VIADD R8, R144, 0xffffffc7 ;  /* 0xffffffc790087836 */ /* 0x000fca0000000000 */
[----:B------:R-:W-:Y:S01]  /*2780*/  ISETP.GE.U32.AND P1, PT, R8, 0x7fffff48, PT ;  /* 0x7fffff480800780c */ /* 0x000fe20003f26070 */
[----:B------:R-:W-:-:S05]  /*2790*/  VIADD R8, R144, 0xffffffbf ;  /* 0xffffffbf90087836 */ /* 0x000fca0000000000 */
[----:B------:R-:W-:Y:S02]  /*27a0*/  ISETP.GE.U32.AND P0, PT, R8, 0x7fffff40, PT ;  /* 0x7fffff400800780c */ /* 0x000fe40003f06070 */
[----:B------:R-:W-:Y:S01]  /*27b0*/  PRMT R49, RZ, 0x7610, R49 ;  /* 0x00007610ff317816 */ /* 0x000fe20000000031 */
[----:B--2---:R0:W-:Y:S04]  /*27c0*/  STL [R1+0xe8], R98 ;  /* 0x0000e86201007387 */ /* 0x0041e80000100800 */
[----:B0-----:R-:W2:Y:S04]  /*27d0*/  LDL.LU R98, [R1+0xcf4] ;  /* 0x000cf40001627983 */ /* 0x001ea80000300800 */
[----:B------:R-:W-:Y:S04]  /*27e0*/  STL [R1+0x65c], R11 ;  /* 0x00065c0b01007387 */ /* 0x000fe80000100800 */
[----:B------:R0:W-:Y:S02]  /*27f0*/  STL [R1+0x658], R6 ;  /* 0x0006580601007387 */ /* 0x0001e40000100800 */
[----:B0-----:R-:W-:-:S02]  /*2800*/  @!P2 LOP3.LUT R6, R7, R6, RZ, 0x3c, !PT ;  /* 0x000000060706a212 */ /* 0x001fc400078e3cff */
[----:B------:R-:W-:Y:S02]  /*2810*/  IADD3 R11, P6, PT, R9, R4, RZ ;  /* 0x00000004090b7210 */ /* 0x000fe40007fde0ff */
        /* <DEDUP_REMOVED lines=35> */
[----:B------:R-:W-:Y:S04]  /*2a50*/  STL [R1+0x75c], R11 ;  /* 0x00075c0b01007387 */ /* 0x000fe80000100800 */
[-C--:B------:R-:W-:Y:S01]  /*2a60*/  @!P0 LOP3.LUT R7, R7, R6.reuse, RZ, 0x3c, !PT ;  /* 0x0000000607078212 */ /* 0x080fe200078e3cff */
[----:B------:R0:W-:Y:S03]  /*2a70*/  STL [R1+0x758], R6 ;  /* 0x0007580601007387 */ /* 0x0001e60000100800 */
[----:B0-----:R-:W-:-:S04]  /*2a80*/  @!P0 LOP3.LUT R6, R7, R6, RZ, 0x3c, !PT ;  /* 0x0000000607068212 */ /* 0x001fc800078e3cff */
[----:B------:R-:W-:-:S05]  /*2a90*/  @!P0 LOP3.LUT R7, R7, R6, RZ, 0x3c, !PT ;  /* 0x0000000607078212 */ /* 0x000fca00078e3cff */
[----:B------:R0:W2:Y:S01]  /*2aa0*/  @!P0 LDG.E.U8 R49, desc[UR20][R6.64] ;  /* 0x0000001406318981 */ /* 0x0000a2000c1e1100 */
[----:B------:R-:W-:-:S05]  /*2ab0*/  IADD3 R11, P6, PT, R9, R4, RZ ;  /* 0x00000004090b7210 */ /* 0x000fca0007fde0ff */
[----:B0-----:R-:W-:Y:S02]  /*2ac0*/  IMAD.MOV.U32 R7, RZ, RZ, R11 ;  /* 0x000000ffff077224 */ /* 0x001fe400078e000b */
[----:B------:R-:W-:-:S05]  /*2ad0*/  IMAD.X R6, R10, 0x1, R5, P6 ;  /* 0x000000010a067824 */ /* 0x000fca00030e0605 */
[-C--:B------:R-:W-:Y:S02]  /*2ae0*/  @!P0 LOP3.LUT R7, R7, R6.reuse, RZ, 0x3c, !PT ;  /* 0x0000000607078212 */ /* 0x080fe400078e3cff */
[----:B------:R-:W-:Y:S01]  /*2af0*/  PRMT R48, RZ, 0x7610, R48 ;  /* 0x00007610ff307816 */ /* 0x000fe20000000030 */
[----:B--2---:R0:W-:Y:S04]  /*2b00*/  STL [R1+0xfc], R49 ;  /* 0x0000fc3101007387 */ /* 0x0041e80000100800 */
[----:B0-----:R-:W2:Y:S04]  /*2b10*/  LDL.LU R49, [R1+0xcf0] ;  /* 0x000cf00001317983 */ /* 0x001ea80000300800 */
[----:B------:R-:W-:Y:S04]  /*2b20*/  STL [R1+0x764], R11 ;  /* 0x0007640b01007387 */ /* 0x000fe80000100800 */
[----:B------:R0:W-:Y:S02]  /*2b30*/  STL [R1+0x760], R6 ;  /* 0x0007600601007387 */ /* 0x0001e40000100800 */
        /* <DEDUP_REMOVED lines=67> */
[-C--:B------:R-:W-:Y:S01]  /*2f70*/  @!P2 LOP3.LUT R7, R7, R6.reuse, RZ, 0x3c, !PT ;  /* 0x000000060707a212 */ /* 0x080fe200078e3cff */
        /* <DEDUP_REMOVED lines=10> */
[----:B------:R-:W-:Y:S02]  /*3020*/  IADD3 R11, P6, PT, R9, R2, RZ ;  /* 0x00000002090b7210 */ /* 0x000fe40007fde0ff */
[----:B------:R-:W-:Y:S01]  /*3030*/  SHF.R.S32.HI R10, RZ, 0x1f, R9 ;  /* 0x0000001fff0a7819 */ /* 0x000fe20000011409 */
[----:B------:R-:W-:Y:S02]  /*3040*/  VIADD R8, R144, 0xffffff97 ;  /* 0xffffff9790087836 */ /* 0x000fe40000000000 */
[----:B------:R-:W-:Y:S02]  /*3050*/  STL [R1+0x95c], R11 ;  /* 0x00095c0b01007387 */ /* 0x000fe40000100800 */
[----:B0-----:R-:W-:-:S04]  /*3060*/  IMAD.X R7, R10, 0x1, R3, P6 ;  /* 0x000000010a077824 */ /* 0x001fc800030e0603 */
[----:B------:R-:W-:Y:S01]  /*3070*/  @!P1 IMAD.MOV.U32 R6, RZ, RZ, R11 ;  /* 0x000000ffff069224 */ /* 0x000fe200078e000b */
[----:B------:R-:W-:Y:S01]  /*3080*/  ISETP.GE.U32.AND P0, PT, R8, 0x7fffff18, PT ;  /* 0x7fffff180800780c */ /* 0x000fe20003f06070 */
[----:B------:R-:W-:-:S03]  /*3090*/  VIADD R8, R144, 0xffffff8f ;  /* 0xffffff8f90087836 */ /* 0x000fc60000000000 */
[----:B------:R0:W3:Y:S02]  /*30a0*/  @!P1 LDG.E.U8 R36, desc[UR20][R6.64] ;  /* 0x0000001406249981 */ /* 0x0000e4000c1e1100 */
[----:B------:R-:W-:Y:S01]  /*30b0*/  ISETP.GE.U32.AND P3, PT, R8, 0x7fffff10, PT ;  /* 0x7fffff100800780c */ /* 0x000fe20003f66070 */
[----:B------:R-:W-:-:S05]  /*30c0*/  VIADD R8, R144, 0xffffff87 ;  /* 0xffffff8790087836 */ /* 0x000fca0000000000 */
[----:B------:R-:W-:Y:S01]  /*30d0*/  ISETP.GE.U32.AND P4, PT, R8, 0x7fffff08, PT ;  /* 0x7fffff080800780c */ /* 0x000fe20003f86070 */
[----:B------:R-:W-:-:S05]  /*30e0*/  VIADD R8, R144, 0xfffffffe ;  /* 0xfffffffe90087836 */ /* 0x000fca0000000000 */
[----:B------:R-:W-:Y:S01]  /*30f0*/  ISETP.GE.U32.AND P2, PT, R8, 0x7fffff7f, PT ;  /* 0x7fffff7f0800780c */ /* 0x000fe20003f46070 */
[----:B------:R-:W-:Y:S01]  /*3100*/  VIADD R8, R144, 0xfffffff6 ;  /* 0xfffffff690087836 */ /* 0x000fe20000000000 */
[----:B--2---:R1:W-:Y:S04]  /*3110*/  STL [R1+0x13c], R22 ;  /* 0x00013c1601007387 */ /* 0x0043e80000100800 */
[----:B------:R0:W-:Y:S01]  /*3120*/  STL [R1+0x958], R7 ;  /* 0x0009580701007387 */ /* 0x0001e20000100800 */
[----:B-1----:R-:W-:Y:S01]  /*3130*/  IADD3 R22, P6, PT, R9, R4, RZ ;  /* 0x0000000409167210 */ /* 0x002fe20007fde0ff */
[----:B------:R-:W-:-:S04]  /*3140*/  IMAD R9, R14, 0x68, RZ ;  /* 0x000000680e097824 */ /* 0x000fc800078e02ff */
[----:B0-----:R-:W-:Y:S01]  /*3150*/  IMAD.X R7, R10, 0x1, R5, P6 ;  /* 0x000000010a077824 */ /* 0x001fe200030e0605 */
[----:B------:R-:W-:Y:S01]  /*3160*/  SHF.R.S32.HI R10, RZ, 0x1f, R9 ;  /* 0x0000001fff0a7819 */ /* 0x000fe20000011409 */
[----:B------:R-:W-:Y:S01]  /*3170*/  @!P1 IMAD.MOV.U32 R6, RZ, RZ, R22 ;  /* 0x000000ffff069224 */ /* 0x000fe200078e0016 */
[----:B------:R-:W-:Y:S01]  /*3180*/  IADD3 R11, P6, PT, R9, R2, RZ ;  /* 0x00000002090b7210 */ /* 0x000fe20007fde0ff */
[----:B------:R-:W-:Y:S04]  /*3190*/  STL [R1+0x964], R22 ;  /* 0x0009641601007387 */ /* 0x000fe80000100800 */
[----:B------:R0:W-:Y:S04]  /*31a0*/  STL [R1+0x960], R7 ;  /* 0x0009600701007387 */ /* 0x0001e80000100800 */
[----:B------:R0:W2:Y:S02]  /*31b0*/  @!P1 LDG.E.U8 R30, desc[UR20][R6.64] ;  /* 0x00000014061e9981 */ /* 0x0000a4000c1e1100 */
[----:B0-----:R-:W-:-:S02]  /*31c0*/  IMAD.MOV.U32 R7, RZ, RZ, R11 ;  /* 0x000000ffff077224 */ /* 0x001fc400078e000b */
[----:B------:R-:W-:Y:S01]  /*31d0*/  IMAD.X R6, R10, 0x1, R3, P6 ;  /* 0x000000010a067824 */ /* 0x000fe200030e0603 */
[----:B------:R0:W-:Y:S04]  /*31e0*/  STL [R1+0x9dc], R11 ;  /* 0x0009dc0b01007387 */ /* 0x0001e80000100800 */
[----:B------:R-:W-:Y:S01]  /*31f0*/  @!P0 LOP3.LUT R7, R7, R6, RZ, 0x3c, !PT ;  /* 0x0000000607078212 */ /* 0x000fe200078e3cff */
[----:B------:R1:W-:Y:S01]  /*3200*/  STL [R1+0x9d8], R6 ;  /* 0x0009d80601007387 */ /* 0x0003e20000100800 */
[----:B0-----:R-:W-:Y:S02]  /*3210*/  IADD3 R11, P6, PT, R9, R4, RZ ;  /* 0x00000004090b7210 */ /* 0x001fe40007fde0ff */
[----:B-1----:R-:W-:Y:S01]  /*3220*/  @!P0 LOP3.LUT R6, R7, R6, RZ, 0x3c, !PT ;  /* 0x0000000607068212 */ /* 0x002fe200078e3cff */
[----:B------:R-:W-:-:S03]  /*3230*/  IMAD R9, R14, 0x70, RZ ;  /* 0x000000700e097824 */ /* 0x000fc600078e02ff */
[----:B------:R-:W-:Y:S01]  /*3240*/  @!P0 LOP3.LUT R7, R7, R6, RZ, 0x3c, !PT ;  /* 0x0000000607078212 */ /* 0x000fe200078e3cff */
[----:B------:R-:W-:Y:S01]  /*3250*/  IMAD.X R22, R10, 0x1, R5, P6 ;  /* 0x000000010a167824 */ /* 0x000fe200030e0605 */
[----:B------:R-:W-:-:S03]  /*3260*/  ISETP.GE.U32.AND P1, PT, R8, 0x7fffff77, PT ;  /* 0x7fffff770800780c */ /* 0x000fc60003f26070 */
[----:B------:R0:W2:Y:S01]  /*3270*/  @!P0 LDG.E.U8 R25, desc[UR20][R6.64] ;  /* 0x0000001406198981 */ /* 0x0000a2000c1e1100 */
[----:B------:R-:W-:Y:S02]  /*3280*/  SHF.R.S32.HI R10, RZ, 0x1f, R9 ;  /* 0x0000001fff0a7819 */ /* 0x000fe40000011409 */
[----:B------:R-:W-:Y:S01]  /*3290*/  IADD3 R8, P6, PT, R9, R2, RZ ;  /* 0x0000000209087210 */ /* 0x000fe20007fde0ff */
[----:B0-----:R-:W-:Y:S02]  /*32a0*/  @!P0 IMAD.MOV.U32 R6, RZ, RZ, R11 ;  /* 0x000000ffff068224 */ /* 0x001fe400078e000b */
[----:B------:R-:W-:-:S05]  /*32b0*/  @!P0 IMAD.MOV.U32 R7, RZ, RZ, R22 ;  /* 0x000000ffff078224 */ /* 0x000fca00078e0016 */
[----:B------:R0:W2:Y:S04]  /*32c0*/  @!P0 LDG.E.U8 R18, desc[UR20][R6.64] ;  /* 0x0000001406128981 */ /* 0x0000a8000c1e1100 */
[----:B------:R-:W-:Y:S01]  /*32d0*/  STL [R1+0x9e4], R11 ;  /* 0x0009e40b01007387 */ /* 0x000fe20000100800 */
[----:B0-----:R-:W-:Y:S02]  /*32e0*/  IMAD.MOV.U32 R7, RZ, RZ, R8 ;  /* 0x000000ffff077224 */ /* 0x001fe400078e0008 */
[----:B------:R-:W-:Y:S01]  /*32f0*/  IMAD.X R6, R10, 0x1, R3, P6 ;  /* 0x000000010a067824 */ /* 0x000fe200030e0603 */
[----:B------:R-:W-:Y:S04]  /*3300*/  STL [R1+0x9e0], R22 ;  /* 0x0009e01601007387 */ /* 0x000fe80000100800 */
[-C--:B------:R-:W-:Y:S01]  /*3310*/  @!P3 LOP3.LUT R7, R7, R6.reuse, RZ, 0x3c, !PT ;  /* 0x000000060707b212 */ /* 0x080fe200078e3cff */
[----:B------:R-:W-:Y:S04]  /*3320*/  STL [R1+0xa5c], R8 ;  /* 0x000a5c0801007387 */ /* 0x000fe80000100800 */
[----:B------:R0:W-:Y:S02]  /*3330*/  STL [R1+0xa58], R6 ;  /* 0x000a580601007387 */ /* 0x0001e40000100800 */
[----:B0-----:R-:W-:-:S04]  /*3340*/  @!P3 LOP3.LUT R6, R7, R6, RZ, 0x3c, !PT ;  /* 0x000000060706b212 */ /* 0x001fc800078e3cff */
[----:B------:R-:W-:-:S05]  /*3350*/  @!P3 LOP3.LUT R7, R7, R6, RZ, 0x3c, !PT ;  /* 0x000000060707b212 */ /* 0x000fca00078e3cff */
[----:B------:R0:W2:Y:S01]  /*3360*/  @!P3 LDG.E.U8 R16, desc[UR20][R6.64] ;  /* 0x000000140610b981 */ /* 0x0000a2000c1e1100 */
[----:B------:R-:W-:Y:S01]  /*3370*/  IADD3 R22, P6, PT, R9, R4, RZ ;  /* 0x0000000409167210 */ /* 0x000fe20007fde0ff */
[----:B------:R-:W-:-:S04]  /*3380*/  IMAD R11, R14, 0x78, RZ ;  /* 0x000000780e0b7824 */ /* 0x000fc800078e02ff */
[----:B0-----:R-:W-:Y:S01]  /*3390*/  IMAD.X R7, R10, 0x1, R5, P6 ;  /* 0x000000010a077824 */ /* 0x001fe200030e0605 */
[----:B------:R-:W-:Y:S01]  /*33a0*/  IADD3 R9, P6, PT, R11, R2, RZ ;  /* 0x000000020b097210 */ /* 0x000fe20007fde0ff */
[----:B------:R-:W-:-:S05]  /*33b0*/  @!P3 IMAD.MOV.U32 R6, RZ, RZ, R22 ;  /* 0x000000ffff06b224 */ /* 0x000fca00078e0016 */
[----:B------:R0:W3:Y:S02]  /*33c0*/  @!P3 LDG.E.U8 R24, desc[UR20][R6.64] ;  /* 0x000000140618b981 */ /* 0x0000e4000c1e1100 */
[----:B0-----:R-:W-:Y:S01]  /*33d0*/  @!P4 IMAD.MOV.U32 R6, RZ, RZ, R9 ;  /* 0x000000ffff06c224 */ /* 0x001fe200078e0009 */
[----:B------:R-:W-:Y:S02]  /*33e0*/  PRMT R160, RZ, 0x7610, R160 ;  /* 0x00007610ffa07816 */ /* 0x000fe400000000a0 */
[----:B------:R-:W-:Y:S01]  /*33f0*/  PRMT R96, RZ, 0x7610, R96 ;  /* 0x00007610ff607816 */ /* 0x000fe20000000060 */
[----:B--2---:R0:W-:Y:S02]  /*3400*/  STL [R1+0x118], R16 ;  /* 0x0001181001007387 */ /* 0x0041e40000100800 */
[----:B0-----:R-:W-:Y:S02]  /*3410*/  SHF.R.S32.HI R16, RZ, 0x1f, R11 ;  /* 0x0000001fff107819 */ /* 0x001fe4000001140b */
[----:B------:R0:W-:Y:S03]  /*3420*/  STL [R1+0xa64], R22 ;  /* 0x000a641601007387 */ /* 0x0001e60000100800 */
[----:B------:R-:W-:Y:S01]  /*3430*/  IMAD.X R10, R16, 0x1, R3, P6 ;  /* 0x00000001100a7824 */ /* 0x000fe200030e0603 */
[----:B------:R1:W-:Y:S01]  /*3440*/  STL [R1+0xa60], R7 ;  /* 0x000a600701007387 */ /* 0x0003e20000100800 */
[----:B0-----:R-:W-:-:S02]  /*3450*/  IADD3 R22, P6, PT, R11, R4, RZ ;  /* 0x000000040b167210 */ /* 0x001fc40007fde0ff */
[----:B-1----:R-:W-:Y:S01]  /*3460*/  @!P4 IMAD.MOV.U32 R7, RZ, RZ, R10 ;  /* 0x000000ffff07c224 */ /* 0x002fe200078e000a */
[----:B------:R0:W-:Y:S04]  /*3470*/  STL [R1+0xadc], R9 ;  /* 0x000adc0901007387 */ /* 0x0001e80000100800 */
[----:B------:R1:W2:Y:S04]  /*3480*/  @!P4 LDG.E.U8 R31, desc[UR20][R6.64] ;  /* 0x00000014061fc981 */ /* 0x0002a8000c1e1100 */
[----:B------:R3:W-:Y:S01]  /*3490*/  STL [R1+0xad8], R10 ;  /* 0x000ad80a01007387 */ /* 0x0007e20000100800 */
[----:B-1----:R-:W-:Y:S01]  /*34a0*/  IMAD.X R7, R16, 0x1, R5, P6 ;  /* 0x0000000110077824 */ /* 0x002fe200030e0605 */
[----:B0-----:R-:W-:Y:S01]  /*34b0*/  IADD3 R9, P6, PT, R2, R14, RZ ;  /* 0x0000000e02097210 */ /* 0x001fe20007fde0ff */
[----:B------:R-:W-:Y:S01]  /*34c0*/  @!P4 IMAD.MOV.U32 R6, RZ, RZ, R22 ;  /* 0x000000ffff06c224 */ /* 0x000fe200078e0016 */
[----:B---3--:R-:W-:Y:S01]  /*34d0*/  SHF.R.S32.HI R10, RZ, 0x1f, R14 ;  /* 0x0000001fff0a7819 */ /* 0x008fe2000001140e */
[----:B------:R-:W-:Y:S04]  /*34e0*/  STL [R1+0xae4], R22 ;  /* 0x000ae41601007387 */ /* 0x000fe80000100800 */
[----:B------:R0:W-:Y:S04]  /*34f0*/  STL [R1+0xae0], R7 ;  /* 0x000ae00701007387 */ /* 0x0001e80000100800 */
[----:B------:R0:W3:Y:S02]  /*3500*/  @!P4 LDG.E.U8 R23, desc[UR20][R6.64] ;  /* 0x000000140617c981 */ /* 0x0000e4000c1e1100 */
[----:B0-----:R-:W-:-:S02]  /*3510*/  IMAD.MOV.U32 R7, RZ, RZ, R9 ;  /* 0x000000ffff077224 */ /* 0x001fc400078e0009 */
[----:B------:R-:W-:Y:S01]  /*3520*/  IMAD.X R6, R10, 0x1, R3, P6 ;  /* 0x000000010a067824 */ /* 0x000fe200030e0603 */
[----:B------:R-:W-:Y:S04]  /*3530*/  STL [R1+0x140], R9 ;  /* 0x0001400901007387 */ /* 0x000fe80000100800 */
[----:B------:R-:W-:Y:S01]  /*3540*/  @!P2 LOP3.LUT R7, R7, R6, RZ, 0x3c, !PT ;  /* 0x000000060707a212 */ /* 0x000fe200078e3cff */
[----:B------:R0:W-:Y:S01]  /*3550*/  STL [R1+0x138], R6 ;  /* 0x0001380601007387 */ /* 0x0001e20000100800 */
[----:B------:R-:W-:Y:S02]  /*3560*/  IADD3 R22, P6, PT, R4, R14, RZ ;  /* 0x0000000e04167210 */ /* 0x000fe40007fde0ff */
[----:B0-----:R-:W-:-:S04]  /*3570*/  @!P2 LOP3.LUT R6, R7, R6, RZ, 0x3c, !PT ;  /* 0x000000060706a212 */ /* 0x001fc800078e3cff */
        /* <DEDUP_REMOVED lines=30> */
[----:B------:R-:W-:-:S05]  /*3760*/  VIADD R8, R144, 0xffffffee ;  /* 0xffffffee90087836 */ /* 0x000fca0000000000 */
[----:B------:R-:W-:Y:S01]  /*3770*/  ISETP.GE.U32.AND P0, PT, R8, 0x7fffff6f, PT ;  /* 0x7fffff6f0800780c */ /* 0x000fe20003f06070 */
[----:B------:R-:W-:-:S05]  /*3780*/  VIADD R8, R144, 0xffffffe6 ;  /* 0xffffffe690087836 */ /* 0x000fca0000000000 */
[----:B------:R-:W-:Y:S01]  /*3790*/  ISETP.GE.U32.AND P3, PT, R8, 0x7fffff67, PT ;  /* 0x7fffff670800780c */ /* 0x000fe20003f66070 */
[----:B------:R-:W-:Y:S02]  /*37a0*/  VIADD R8, R144, 0xffffffde ;  /* 0xffffffde90087836 */ /* 0x000fe40000000000 */
[----:B------:R-:W-:-:S03]  /*37b0*/  IMAD R9, R14, 0x11, RZ ;  /* 0x000000110e097824 */ /* 0x000fc600078e02ff */
[----:B------:R-:W-:Y:S01]  /*37c0*/  ISETP.GE.U32.AND P4, PT, R8, 0x7fffff5f, PT ;  /* 0x7fffff5f0800780c */ /* 0x000fe20003f86070 */
[----:B------:R-:W-:Y:S01]  /*37d0*/  VIADD R8, R144, 0xffffffd6 ;  /* 0xffffffd690087836 */ /* 0x000fe20000000000 */
[----:B------:R-:W-:-:S04]  /*37e0*/  IADD3 R22, P6, PT, R9, R2, RZ ;  /* 0x0000000209167210 */ /* 0x000fc80007fde0ff */
[----:B------:R-:W-:Y:S02]  /*37f0*/  ISETP.GE.U32.AND P2, PT, R8, 0x7fffff57, PT ;  /* 0x7fffff570800780c */ /* 0x000fe40003f46070 */
[----:B------:R-:W-:Y:S01]  /*3800*/  SHF.R.S32.HI R8, RZ, 0x1f, R9 ;  /* 0x0000001fff087819 */ /* 0x000fe20000011409 */
[----:B0-----:R-:W-:-:S04]  /*3810*/  IMAD.MOV.U32 R7, RZ, RZ, R22 ;  /* 0x000000ffff077224 */ /* 0x001fc800078e0016 */
        /* <DEDUP_REMOVED lines=22> */
[----:B------:R-:W-:-:S05]  /*3980*/  IMAD R9, R14, 0x19, RZ ;  /* 0x000000190e097824 */ /* 0x000fca00078e02ff */
[----:B------:R-:W-:Y:S02]  /*3990*/  SHF.R.S32.HI R8, RZ, 0x1f, R9 ;  /* 0x0000001fff087819 */ /* 0x000fe40000011409 */
        /* <DEDUP_REMOVED lines=357> */
[----:B------:R-:W-:-:S03]  /*4ff0*/  IMAD.SHL.U32 R9, R14, 0x2, RZ ;  /* 0x000000020e097824 */ /* 0x000fc600078e00ff */
        /* <DEDUP_REMOVED lines=42> */
[----:B------:R-:W-:Y:S01]  /*52a0*/  IADD3 R22, P6, PT, R9, R4, RZ ;  /* 0x0000000409167210 */ /* 0x000fe20007fde0ff */
[----:B------:R-:W-:-:S04]  /*52b0*/  VIADD R10, R144, 0xffffffed ;  /* 0xffffffed900a7836 */ /* 0x000fc80000000000 */
[----:B0-----:R-:W-:Y:S02]  /*52c0*/  IMAD.MOV.U32 R7, RZ, RZ, R22 ;  /* 0x000000ffff077224 */ /* 0x001fe400078e0016 */
[----:B------:R-:W-:Y:S01]  /*52d0*/  IMAD.X R6, R8, 0x1, R5, P6 ;  /* 0x0000000108067824 */ /* 0x000fe200030e0605 */
[----:B------:R-:W-:-:S04]  /*52e0*/  ISETP.GE.U32.AND P3, PT, R10, 0x7fffff6e, PT ;  /* 0x7fffff6e0a00780c */ /* 0x000fc80003f66070 */
[----:B------:R-:W-:Y:S01]  /*52f0*/  @!P0 LOP3.LUT R7, R7, R6, RZ, 0x3c, !PT ;  /* 0x0000000607078212 */ /* 0x000fe200078e3cff */
[----:B------:R-:W-:-:S05]  /*5300*/  IMAD R9, R14, 0x12, RZ ;  /* 0x000000120e097824 */ /* 0x000fca00078e02ff */
[----:B------:R-:W-:Y:S01]  /*5310*/  SHF.R.S32.HI R8, RZ, 0x1f, R9 ;  /* 0x0000001fff087819 */ /* 0x000fe20000011409 */
[----:B--2---:R0:W-:Y:S04]  /*5320*/  STL [R1+0x1c], R39 ;  /* 0x00001c2701007387 */ /* 0x0041e80000100800 */
[----:B0-----:R-:W2:Y:S04]  /*5330*/  LDL.LU R39, [R1+0xc68] ;  /* 0x000c680001277983 */ /* 0x001ea80000300800 */
[----:B------:R-:W-:Y:S04]  /*5340*/  STL [R1+0x1e4], R22 ;  /* 0x0001e41601007387 */ /* 0x000fe80000100800 */
[----:B------:R0:W-:Y:S02]  /*5350*/  STL [R1+0x1e0], R6 ;  /* 0x0001e00601007387 */ /* 0x0001e40000100800 */
[----:B0-----:R-:W-:-:S02]  /*5360*/  @!P0 LOP3.LUT R6, R7, R6, RZ, 0x3c, !PT ;  /* 0x0000000607068212 */ /* 0x001fc400078e3cff */
[----:B------:R-:W-:Y:S02]  /*5370*/  IADD3 R22, P6, PT, R9, R2, RZ ;  /* 0x0000000209167210 */ /* 0x000fe40007fde0ff */
[----:B------:R-:W-:-:S05]  /*5380*/  @!P0 LOP3.LUT R7, R7, R6, RZ, 0x3c, !PT ;  /* 0x0000000607078212 */ /* 0x000fca00078e3cff */
[----:B------:R0:W2:Y:S02]  /*5390*/  @!P0 LDG.E.U8 R21, desc[UR20][R6.64] ;  /* 0x0000001406158981 */ /* 0x0000a4000c1e1100 */
[----:B0-----:R-:W-:Y:S02]  /*53a0*/  IMAD.X R7, R8, 0x1, R3, P6 ;  /* 0x0000000108077824 */ /* 0x001fe400030e0603 */
[----:B------:R-:W-:-:S05]  /*53b0*/  @!P3 IMAD.MOV.U32 R6, RZ, RZ, R22 ;  /* 0x000000ffff06b224 */ /* 0x000fca00078e0016 */
[----:B------:R-:W3:Y:S01]  /*53c0*/  @!P3 LDG.E.U8 R20, desc[UR20][R6.64] ;  /* 0x000000140614b981 */ /* 0x000ee2000c1e1100 */
[----:B------:R-:W-:-:S03]  /*53d0*/  VIADD R10, R144, 0xffffffe5 ;  /* 0xffffffe5900a7836 */ /* 0x000fc60000000000 */
[----:B------:R-:W-:Y:S02]  /*53e0*/  STL [R1+0x260], R22 ;  /* 0x0002601601007387 */ /* 0x000fe40000100800 */
[----:B------:R-:W-:Y:S02]  /*53f0*/  ISETP.GE.U32.AND P4, PT, R10, 0x7fffff66, PT ;  /* 0x7fffff660a00780c */ /* 0x000fe40003f86070 */
[----:B------:R-:W-:Y:S02]  /*5400*/  PRMT R16, RZ, 0x7610, R16 ;  /* 0x00007610ff107816 */ /* 0x000fe40000000010 */
[----:B------:R-:W-:Y:S01]  /*5410*/  PRMT R11, RZ, 0x7610, R11 ;  /* 0x00007610ff0b7816 */ /* 0x000fe2000000000b */
[----:B--2---:R0:W-:Y:S04]  /*5420*/  STL [R1+0x18], R21 ;  /* 0x0000181501007387 */ /* 0x0041e80000100800 */
[----:B------:R1:W-:Y:S01]  /*5430*/  STL [R1+0x25c], R7 ;  /* 0x00025c0701007387 */ /* 0x0003e20000100800 */
[----:B0-----:R-:W-:Y:S01]  /*5440*/  IADD3 R21, P6, PT, R9, R4, RZ ;  /* 0x0000000409157210 */ /* 0x001fe20007fde0ff */
[----:B------:R-:W-:-:S04]  /*5450*/  IMAD R9, R14, 0x1a, RZ ;  /* 0x0000001a0e097824 */ /* 0x000fc800078e02ff */
[----:B------:R-:W-:Y:S01]  /*5460*/  STL [R1+0x268], R21 ;  /* 0x0002681501007387 */ /* 0x000fe20000100800 */
[----:B------:R-:W-:Y:S01]  /*5470*/  IMAD.X R22, R8, 0x1, R5, P6 ;  /* 0x0000000108167824 */ /* 0x000fe200030e0605 */
[----:B------:R-:W-:Y:S02]  /*5480*/  SHF.R.S32.HI R8, RZ, 0x1f, R9 ;  /* 0x0000001fff087819 */ /* 0x000fe40000011409 */
[----:B---3--:R0:W-:Y:S01]  /*5490*/  STL [R1+0x14], R20 ;  /* 0x0000141401007387 */ /* 0x0081e20000100800 */
[----:B------:R-:W-:Y:S02]  /*54a0*/  @!P3 IMAD.MOV.U32 R6, RZ, RZ, R21 ;  /* 0x000000ffff06b224 */ /* 0x000fe400078e0015 */
[----:B-1----:R-:W-:-:S05]  /*54b0*/  @!P3 IMAD.MOV.U32 R7, RZ, RZ, R22 ;  /* 0x000000ffff07b224 */ /* 0x002fca00078e0016 */
[----:B------:R1:W2:Y:S01]  /*54c0*/  @!P3 LDG.E.U8 R16, desc[UR20][R6.64] ;  /* 0x000000140610b981 */ /* 0x0002a2000c1e1100 */
[----:B0-----:R-:W-:-:S05]  /*54d0*/  IADD3 R20, P6, PT, R9, R2, RZ ;  /* 0x0000000209147210 */ /* 0x001fca0007fde0ff */
[----:B------:R-:W-:Y:S02]  /*54e0*/  IMAD.X R21, R8, 0x1, R3, P6 ;  /* 0x0000000108157824 */ /* 0x000fe400030e0603 */
[----:B-1----:R-:W-:Y:S02]  /*54f0*/  @!P4 IMAD.MOV.U32 R6, RZ, RZ, R20 ;  /* 0x000000ffff06c224 */ /* 0x002fe400078e0014 */
[----:B------:R-:W-:-:S05]  /*5500*/  @!P4 IMAD.MOV.U32 R7, RZ, RZ, R21 ;  /* 0x000000ffff07c224 */ /* 0x000fca00078e0015 */
[----:B------:R-:W3:Y:S01]  /*5510*/  @!P4 LDG.E.U8 R11, desc[UR20][R6.64] ;  /* 0x00000014060bc981 */ /* 0x000ee2000c1e1100 */
[----:B------:R-:W-:-:S03]  /*5520*/  VIADD R10, R144, 0xffffffdd ;  /* 0xffffffdd900a7836 */ /* 0x000fc60000000000 */
[----:B------:R-:W-:Y:S04]  /*5530*/  STL [R1+0x264], R22 ;  /* 0x0002641601007387 */ /* 0x000fe80000100800 */
[----:B------:R-:W-:Y:S01]  /*5540*/  STL [R1+0x2e0], R20 ;  /* 0x0002e01401007387 */ /* 0x000fe20000100800 */
[----:B------:R-:W-:Y:S02]  /*5550*/  ISETP.GE.U32.AND P2, PT, R10, 0x7fffff5e, PT ;  /* 0x7fffff5e0a00780c */ /* 0x000fe40003f46070 */
[----:B------:R-:W-:Y:S02]  /*5560*/  PRMT R63, RZ, 0x7610, R63 ;  /* 0x00007610ff3f7816 */ /* 0x000fe4000000003f */
[----:B------:R-:W-:Y:S01]  /*5570*/  PRMT R62, RZ, 0x7610, R62 ;  /* 0x00007610ff3e7816 */ /* 0x000fe2000000003e */
[----:B--2---:R0:W-:Y:S04]  /*5580*/  STL [R1+0x10], R16 ;  /* 0x0000101001007387 */ /* 0x0041e80000100800 */
[----:B------:R-:W-:Y:S01]  /*5590*/  STL [R1+0x2dc], R21 ;  /* 0x0002dc1501007387 */ /* 0x000fe20000100800 */
[----:B0-----:R-:W-:Y:S01]  /*55a0*/  IADD3 R16, P6, PT, R9, R4, RZ ;  /* 0x0000000409107210 */ /* 0x001fe20007fde0ff */
[----:B------:R-:W-:-:S04]  /*55b0*/  IMAD R9, R14, 0x22, RZ ;  /* 0x000000220e097824 */ /* 0x000fc800078e02ff */
[----:B------:R-:W-:Y:S01]  /*55c0*/  STL [R1+0x2e8], R16 ;  /* 0x0002e81001007387 */ /* 0x000fe20000100800 */
[----:B------:R-:W-:Y:S01]  /*55d0*/  IMAD.X R20, R8, 0x1, R5, P6 ;  /* 0x0000000108147824 */ /* 0x000fe200030e0605 */
[----:B------:R-:W-:Y:S02]  /*55e0*/  SHF.R.S32.HI R8, RZ, 0x1f, R9 ;  /* 0x0000001fff087819 */ /* 0x000fe40000011409 */
[----:B---3--:R0:W-:Y:S01]  /*55f0*/  STL [R1+0xc], R11 ;  /* 0x00000c0b01007387 */ /* 0x0081e20000100800 */
[----:B------:R-:W-:Y:S02]  /*5600*/  @!P4 IMAD.MOV.U32 R6, RZ, RZ, R16 ;  /* 0x000000ffff06c224 */ /* 0x000fe400078e0010 */
[----:B------:R-:W-:Y:S01]  /*5610*/  @!P4 IMAD.MOV.U32 R7, RZ, RZ, R20 ;  /* 0x000000ffff07c224 */ /* 0x000fe200078e0014 */
[----:B------:R1:W-:Y:S04]  /*5620*/  STL [R1+0x2e4], R20 ;  /* 0x0002e41401007387 */ /* 0x0003e80000100800 */
[----:B------:R2:W3:Y:S01]  /*5630*/  @!P4 LDG.E.U8 R63, desc[UR20][R6.64] ;  /* 0x00000014063fc981 */ /* 0x0004e2000c1e1100 */
[----:B0-----:R-:W-:-:S05]  /*5640*/  IADD3 R11, P6, PT, R9, R2, RZ ;  /* 0x00000002090b7210 */ /* 0x001fca0007fde0ff */
[----:B-1----:R-:W-:Y:S02]  /*5650*/  IMAD.X R20, R8, 0x1, R3, P6 ;  /* 0x0000000108147824 */ /* 0x002fe400030e0603 */
[----:B--2---:R-:W-:Y:S02]  /*5660*/  @!P2 IMAD.MOV.U32 R6, RZ, RZ, R11 ;  /* 0x000000ffff06a224 */ /* 0x004fe400078e000b */
[----:B------:R-:W-:-:S05]  /*5670*/  @!P2 IMAD.MOV.U32 R7, RZ, RZ, R20 ;  /* 0x000000ffff07a224 */ /* 0x000fca00078e0014 */
[----:B------:R0:W2:Y:S01]  /*5680*/  @!P2 LDG.E.U8 R62, desc[UR20][R6.64] ;  /* 0x00000014063ea981 */ /* 0x0000a2000c1e1100 */
[----:B------:R-:W-:Y:S01]  /*5690*/  VIADD R10, R144, 0xffffffd5 ;  /* 0xffffffd5900a7836 */ /* 0x000fe20000000000 */
[----:B------:R-:W-:Y:S01]  /*56a0*/  IADD3 R16, P6, PT, R9, R4, RZ ;  /* 0x0000000409107210 */ /* 0x000fe20007fde0ff */
[----:B------:R-:W-:Y:S01]  /*56b0*/  IMAD R9, R14, 0x2a, RZ ;  /* 0x0000002a0e097824 */ /* 0x000fe200078e02ff */
[----:B------:R-:W-:Y:S02]  /*56c0*/  STL [R1+0x360], R11 ;  /* 0x0003600b01007387 */ /* 0x000fe40000100800 */
[----:B------:R-:W-:Y:S02]  /*56d0*/  ISETP.GE.U32.AND P1, PT, R10, 0x7fffff56, PT ;  /* 0x7fffff560a00780c */ /* 0x000fe40003f26070 */
[----:B------:R-:W-:Y:S01]  /*56e0*/  PRMT R61, RZ, 0x7610, R61 ;  /* 0x00007610ff3d7816 */ /* 0x000fe2000000003d */
[----:B0-----:R-:W-:Y:S01]  /*56f0*/  @!P2 IMAD.MOV.U32 R6, RZ, RZ, R16 ;  /* 0x000000ffff06a224 */ /* 0x001fe200078e0010 */
[----:B------:R-:W-:Y:S01]  /*5700*/  PRMT R60, RZ, 0x7610, R60 ;  /* 0x00007610ff3c7816 */ /* 0x000fe2000000003c */
[----:B---3--:R-:W-:Y:S04]  /*5710*/  STL [R1+0xc00], R63 ;  /* 0x000c003f01007387 */ /* 0x008fe80000100800 */
[----:B------:R0:W-:Y:S04]  /*5720*/  STL [R1+0x35c], R20 ;  /* 0x00035c1401007387 */ /* 0x0001e80000100800 */
[----:B------:R-:W-:Y:S01]  /*5730*/  STL [R1+0x368], R16 ;  /* 0x0003681001007387 */ /* 0x000fe20000100800 */
[----:B0-----:R-:W-:Y:S01]  /*5740*/  IMAD.X R20, R8, 0x1, R5, P6 ;  /* 0x0000000108147824 */ /* 0x001fe200030e0605 */
[----:B------:R-:W-:-:S02]  /*5750*/  SHF.R.S32.HI R8, RZ, 0x1f, R9 ;  /* 0x0000001fff087819 */ /* 0x000fc40000011409 */
[----:B------:R-:W-:Y:S01]  /*5760*/  IADD3 R11, P6, PT, R9, R2, RZ ;  /* 0x00000002090b7210 */ /* 0x000fe20007fde0ff */
[----:B--2---:R-:W-:Y:S01]  /*5770*/  STL [R1+0xc04], R62 ;  /* 0x000c043e01007387 */ /* 0x004fe20000100800 */
[----:B------:R-:W-:-:S03]  /*5780*/  @!P2 IMAD.MOV.U32 R7, RZ, RZ, R20 ;  /* 0x000000ffff07a224 */ /* 0x000fc600078e0014 */
[----:B------:R0:W-:Y:S04]  /*5790*/  STL [R1+0x364], R20 ;  /* 0x0003641401007387 */ /* 0x0001e80000100800 */
[----:B------:R1:W2:Y:S01]  /*57a0*/  @!P2 LDG.E.U8 R61, desc[UR20][R6.64] ;  /* 0x00000014063da981 */ /* 0x0002a2000c1e1100 */
[----:B0-----:R-:W-:Y:S02]  /*57b0*/  IMAD.X R20, R8, 0x1, R3, P6 ;  /* 0x0000000108147824 */ /* 0x001fe400030e0603 */
[----:B-1----:R-:W-:Y:S02]  /*57c0*/  @!P1 IMAD.MOV.U32 R6, RZ, RZ, R11 ;  /* 0x000000ffff069224 */ /* 0x002fe400078e000b */
[----:B------:R-:W-:-:S05]  /*57d0*/  @!P1 IMAD.MOV.U32 R7, RZ, RZ, R20 ;  /* 0x000000ffff079224 */ /* 0x000fca00078e0014 */
[----:B------:R0:W3:Y:S01]  /*57e0*/  @!P1 LDG.E.U8 R60, desc[UR20][R6.64] ;  /* 0x00000014063c9981 */ /* 0x0000e2000c1e1100 */
        /* <DEDUP_REMOVED lines=8> */
[----:B--2---:R-:W-:Y:S04]  /*5870*/  STL [R1+0xc08], R61 ;  /* 0x000c083d01007387 */ /* 0x004fe80000100800 */
[----:B------:R0:W-:Y:S04]  /*5880*/  STL [R1+0x404], R20 ;  /* 0x0004041401007387 */ /* 0x0001e80000100800 */
[----:B------:R-:W-:Y:S01]  /*5890*/  STL [R1+0x410], R16 ;  /* 0x0004101001007387 */ /* 0x000fe20000100800 */
[----:B0-----:R-:W-:Y:S01]  /*58a0*/  IMAD.X R20, R8, 0x1, R5, P6 ;  /* 0x0000000108147824 */ /* 0x001fe200030e0605 */
[----:B------:R-:W-:-:S02]  /*58b0*/  SHF.R.S32.HI R8, RZ, 0x1f, R9 ;  /* 0x0000001fff087819 */ /* 0x000fc40000011409 */
[----:B------:R-:W-:Y:S01]  /*58c0*/  IADD3 R11, P6, PT, R9, R2, RZ ;  /* 0x00000002090b7210 */ /* 0x000fe20007fde0ff */
[----:B---3--:R-:W-:Y:S01]  /*58d0*/  STL [R1+0xc0c], R60 ;  /* 0x000c0c3c01007387 */ /* 0x008fe20000100800 */
        /* <DEDUP_REMOVED lines=165> */
[----:B------:R-:W-:Y:S01]  /*6330*/  ISETP.GE.U32.AND P2, PT, R10, 0x7fffff0e, PT ;  /* 0x7fffff0e0a00780c */ /* 0x000fe20003f46070 */
[----:B0-----:R-:W-:Y:S01]  /*6340*/  @!P4 IMAD.MOV.U32 R6, RZ, RZ, R16 ;  /* 0x000000ffff06c224 */ /* 0x001fe200078e0010 */
        /* <DEDUP_REMOVED lines=59> */
[----:B------:R-:W-:Y:S02]  /*6700*/  VIADD R10, R144, 0xffffffec ;  /* 0xffffffec900a7836 */ /* 0x000fe40000000000 */
[----:B0-----:R-:W-:-:S03]  /*6710*/  @!P0 IMAD.MOV.U32 R6, RZ, RZ, R16 ;  /* 0x000000ffff068224 */ /* 0x001fc600078e0010 */
[----:B------:R-:W-:Y:S01]  /*6720*/  ISETP.GE.U32.AND P4, PT, R10, 0x7fffff6d, PT ;  /* 0x7fffff6d0a00780c */ /* 0x000fe20003f86070 */
[----:B------:R-:W-:-:S05]  /*6730*/  VIADD R10, R144, 0xffffffe4 ;  /* 0xffffffe4900a7836 */ /* 0x000fca0000000000 */
[----:B------:R-:W-:Y:S01]  /*6740*/  ISETP.GE.U32.AND P2, PT, R10, 0x7fffff65, PT ;  /* 0x7fffff650a00780c */ /* 0x000fe20003f46070 */
[----:B------:R-:W-:-:S05]  /*6750*/  VIADD R10, R144, 0xffffffdc ;  /* 0xffffffdc900a7836 */ /* 0x000fca0000000000 */
[----:B------:R-:W-:Y:S01]  /*6760*/  ISETP.GE.U32.AND P1, PT, R10, 0x7fffff5d, PT ;  /* 0x7fffff5d0a00780c */ /* 0x000fe20003f26070 */
[----:B------:R-:W-:Y:S01]  /*6770*/  VIADD R10, R144, 0xffffffd4 ;  /* 0xffffffd4900a7836 */ /* 0x000fe20000000000 */
[----:B------:R-:W-:Y:S02]  /*6780*/  PRMT R134, RZ, 0x7610, R134 ;  /* 0x00007610ff867816 */ /* 0x000fe40000000086 */
[----:B------:R-:W-:Y:S02]  /*6790*/  PRMT R133, RZ, 0x7610, R133 ;  /* 0x00007610ff857816 */ /* 0x000fe40000000085 */
[----:B------:R-:W-:Y:S02]  /*67a0*/  PRMT R132, RZ, 0x7610, R132 ;  /* 0x00007610ff847816 */ /* 0x000fe40000000084 */
[----:B------:R-:W-:Y:S02]  /*67b0*/  PRMT R131, RZ, 0x7610, R131 ;  /* 0x00007610ff837816 */ /* 0x000fe40000000083 */
[----:B------:R-:W-:-:S02]  /*67c0*/  PRMT R130, RZ, 0x7610, R130 ;  /* 0x00007610ff827816 */ /* 0x000fc40000000082 */
[----:B------:R-:W-:Y:S02]  /*67d0*/  PRMT R129, RZ, 0x7610, R129 ;  /* 0x00007610ff817816 */ /* 0x000fe40000000081 */
[----:B------:R-:W-:Y:S02]  /*67e0*/  PRMT R128, RZ, 0x7610, R128 ;  /* 0x00007610ff807816 */ /* 0x000fe40000000080 */
[----:B------:R-:W-:Y:S02]  /*67f0*/  PRMT R127, RZ, 0x7610, R127 ;  /* 0x00007610ff7f7816 */ /* 0x000fe4000000007f */
[----:B------:R-:W-:Y:S02]  /*6800*/  PRMT R126, RZ, 0x7610, R126 ;  /* 0x00007610ff7e7816 */ /* 0x000fe4000000007e */
[----:B------:R-:W-:Y:S02]  /*6810*/  PRMT R125, RZ, 0x7610, R125 ;  /* 0x00007610ff7d7816 */ /* 0x000fe4000000007d */
[----:B------:R-:W-:-:S02]  /*6820*/  PRMT R123, RZ, 0x7610, R123 ;  /* 0x00007610ff7b7816 */ /* 0x000fc4000000007b */
[----:B------:R-:W-:Y:S02]  /*6830*/  PRMT R122, RZ, 0x7610, R122 ;  /* 0x00007610ff7a7816 */ /* 0x000fe4000000007a */
        /* <DEDUP_REMOVED lines=11> */
[----:B0-----:R-:W-:Y:S01]  /*68f0*/  IMAD.X R20, R8, 0x1, R3, P6 ;  /* 0x0000000108147824 */ /* 0x001fe200030e0603 */
[----:B------:R-:W-:Y:S01]  /*6900*/  IADD3 R16, P6, PT, R9, R4, RZ ;  /* 0x0000000409107210 */ /* 0x000fe20007fde0ff */
[----:B------:R-:W-:Y:S01]  /*6910*/  IMAD R9, R14, 0x13, RZ ;  /* 0x000000130e097824 */ /* 0x000fe200078e02ff */
[----:B------:R-:W-:Y:S01]  /*6920*/  STL [R1+0x1ec], R11 ;  /* 0x0001ec0b01007387 */ /* 0x000fe20000100800 */
[----:B-1----:R-:W-:Y:S02]  /*6930*/  @!P3 IMAD.MOV.U32 R6, RZ, RZ, R11 ;  /* 0x000000ffff06b224 */ /* 0x002fe400078e000b */
[----:B------:R-:W-:Y:S01]  /*6940*/  @!P3 IMAD.MOV.U32 R7, RZ, RZ, R20 ;  /* 0x000000ffff07b224 */ /* 0x000fe200078e0014 */
[----:B------:R0:W-:Y:S04]  /*6950*/  STL [R1+0x1e8], R20 ;  /* 0x0001e81401007387 */ /* 0x0001e80000100800 */
[----:B------:R1:W3:Y:S01]  /*6960*/  @!P3 LDG.E.U8 R157, desc[UR20][R6.64] ;  /* 0x00000014069db981 */ /* 0x0002e2000c1e1100 */
[----:B0-----:R-:W-:Y:S01]  /*6970*/  IMAD.X R20, R8, 0x1, R5, P6 ;  /* 0x0000000108147824 */ /* 0x001fe200030e0605 */
[----:B------:R-:W-:-:S02]  /*6980*/  SHF.R.S32.HI R8, RZ, 0x1f, R9 ;  /* 0x0000001fff087819 */ /* 0x000fc40000011409 */
[C---:B------:R-:W-:Y:S01]  /*6990*/  IADD3 R11, P6, PT, R9.reuse, R2, RZ ;  /* 0x00000002090b7210 */ /* 0x040fe20007fde0ff */
[----:B------:R-:W-:Y:S01]  /*69a0*/  STL [R1+0x1f4], R16 ;  /* 0x0001f41001007387 */ /* 0x000fe20000100800 */
[----:B-1----:R-:W-:Y:S02]  /*69b0*/  @!P3 IMAD.MOV.U32 R6, RZ, RZ, R16 ;  /* 0x000000ffff06b224 */ /* 0x002fe400078e0010 */
[----:B------:R-:W-:Y:S01]  /*69c0*/  @!P3 IMAD.MOV.U32 R7, RZ, RZ, R20 ;  /* 0x000000ffff07b224 */ /* 0x000fe200078e0014 */
[----:B------:R0:W-:Y:S04]  /*69d0*/  STL [R1+0x1f0], R20 ;  /* 0x0001f01401007387 */ /* 0x0001e80000100800 */
[----:B------:R1:W2:Y:S01]  /*69e0*/  @!P3 LDG.E.U8 R156, desc[UR20][R6.64] ;  /* 0x00000014069cb981 */ /* 0x0002a2000c1e1100 */
[----:B0-----:R-:W-:Y:S01]  /*69f0*/  IMAD.X R20, R8, 0x1, R3, P6 ;  /* 0x0000000108147824 */ /* 0x001fe200030e0603 */
[----:B------:R-:W-:Y:S01]  /*6a00*/  IADD3 R16, P6, PT, R9, R4, RZ ;  /* 0x0000000409107210 */ /* 0x000fe20007fde0ff */
[----:B------:R-:W-:Y:S01]  /*6a10*/  IMAD R9, R14, 0x1b, RZ ;  /* 0x0000001b0e097824 */ /* 0x000fe200078e02ff */
[----:B------:R-:W-:Y:S01]  /*6a20*/  STL [R1+0x270], R11 ;  /* 0x0002700b01007387 */ /* 0x000fe20000100800 */
[----:B-1----:R-:W-:-:S02]  /*6a30*/  @!P4 IMAD.MOV.U32 R6, RZ, RZ, R11 ;  /* 0x000000ffff06c224 */ /* 0x002fc400078e000b */
[----:B------:R-:W-:Y:S01]  /*6a40*/  @!P4 IMAD.MOV.U32 R7, RZ, RZ, R20 ;  /* 0x000000ffff07c224 */ /* 0x000fe200078e0014 */
[----:B------:R0:W-:Y:S04]  /*6a50*/  STL [R1+0x26c], R20 ;  /* 0x00026c1401007387 */ /* 0x0001e80000100800 */
[----:B------:R1:W2:Y:S01]  /*6a60*/  @!P4 LDG.E.U8 R155, desc[UR20][R6.64] ;  /* 0x00000014069bc981 */ /* 0x0002a2000c1e1100 */
[----:B0-----:R-:W-:Y:S01]  /*6a70*/  IMAD.X R20, R8, 0x1, R5, P6 ;  /* 0x0000000108147824 */ /* 0x001fe200030e0605 */
[----:B------:R-:W-:Y:S02]  /*6a80*/  SHF.R.S32.HI R8, RZ, 0x1f, R9 ;  /* 0x0000001fff087819 */ /* 0x000fe40000011409 */
[----:B------:R-:W-:Y:S01]  /*6a90*/  IADD3 R11, P6, PT, R9, R2, RZ ;  /* 0x00000002090b7210 */ /* 0x000fe20007fde0ff */
[----:B------:R-:W-:Y:S01]  /*6aa0*/  STL [R1+0x278], R16 ;  /* 0x0002781001007387 */ /* 0x000fe20000100800 */
[----:B-1----:R-:W-:-:S02]  /*6ab0*/  @!P4 IMAD.MOV.U32 R6, RZ, RZ, R16 ;  /* 0x000000ffff06c224 */ /* 0x002fc400078e0010 */
[----:B------:R-:W-:Y:S01]  /*6ac0*/  @!P4 IMAD.MOV.U32 R7, RZ, RZ, R20 ;  /* 0x000000ffff07c224 */ /* 0x000fe200078e0014 */
[----:B------:R0:W-:Y:S01]  /*6ad0*/  STL [R1+0x274], R20 ;  /* 0x0002741401007387 */ /* 0x0001e20000100800 */
[----:B------:R-:W-:-:S03]  /*6ae0*/  ISETP.GE.U32.AND P0, PT, R10, 0x7fffff55, PT ;  /* 0x7fffff550a00780c */ /* 0x000fc60003f06070 */
[----:B------:R1:W2:Y:S01]  /*6af0*/  @!P4 LDG.E.U8 R154, desc[UR20][R6.64] ;  /* 0x00000014069ac981 */ /* 0x0002a2000c1e1100 */
[----:B0-----:R-:W-:Y:S01]  /*6b00*/  IMAD.X R20, R8, 0x1, R3, P6 ;  /* 0x0000000108147824 */ /* 0x001fe200030e0603 */
[----:B------:R-:W-:Y:S01]  /*6b10*/  IADD3 R16, P6, PT, R9, R4, RZ ;  /* 0x0000000409107210 */ /* 0x000fe20007fde0ff */
[----:B------:R-:W-:Y:S01]  /*6b20*/  IMAD R9, R14, 0x23, RZ ;  /* 0x000000230e097824 */ /* 0x000fe200078e02ff */
[----:B------:R-:W-:Y:S01]  /*6b30*/  STL [R1+0x2f0], R11 ;  /* 0x0002f00b01007387 */ /* 0x000fe20000100800 */
[----:B-1----:R-:W-:Y:S02]  /*6b40*/  @!P2 IMAD.MOV.U32 R6, RZ, RZ, R11 ;  /* 0x000000ffff06a224 */ /* 0x002fe400078e000b */
[----:B------:R-:W-:Y:S01]  /*6b50*/  @!P2 IMAD.MOV.U32 R7, RZ, RZ, R20 ;  /* 0x000000ffff07a224 */ /* 0x000fe200078e0014 */
[----:B------:R0:W-:Y:S01]  /*6b60*/  STL [R1+0x2ec], R20 ;  /* 0x0002ec1401007387 */ /* 0x0001e20000100800 */
[----:B------:R-:W-:-:S03]  /*6b70*/  VIADD R10, R144, 0xffffffcc ;  /* 0xffffffcc900a7836 */ /* 0x000fc60000000000 */
[----:B------:R1:W2:Y:S01]  /*6b80*/  @!P2 LDG.E.U8 R153, desc[UR20][R6.64] ;  /* 0x000000140699a981 */ /* 0x0002a2000c1e1100 */
[----:B0-----:R-:W-:Y:S01]  /*6b90*/  IMAD.X R20, R8, 0x1, R5, P6 ;  /* 0x0000000108147824 */ /* 0x001fe200030e0605 */
[----:B------:R-:W-:Y:S02]  /*6ba0*/  SHF.R.S32.HI R8, RZ, 0x1f, R9 ;  /* 0x0000001fff087819 */ /* 0x000fe40000011409 */
[C---:B------:R-:W-:Y:S01]  /*6bb0*/  IADD3 R11, P6, PT, R9.reuse, R2, RZ ;  /* 0x00000002090b7210 */ /* 0x040fe20007fde0ff */
[----:B------:R0:W-:Y:S01]  /*6bc0*/  STL [R1+0x2f8], R16 ;  /* 0x0002f81001007387 */ /* 0x0001e20000100800 */
[----:B-1----:R-:W-:Y:S01]  /*6bd0*/  @!P2 IMAD.MOV.U32 R6, RZ, RZ, R16 ;  /* 0x000000ffff06a224 */ /* 0x002fe200078e0010 */
[----:B------:R-:W-:Y:S01]  /*6be0*/  ISETP.GE.U32.AND P3, PT, R10, 0x7fffff4d, PT ;  /* 0x7fffff4d0a00780c */ /* 0x000fe20003f66070 */
[----:B------:R-:W-:Y:S02]  /*6bf0*/  VIADD R10, R144, 0xffffffc4 ;  /* 0xffffffc4900a7836 */ /* 0x000fe40000000000 */
[----:B0-----:R-:W-:Y:S01]  /*6c00*/  IMAD.X R16, R8, 0x1, R3, P6 ;  /* 0x0000000108107824 */ /* 0x001fe200030e0603 */
[----:B------:R-:W-:Y:S01]  /*6c10*/  IADD3 R9, P6, PT, R9, R4, RZ ;  /* 0x0000000409097210 */ /* 0x000fe20007fde0ff */
[----:B------:R-:W-:Y:S01]  /*6c20*/  STL [R1+0x2f4], R20 ;  /* 0x0002f41401007387 */ /* 0x000fe20000100800 */
[----:B------:R-:W-:Y:S01]  /*6c30*/  ISETP.GE.U32.AND P4, PT, R10, 0x7fffff45, PT ;  /* 0x7fffff450a00780c */ /* 0x000fe20003f86070 */
[----:B------:R-:W-:-:S02]  /*6c40*/  @!P2 IMAD.MOV.U32 R7, RZ, RZ, R20 ;  /* 0x000000ffff07a224 */ /* 0x000fc400078e0014 */
[----:B------:R-:W-:Y:S01]  /*6c50*/  IMAD.X R8, R8, 0x1, R5, P6 ;  /* 0x0000000108087824 */ /* 0x000fe200030e0605 */
[----:B------:R-:W-:Y:S01]  /*6c60*/  STL [R1+0x370], R11 ;  /* 0x0003700b01007387 */ /* 0x000fe20000100800 */
[----:B------:R-:W-:-:S03]  /*6c70*/  VIADD R10, R144, 0xffffffbc ;  /* 0xffffffbc900a7836 */ /* 0x000fc60000000000 */
[----:B------:R-:W-:Y:S04]  /*6c80*/  STL [R1+0x36c], R16 ;  /* 0x00036c1001007387 */ /* 0x000fe80000100800 */
[----:B------:R0:W-:Y:S04]  /*6c90*/  STL [R1+0x378], R9 ;  /* 0x0003780901007387 */ /* 0x0001e80000100800 */
[----:B------:R1:W2:Y:S01]  /*6ca0*/  @!P2 LDG.E.U8 R152, desc[UR20][R6.64] ;  /* 0x000000140698a981 */ /* 0x0002a2000c1e1100 */
[----:B------:R-:W-:Y:S01]  /*6cb0*/  ISETP.GE.U32.AND P2, PT, R10, 0x7fffff3d, PT ;  /* 0x7fffff3d0a00780c */ /* 0x000fe20003f46070 */
[----:B------:R-:W-:Y:S01]  /*6cc0*/  IMAD R10, R14, 0x2b, RZ ;  /* 0x0000002b0e0a7824 */ /* 0x000fe200078e02ff */
[----:B0-----:R-:W-:Y:S01]  /*6cd0*/  @!P1 LOP3.LUT R9, R9, R8, RZ, 0x3c, !PT ;  /* 0x0000000809099212 */ /* 0x001fe200078e3cff */
[----:B------:R0:W-:Y:S01]  /*6ce0*/  STL [R1+0x374], R8 ;  /* 0x0003740801007387 */ /* 0x0001e20000100800 */
[----:B-1----:R-:W-:-:S02]  /*6cf0*/  @!P1 IMAD.MOV.U32 R6, RZ, RZ, R11 ;  /* 0x000000ffff069224 */ /* 0x002fc400078e000b */
[----:B------:R-:W-:Y:S01]  /*6d00*/  @!P1 IMAD.MOV.U32 R7, RZ, RZ, R16 ;  /* 0x000000ffff079224 */ /* 0x000fe200078e0010 */
[----:B------:R-:W-:Y:S02]  /*6d10*/  IADD3 R11, P6, PT, R10, R2, RZ ;  /* 0x000000020a0b7210 */ /* 0x000fe40007fde0ff */
[C---:B0-----:R-:W-:Y:S02]  /*6d20*/  @!P1 LOP3.LUT R8, R9.reuse, R8, RZ, 0x3c, !PT ;  /* 0x0000000809089212 */ /* 0x041fe400078e3cff */
[----:B------:R0:W2:Y:S02]  /*6d30*/  @!P1 LDG.E.U8 R151, desc[UR20][R6.64] ;  /* 0x0000001406979981 */ /* 0x0000a4000c1e1100 */
[----:B------:R-:W-:Y:S02]  /*6d40*/  @!P1 LOP3.LUT R9, R9, R8, RZ, 0x3c, !PT ;  /* 0x0000000809099212 */ /* 0x000fe400078e3cff */
[----:B------:R-:W-:Y:S04]  /*6d50*/  STL [R1+0x418], R11 ;  /* 0x0004180b01007387 */ /* 0x000fe80000100800 */
[----:B------:R1:W2:Y:S01]  /*6d60*/  @!P1 LDG.E.U8 R150, desc[UR20][R8.64] ;  /* 0x0000001408969981 */ /* 0x0002a2000c1e1100 */
[----:B0-----:R-:W-:Y:S01]  /*6d70*/  SHF.R.S32.HI R6, RZ, 0x1f, R10 ;  /* 0x0000001fff067819 */ /* 0x001fe2000001140a */
[----:B------:R-:W-:-:S04]  /*6d80*/  VIADD R7, R144, 0xffffffb4 ;  /* 0xffffffb490077836 */ /* 0x000fc80000000000 */
[----:B------:R-:W-:Y:S01]  /*6d90*/  IMAD.X R20, R6, 0x1, R3, P6 ;  /* 0x0000000106147824 */ /* 0x000fe200030e0603 */
[----:B------:R-:W-:Y:S01]  /*6da0*/  ISETP.GE.U32.AND P1, PT, R7, 0x7fffff35, PT ;  /* 0x7fffff350700780c */ /* 0x000fe20003f26070 */
[----:B------:R-:W-:Y:S01]  /*6db0*/  IMAD R7, R14, 0x33, RZ ;  /* 0x000000330e077824 */ /* 0x000fe200078e02ff */
[----:B------:R-:W-:Y:S01]  /*6dc0*/  IADD3 R16, P6, PT, R10, R4, RZ ;  /* 0x000000040a107210 */ /* 0x000fe20007fde0ff */
[----:B-1----:R-:W-:Y:S01]  /*6dd0*/  @!P0 IMAD.MOV.U32 R8, RZ, RZ, R11 ;  /* 0x000000ffff088224 */ /* 0x002fe200078e000b */
[----:B------:R0:W-:Y:S01]  /*6de0*/  STL [R1+0x414], R20 ;  /* 0x0004141401007387 */ /* 0x0001e20000100800 */
[----:B------:R-:W-:-:S03]  /*6df0*/  @!P0 IMAD.MOV.U32 R9, RZ, RZ, R20 ;  /* 0x000000ffff098224 */ /* 0x000fc600078e0014 */
[----:B------:R-:W-:Y:S04]  /*6e00*/  STL [R1+0x420], R16 ;  /* 0x0004201001007387 */ /* 0x000fe80000100800 */
[----:B------:R1:W2:Y:S01]  /*6e10*/  @!P0 LDG.E.U8 R149, desc[UR20][R8.64] ;  /* 0x0000001408958981 */ /* 0x0002a2000c1e1100 */
[----:B0-----:R-:W-:Y:S01]  /*6e20*/  IMAD.X R20, R6, 0x1, R5, P6 ;  /* 0x0000000106147824 */ /* 0x001fe200030e0605 */
[----:B------:R-:W-:Y:S02]  /*6e30*/  SHF.R.S32.HI R6, RZ, 0x1f, R7 ;  /* 0x0000001fff067819 */ /* 0x000fe40000011407 */
[----:B------:R-:W-:Y:S02]  /*6e40*/  IADD3 R11, P6, PT, R7, R2, RZ ;  /* 0x00000002070b7210 */ /* 0x000fe40007fde0ff */
[----:B------:R0:W-:Y:S01]  /*6e50*/  STL [R1+0x41c], R20 ;  /* 0x00041c1401007387 */ /* 0x0001e20000100800 */
[----:B-1----:R-:W-:-:S02]  /*6e60*/  @!P0 IMAD.MOV.U32 R8, RZ, RZ, R16 ;  /* 0x000000ffff088224 */ /* 0x002fc400078e0010 */
[----:B------:R-:W-:Y:S01]  /*6e70*/  @!P0 IMAD.MOV.U32 R9, RZ, RZ, R20 ;  /* 0x000000ffff098224 */ /* 0x000fe200078e0014 */
[----:B------:R-:W-:Y:S01]  /*6e80*/  STL [R1+0x68c], R11 ;  /* 0x00068c0b01007387 */ /* 0x000fe20000100800 */
[----:B0-----:R-:W-:Y:S01]  /*6e90*/  IMAD.X R20, R6, 0x1, R3, P6 ;  /* 0x0000000106147824 */ /* 0x001fe200030e0603 */
[----:B------:R-:W-:Y:S01]  /*6ea0*/  IADD3 R16, P6, PT, R7, R4, RZ ;  /* 0x0000000407107210 */ /* 0x000fe20007fde0ff */
[----:B------:R-:W-:Y:S01]  /*6eb0*/  IMAD R7, R14, 0x3b, RZ ;  /* 0x0000003b0e077824 */ /* 0x000fe200078e02ff */
[----:B------:R0:W2:Y:S04]  /*6ec0*/  @!P0 LDG.E.U8 R148, desc[UR20][R8.64] ;  /* 0x0000001408948981 */ /* 0x0000a8000c1e1100 */
[----:B------:R1:W-:Y:S01]  /*6ed0*/  STL [R1+0x688], R20 ;  /* 0x0006881401007387 */ /* 0x0003e20000100800 */
[----:B0-----:R-:W-:-:S02]  /*6ee0*/  @!P3 IMAD.MOV.U32 R8, RZ, RZ, R11 ;  /* 0x000000ffff08b224 */ /* 0x001fc400078e000b */
[----:B------:R-:W-:Y:S02]  /*6ef0*/  @!P3 IMAD.MOV.U32 R9, RZ, RZ, R20 ;  /* 0x000000ffff09b224 */ /* 0x000fe400078e0014 */
[----:B-1----:R-:W-:Y:S01]  /*6f00*/  IMAD.X R20, R6, 0x1, R5, P6 ;  /* 0x0000000106147824 */ /* 0x002fe200030e0605 */
[----:B------:R-:W-:Y:S02]  /*6f10*/  SHF.R.S32.HI R6, RZ, 0x1f, R7 ;  /* 0x0000001fff067819 */ /* 0x000fe40000011407 */
[----:B------:R-:W-:Y:S01]  /*6f20*/  IADD3 R11, P6, PT, R7, R2, RZ ;  /* 0x00000002070b7210 */ /* 0x000fe20007fde0ff */
[----:B------:R0:W2:Y:S04]  /*6f30*/  @!P3 LDG.E.U8 R147, desc[UR20][R8.64] ;  /* 0x000000140893b981 */ /* 0x0000a8000c1e1100 */
[----:B------:R-:W-:Y:S04]  /*6f40*/  STL [R1+0x694], R16 ;  /* 0x0006941001007387 */ /* 0x000fe80000100800 */
[----:B------:R1:W-:Y:S01]  /*6f50*/  STL [R1+0x690], R20 ;  /* 0x0006901401007387 */ /* 0x0003e20000100800 */
[----:B0-----:R-:W-:-:S02]  /*6f60*/  @!P3 IMAD.MOV.U32 R8, RZ, RZ, R16 ;  /* 0x000000ffff08b224 */ /* 0x001fc400078e0010 */
[----:B------:R-:W-:Y:S01]  /*6f70*/  @!P3 IMAD.MOV.U32 R9, RZ, RZ, R20 ;  /* 0x000000ffff09b224 */ /* 0x000fe200078e0014 */
[----:B------:R-:W-:Y:S04]  /*6f80*/  STL [R1+0x70c], R11 ;  /* 0x00070c0b01007387 */ /* 0x000fe80000100800 */
[----:B------:R0:W2:Y:S01]  /*6f90*/  @!P3 LDG.E.U8 R146, desc[UR20][R8.64] ;  /* 0x000000140892b981 */ /* 0x0000a2000c1e1100 */
[----:B-1----:R-:W-:Y:S01]  /*6fa0*/  IMAD.X R20, R6, 0x1, R3, P6 ;  /* 0x0000000106147824 */ /* 0x002fe200030e0603 */
[----:B------:R-:W-:Y:S01]  /*6fb0*/  IADD3 R16, P6, PT, R7, R4, RZ ;  /* 0x0000000407107210 */ /* 0x000fe20007fde0ff */
[----:B------:R-:W-:-:S03]  /*6fc0*/  IMAD R7, R14, 0x43, RZ ;  /* 0x000000430e077824 */ /* 0x000fc600078e02ff */
[----:B------:R1:W-:Y:S01]  /*6fd0*/  STL [R1+0x708], R20 ;  /* 0x0007081401007387 */ /* 0x0003e20000100800 */
[----:B0-----:R-:W-:Y:S02]  /*6fe0*/  @!P4 IMAD.MOV.U32 R8, RZ, RZ, R11 ;  /* 0x000000ffff08c224 */ /* 0x001fe400078e000b */
[----:B------:R-:W-:Y:S02]  /*6ff0*/  @!P4 IMAD.MOV.U32 R9, RZ, RZ, R20 ;  /* 0x000000ffff09c224 */ /* 0x000fe400078e0014 */
[----:B-1----:R-:W-:Y:S01]  /*7000*/  IMAD.X R20, R6, 0x1, R5, P6 ;  /* 0x0000000106147824 */ /* 0x002fe200030e0605 */
[----:B------:R-:W-:Y:S02]  /*7010*/  SHF.R.S32.HI R6, RZ, 0x1f, R7 ;  /* 0x0000001fff067819 */ /* 0x000fe40000011407 */
[----:B------:R0:W2:Y:S01]  /*7020*/  @!P4 LDG.E.U8 R145, desc[UR20][R8.64] ;  /* 0x000000140891c981 */ /* 0x0000a2000c1e1100 */
[----:B------:R-:W-:-:S03]  /*7030*/  IADD3 R11, P6, PT, R7, R2, RZ ;  /* 0x00000002070b7210 */ /* 0x000fc60007fde0ff */
[----:B------:R-:W-:Y:S04]  /*7040*/  STL [R1+0x714], R16 ;  /* 0x0007141001007387 */ /* 0x000fe80000100800 */
[----:B------:R1:W-:Y:S01]  /*7050*/  STL [R1+0x710], R20 ;  /* 0x0007101401007387 */ /* 0x0003e20000100800 */
[----:B0-----:R-:W-:Y:S02]  /*7060*/  @!P4 IMAD.MOV.U32 R8, RZ, RZ, R16 ;  /* 0x000000ffff08c224 */ /* 0x001fe400078e0010 */
        /* <DEDUP_REMOVED lines=12> */
[----:B------:R-:W-:Y:S01]  /*7130*/  IADD3 R11, P6, PT, R7, R2, RZ ;  /* 0x00000002070b7210 */ /* 0x000fe20007fde0ff */
[----:B------:R-:W-:-:S02]  /*7140*/  VIADD R10, R144, 0xffffffac ;  /* 0xffffffac900a7836 */ /* 0x000fc40000000000 */
[----:B------:R-:W-:Y:S04]  /*7150*/  STL [R1+0x794], R16 ;  /* 0x0007941001007387 */ /* 0x000fe80000100800 */
[----:B------:R1:W-:Y:S01]  /*7160*/  STL [R1+0x790], R20 ;  /* 0x0007901401007387 */ /* 0x0003e20000100800 */
[----:B0-----:R-:W-:Y:S02]  /*7170*/  @!P2 IMAD.MOV.U32 R8, RZ, RZ, R16 ;  /* 0x000000ffff08a224 */ /* 0x001fe400078e0010 */
[----:B------:R-:W-:Y:S01]  /*7180*/  @!P2 IMAD.MOV.U32 R9, RZ, RZ, R20 ;  /* 0x000000ffff09a224 */ /* 0x000fe200078e0014 */
[----:B------:R-:W-:Y:S01]  /*7190*/  ISETP.GE.U32.AND P0, PT, R10, 0x7fffff2d, PT ;  /* 0x7fffff2d0a00780c */ /* 0x000fe20003f06070 */
[----:B------:R-:W-:Y:S01]  /*71a0*/  STL [R1+0x80c], R11 ;  /* 0x00080c0b01007387 */ /* 0x000fe20000100800 */
[----:B-1----:R-:W-:Y:S01]  /*71b0*/  IMAD.X R20, R6, 0x1, R3, P6 ;  /* 0x0000000106147824 */ /* 0x002fe200030e0603 */
        /* <DEDUP_REMOVED lines=9> */
[----:B------:R0:W2:Y:S01]  /*7250*/  @!P1 LDG.E.U8 R140, desc[UR20][R8.64] ;  /* 0x00000014088c9981 */ /* 0x0000a2000c1e1100 */
[----:B------:R-:W-:-:S03]  /*7260*/  VIADD R10, R144, 0xffffffa4 ;  /* 0xffffffa4900a7836 */ /* 0x000fc60000000000 */
        /* <DEDUP_REMOVED lines=98> */
[----:B------:R-:W-:Y:S01]  /*7890*/  IMAD.SHL.U32 R7, R14, 0x4, RZ ;  /* 0x000000040e077824 */ /* 0x000fe200078e00ff */
        /* <DEDUP_REMOVED lines=56> */
[----:B------:R-:W-:Y:S01]  /*7c20*/  PRMT R120, RZ, 0x7610, R120 ;  /* 0x00007610ff787816 */ /* 0x000fe20000000078 */
        /* <DEDUP_REMOVED lines=16> */
[----:B------:R0:W2:Y:S01]  /*7d30*/  @!P2 LDG.E.U8 R120, desc[UR20][R8.64] ;  /* 0x000000140878a981 */ /* 0x0000a2000c1e1100 */
[----:B------:R-:W-:-:S03]  /*7d40*/  PRMT R119, RZ, 0x7610, R119 ;  /* 0x00007610ff777816 */ /* 0x000fc60000000077 */
[----:B------:R1:W-:Y:S01]  /*7d50*/  STL [R1+0x2fc], R20 ;  /* 0x0002fc1401007387 */ /* 0x0003e20000100800 */
[----:B------:R-:W-:Y:S01]  /*7d60*/  PRMT R118, RZ, 0x7610, R118 ;  /* 0x00007610ff767816 */ /* 0x000fe20000000076 */
[----:B0-----:R-:W-:Y:S02]  /*7d70*/  @!P1 IMAD.MOV.U32 R8, RZ, RZ, R11 ;  /* 0x000000ffff089224 */ /* 0x001fe400078e000b */
        /* <DEDUP_REMOVED lines=138> */
[----:B------:R-:W-:Y:S02]  /*8620*/  VIADD R10, R144, 0xffffff9b ;  /* 0xffffff9b900a7836 */ /* 0x000fe40000000000 */
[----:B0-----:R-:W-:Y:S02]  /*8630*/  @!P3 IMAD.MOV.U32 R8, RZ, RZ, R11 ;  /* 0x000000ffff08b224 */ /* 0x001fe400078e000b */
[----:B------:R-:W-:Y:S02]  /*8640*/  @!P3 IMAD.MOV.U32 R9, RZ, RZ, R20 ;  /* 0x000000ffff09b224 */ /* 0x000fe400078e0014 */
[----:B-1----:R-:W-:Y:S01]  /*8650*/  IMAD.X R20, R6, 0x1, R5, P6 ;  /* 0x0000000106147824 */ /* 0x002fe200030e0605 */
[----:B------:R-:W-:Y:S02]  /*8660*/  SHF.R.S32.HI R6, RZ, 0x1f, R7 ;  /* 0x0000001fff067819 */ /* 0x000fe40000011407 */
[----:B------:R-:W-:Y:S01]  /*8670*/  IADD3 R11, P6, PT, R7, R2, RZ ;  /* 0x00000002070b7210 */ /* 0x000fe20007fde0ff */
[----:B------:R0:W2:Y:S01]  /*8680*/  @!P3 LDG.E.U8 R105, desc[UR20][R8.64] ;  /* 0x000000140869b981 */ /* 0x0000a2000c1e1100 */
[----:B------:R-:W-:-:S03]  /*8690*/  PRMT R104, RZ, 0x7610, R104 ;  /* 0x00007610ff687816 */ /* 0x000fc60000000068 */
[----:B------:R-:W-:Y:S04]  /*86a0*/  STL [R1+0x8a4], R16 ;  /* 0x0008a41001007387 */ /* 0x000fe80000100800 */
[----:B------:R1:W-:Y:S01]  /*86b0*/  STL [R1+0x8a0], R20 ;  /* 0x0008a01401007387 */ /* 0x0003e20000100800 */
[----:B0-----:R-:W-:Y:S02]  /*86c0*/  @!P3 IMAD.MOV.U32 R8, RZ, RZ, R16 ;  /* 0x000000ffff08b224 */ /* 0x001fe400078e0010 */
[----:B------:R-:W-:Y:S01]  /*86d0*/  @!P3 IMAD.MOV.U32 R9, RZ, RZ, R20 ;  /* 0x000000ffff09b224 */ /* 0x000fe200078e0014 */
[----:B------:R-:W-:Y:S01]  /*86e0*/  ISETP.GE.U32.AND P2, PT, R10, 0x7fffff1c, PT ;  /* 0x7fffff1c0a00780c */ /* 0x000fe20003f46070 */
[----:B------:R-:W-:Y:S01]  /*86f0*/  VIADD R10, R144, 0xffffff93 ;  /* 0xffffff93900a7836 */ /* 0x000fe20000000000 */
[----:B------:R-:W-:Y:S01]  /*8700*/  STL [R1+0x91c], R11 ;  /* 0x00091c0b01007387 */ /* 0x000fe20000100800 */
[----:B-1----:R-:W-:Y:S01]  /*8710*/  IMAD.X R20, R6, 0x1, R3, P6 ;  /* 0x0000000106147824 */ /* 0x002fe200030e0603 */
[----:B------:R-:W-:Y:S01]  /*8720*/  IADD3 R16, P6, PT, R7, R4, RZ ;  /* 0x0000000407107210 */ /* 0x000fe20007fde0ff */
[----:B------:R-:W-:Y:S01]  /*8730*/  IMAD R7, R14, 0x64, RZ ;  /* 0x000000640e077824 */ /* 0x000fe200078e02ff */
[----:B------:R0:W2:Y:S01]  /*8740*/  @!P3 LDG.E.U8 R104, desc[UR20][R8.64] ;  /* 0x000000140868b981 */ /* 0x0000a2000c1e1100 */
[----:B------:R-:W-:-:S03]  /*8750*/  PRMT R103, RZ, 0x7610, R103 ;  /* 0x00007610ff677816 */ /* 0x000fc60000000067 */
[----:B------:R1:W-:Y:S01]  /*8760*/  STL [R1+0x918], R20 ;  /* 0x0009181401007387 */ /* 0x0003e20000100800 */
[----:B------:R-:W-:Y:S01]  /*8770*/  ISETP.GE.U32.AND P1, PT, R10, 0x7fffff14, PT ;  /* 0x7fffff140a00780c */ /* 0x000fe20003f26070 */
[----:B0-----:R-:W-:Y:S02]  /*8780*/  @!P4 IMAD.MOV.U32 R8, RZ, RZ, R11 ;  /* 0x000000ffff08c224 */ /* 0x001fe400078e000b */
[----:B------:R-:W-:Y:S02]  /*8790*/  @!P4 IMAD.MOV.U32 R9, RZ, RZ, R20 ;  /* 0x000000ffff09c224 */ /* 0x000fe400078e0014 */
[----:B-1----:R-:W-:Y:S01]  /*87a0*/  IMAD.X R20, R6, 0x1, R5, P6 ;  /* 0x0000000106147824 */ /* 0x002fe200030e0605 */
[----:B------:R-:W-:Y:S02]  /*87b0*/  SHF.R.S32.HI R6, RZ, 0x1f, R7 ;  /* 0x0000001fff067819 */ /* 0x000fe40000011407 */
[----:B------:R-:W-:Y:S01]  /*87c0*/  IADD3 R11, P6, PT, R7, R2, RZ ;  /* 0x00000002070b7210 */ /* 0x000fe20007fde0ff */
[----:B------:R-:W-:Y:S01]  /*87d0*/  VIADD R10, R144, 0xffffff8b ;  /* 0xffffff8b900a7836 */ /* 0x000fe20000000000 */
        /* <DEDUP_REMOVED lines=24> */
[----:B------:R1:W-:Y:S01]  /*8960*/  STL [R1+0x9a4], R16 ;  /* 0x0009a41001007387 */ /* 0x0003e20000100800 */
[----:B------:R-:W-:-:S03]  /*8970*/  ISETP.GE.U32.AND P4, PT, R10, 0x7fffff7b, PT ;  /* 0x7fffff7b0a00780c */ /* 0x000fc60003f86070 */
[----:B------:R3:W-:Y:S01]  /*8980*/  STL [R1+0x9a0], R20 ;  /* 0x0009a01401007387 */ /* 0x0007e20000100800 */
[----:B0-----:R-:W-:Y:S02]  /*8990*/  @!P2 IMAD.MOV.U32 R8, RZ, RZ, R16 ;  /* 0x000000ffff08a224 */ /* 0x001fe400078e0010 */
[----:B------:R-:W-:Y:S02]  /*89a0*/  @!P2 IMAD.MOV.U32 R9, RZ, RZ, R20 ;  /* 0x000000ffff09a224 */ /* 0x000fe400078e0014 */
[----:B-1----:R-:W-:Y:S01]  /*89b0*/  IMAD.X R16, R6, 0x1, R3, P6 ;  /* 0x0000000106107824 */ /* 0x002fe200030e0603 */
[----:B------:R-:W-:Y:S01]  /*89c0*/  PRMT R99, RZ, 0x7610, R99 ;  /* 0x00007610ff637816 */ /* 0x000fe20000000063 */
[----:B------:R-:W-:Y:S01]  /*89d0*/  VIADD R10, R144, 0xfffffff2 ;  /* 0xfffffff2900a7836 */ /* 0x000fe20000000000 */
[----:B------:R0:W2:Y:S01]  /*89e0*/  @!P2 LDG.E.U8 R100, desc[UR20][R8.64] ;  /* 0x000000140864a981 */ /* 0x0000a2000c1e1100 */
[----:B---3--:R-:W-:Y:S01]  /*89f0*/  IADD3 R20, P6, PT, R7, R4, RZ ;  /* 0x0000000407147210 */ /* 0x008fe20007fde0ff */
[----:B------:R-:W-:-:S02]  /*8a00*/  IMAD R7, R14, 0x74, RZ ;  /* 0x000000740e077824 */ /* 0x000fc400078e02ff */
[----:B------:R-:W-:Y:S02]  /*8a10*/  STL [R1+0xa1c], R11 ;  /* 0x000a1c0b01007387 */ /* 0x000fe40000100800 */
[----:B------:R-:W-:Y:S01]  /*8a20*/  IMAD.X R21, R6, 0x1, R5, P6 ;  /* 0x0000000106157824 */ /* 0x000fe200030e0605 */
[----:B------:R-:W-:Y:S01]  /*8a30*/  SHF.R.S32.HI R6, RZ, 0x1f, R7 ;  /* 0x0000001fff067819 */ /* 0x000fe20000011407 */
[----:B------:R1:W-:Y:S01]  /*8a40*/  STL [R1+0xa18], R16 ;  /* 0x000a181001007387 */ /* 0x0003e20000100800 */
[----:B0-----:R-:W-:Y:S02]  /*8a50*/  @!P1 IMAD.MOV.U32 R8, RZ, RZ, R11 ;  /* 0x000000ffff089224 */ /* 0x001fe400078e000b */
[----:B------:R-:W-:Y:S01]  /*8a60*/  @!P1 IMAD.MOV.U32 R9, RZ, RZ, R16 ;  /* 0x000000ffff099224 */ /* 0x000fe200078e0010 */
[----:B------:R-:W-:Y:S01]  /*8a70*/  ISETP.GE.U32.AND P2, PT, R10, 0x7fffff73, PT ;  /* 0x7fffff730a00780c */ /* 0x000fe20003f46070 */
[----:B------:R-:W-:Y:S01]  /*8a80*/  STL [R1+0xa24], R20 ;  /* 0x000a241401007387 */ /* 0x000fe20000100800 */
[----:B------:R-:W-:-:S02]  /*8a90*/  PRMT R10, RZ, 0x7610, R10 ;  /* 0x00007610ff0a7816 */ /* 0x000fc4000000000a */
[C---:B-1----:R-:W-:Y:S01]  /*8aa0*/  IADD3 R16, P6, PT, R7.reuse, R2, RZ ;  /* 0x0000000207107210 */ /* 0x042fe20007fde0ff */
[----:B------:R0:W3:Y:S04]  /*8ab0*/  @!P1 LDG.E.U8 R99, desc[UR20][R8.64] ;  /* 0x0000001408639981 */ /* 0x0000e8000c1e1100 */
[----:B------:R1:W-:Y:S01]  /*8ac0*/  STL [R1+0xa20], R21 ;  /* 0x000a201501007387 */ /* 0x0003e20000100800 */
[----:B------:R-:W-:Y:S01]  /*8ad0*/  PRMT R98, RZ, 0x7610, R98 ;  /* 0x00007610ff627816 */ /* 0x000fe20000000062 */
[----:B0-----:R-:W-:Y:S02]  /*8ae0*/  @!P1 IMAD.MOV.U32 R8, RZ, RZ, R20 ;  /* 0x000000ffff089224 */ /* 0x001fe400078e0014 */
[----:B------:R-:W-:Y:S02]  /*8af0*/  @!P1 IMAD.MOV.U32 R9, RZ, RZ, R21 ;  /* 0x000000ffff099224 */ /* 0x000fe400078e0015 */
[----:B-1----:R-:W-:Y:S01]  /*8b00*/  IMAD.X R21, R6, 0x1, R3, P6 ;  /* 0x0000000106157824 */ /* 0x002fe200030e0603 */
[----:B------:R-:W-:Y:S01]  /*8b10*/  IADD3 R20, P6, PT, R7, R4, RZ ;  /* 0x0000000407147210 */ /* 0x000fe20007fde0ff */
[----:B------:R-:W-:Y:S01]  /*8b20*/  IMAD R7, R14, 0x7c, RZ ;  /* 0x0000007c0e077824 */ /* 0x000fe200078e02ff */
[----:B------:R0:W2:Y:S04]  /*8b30*/  @!P1 LDG.E.U8 R10, desc[UR20][R8.64] ;  /* 0x00000014080a9981 */ /* 0x0000a8000c1e1100 */
[----:B------:R-:W-:Y:S04]  /*8b40*/  STL [R1+0xa9c], R16 ;  /* 0x000a9c1001007387 */ /* 0x000fe80000100800 */
[----:B------:R1:W-:Y:S01]  /*8b50*/  STL [R1+0xa98], R21 ;  /* 0x000a981501007387 */ /* 0x0003e20000100800 */
[----:B0-----:R-:W-:-:S02]  /*8b60*/  @!P0 IMAD.MOV.U32 R8, RZ, RZ, R16 ;  /* 0x000000ffff088224 */ /* 0x001fc400078e0010 */
[----:B------:R-:W-:Y:S01]  /*8b70*/  @!P0 IMAD.MOV.U32 R9, RZ, RZ, R21 ;  /* 0x000000ffff098224 */ /* 0x000fe200078e0015 */
[----:B------:R-:W-:Y:S01]  /*8b80*/  STL [R1+0xaa4], R20 ;  /* 0x000aa41401007387 */ /* 0x000fe20000100800 */
[----:B------:R-:W-:Y:S01]  /*8b90*/  VIADD R11, R144, 0xffffffea ;  /* 0xffffffea900b7836 */ /* 0x000fe20000000000 */
[----:B------:R-:W-:Y:S02]  /*8ba0*/  PRMT R49, RZ, 0x7610, R49 ;  /* 0x00007610ff317816 */ /* 0x000fe40000000031 */
[----:B------:R0:W2:Y:S01]  /*8bb0*/  @!P0 LDG.E.U8 R98, desc[UR20][R8.64] ;  /* 0x0000001408628981 */ /* 0x0000a2000c1e1100 */
[----:B-1----:R-:W-:Y:S01]  /*8bc0*/  IMAD.X R21, R6, 0x1, R5, P6 ;  /* 0x0000000106157824 */ /* 0x002fe200030e0605 */
[----:B------:R-:W-:Y:S02]  /*8bd0*/  SHF.R.S32.HI R6, RZ, 0x1f, R7 ;  /* 0x0000001fff067819 */ /* 0x000fe40000011407 */
[----:B------:R-:W-:Y:S02]  /*8be0*/  IADD3 R16, P6, PT, R7, R2, RZ ;  /* 0x0000000207107210 */ /* 0x000fe40007fde0ff */
[----:B------:R1:W-:Y:S01]  /*8bf0*/  STL [R1+0xaa0], R21 ;  /* 0x000aa01501007387 */ /* 0x0003e20000100800 */
[----:B0-----:R-:W-:-:S02]  /*8c00*/  @!P0 IMAD.MOV.U32 R8, RZ, RZ, R20 ;  /* 0x000000ffff088224 */ /* 0x001fc400078e0014 */
[----:B------:R-:W-:Y:S01]  /*8c10*/  @!P0 IMAD.MOV.U32 R9, RZ, RZ, R21 ;  /* 0x000000ffff098224 */ /* 0x000fe200078e0015 */
[----:B------:R-:W-:Y:S01]  /*8c20*/  ISETP.GE.U32.AND P1, PT, R11, 0x7fffff6b, PT ;  /* 0x7fffff6b0b00780c */ /* 0x000fe20003f26070 */
[----:B-1----:R-:W-:Y:S01]  /*8c30*/  IMAD.X R21, R6, 0x1, R3, P6 ;  /* 0x0000000106157824 */ /* 0x002fe200030e0603 */
[----:B------:R-:W-:Y:S01]  /*8c40*/  IADD3 R20, P6, PT, R7, R4, RZ ;  /* 0x0000000407147210 */ /* 0x000fe20007fde0ff */
[----:B------:R-:W-:Y:S01]  /*8c50*/  IMAD R7, R14, 0x5, RZ ;  /* 0x000000050e077824 */ /* 0x000fe200078e02ff */
[----:B------:R0:W2:Y:S01]  /*8c60*/  @!P0 LDG.E.U8 R49, desc[UR20][R8.64] ;  /* 0x0000001408318981 */ /* 0x0000a2000c1e1100 */
[----:B------:R-:W-:Y:S01]  /*8c70*/  VIADD R11, R144, 0xffffffe2 ;  /* 0xffffffe2900b7836 */ /* 0x000fe20000000000 */
[----:B------:R-:W-:Y:S01]  /*8c80*/  PRMT R48, RZ, 0x7610, R48 ;  /* 0x00007610ff307816 */ /* 0x000fe20000000030 */
[----:B------:R-:W-:Y:S01]  /*8c90*/  IMAD.X R22, R6, 0x1, R5, P6 ;  /* 0x0000000106167824 */ /* 0x000fe200030e0605 */
[----:B------:R-:W-:Y:S01]  /*8ca0*/  STL [R1+0xb1c], R16 ;  /* 0x000b1c1001007387 */ /* 0x000fe20000100800 */
[----:B------:R-:W-:-:S03]  /*8cb0*/  SHF.R.S32.HI R6, RZ, 0x1f, R7 ;  /* 0x0000001fff067819 */ /* 0x000fc60000011407 */
[----:B------:R1:W-:Y:S01]  /*8cc0*/  STL [R1+0xb18], R21 ;  /* 0x000b181501007387 */ /* 0x0003e20000100800 */
[----:B0-----:R-:W-:Y:S02]  /*8cd0*/  @!P3 IMAD.MOV.U32 R8, RZ, RZ, R16 ;  /* 0x000000ffff08b224 */ /* 0x001fe400078e0010 */
[----:B------:R-:W-:Y:S01]  /*8ce0*/  @!P3 IMAD.MOV.U32 R9, RZ, RZ, R21 ;  /* 0x000000ffff09b224 */ /* 0x000fe200078e0015 */
[----:B------:R-:W-:Y:S01]  /*8cf0*/  ISETP.GE.U32.AND P0, PT, R11, 0x7fffff63, PT ;  /* 0x7fffff630b00780c */ /* 0x000fe20003f06070 */
[----:B------:R-:W-:Y:S01]  /*8d00*/  STL [R1+0xb24], R20 ;  /* 0x000b241401007387 */ /* 0x000fe20000100800 */
[----:B------:R-:W-:Y:S02]  /*8d10*/  PRMT R11, RZ, 0x7610, R11 ;  /* 0x00007610ff0b7816 */ /* 0x000fe4000000000b */
[----:B-1----:R-:W-:Y:S01]  /*8d20*/  IADD3 R21, P6, PT, R7, R2, RZ ;  /* 0x0000000207157210 */ /* 0x002fe20007fde0ff */
[----:B------:R0:W2:Y:S04]  /*8d30*/  @!P3 LDG.E.U8 R48, desc[UR20][R8.64] ;  /* 0x000000140830b981 */ /* 0x0000a8000c1e1100 */
[----:B------:R1:W-:Y:S01]  /*8d40*/  STL [R1+0xb20], R22 ;  /* 0x000b201601007387 */ /* 0x0003e20000100800 */
[----:B------:R-:W-:Y:S01]  /*8d50*/  PRMT R97, RZ, 0x7610, R97 ;  /* 0x00007610ff617816 */ /* 0x000fe20000000061 */
[----:B0-----:R-:W-:-:S02]  /*8d60*/  @!P3 IMAD.MOV.U32 R8, RZ, RZ, R20 ;  /* 0x000000ffff08b224 */ /* 0x001fc400078e0014 */
        /* <DEDUP_REMOVED lines=10> */
[----:B------:R-:W-:-:S03]  /*8e10*/  PRMT R96, RZ, 0x7610, R96 ;  /* 0x00007610ff607816 */ /* 0x000fc60000000060 */
[----:B------:R0:W2:Y:S01]  /*8e20*/  @!P4 LDG.E.U8 R97, desc[UR20][R8.64] ;  /* 0x000000140861c981 */ /* 0x0000a2000c1e1100 */
[----:B-1----:R-:W-:Y:S01]  /*8e30*/  IMAD.X R22, R6, 0x1, R5, P6 ;  /* 0x0000000106167824 */ /* 0x002fe200030e0605 */
[----:B------:R-:W-:Y:S02]  /*8e40*/  SHF.R.S32.HI R6, RZ, 0x1f, R7 ;  /* 0x0000001fff067819 */ /* 0x000fe40000011407 */
[C---:B------:R-:W-:Y:S02]  /*8e50*/  IADD3 R21, P6, PT, R7.reuse, R2, RZ ;  /* 0x0000000207157210 */ /* 0x040fe40007fde0ff */
[----:B------:R1:W-:Y:S01]  /*8e60*/  STL [R1+0x188], R22 ;  /* 0x0001881601007387 */ /* 0x0003e20000100800 */
[----:B0-----:R-:W-:Y:S02]  /*8e70*/  @!P4 IMAD.MOV.U32 R8, RZ, RZ, R20 ;  /* 0x000000ffff08c224 */ /* 0x001fe400078e0014 */
[----:B------:R-:W-:Y:S02]  /*8e80*/  @!P4 IMAD.MOV.U32 R9, RZ, RZ, R22 ;  /* 0x000000ffff09c224 */ /* 0x000fe400078e0016 */
[----:B-1----:R-:W-:Y:S01]  /*8e90*/  IMAD.X R22, R6, 0x1, R3, P6 ;  /* 0x0000000106167824 */ /* 0x002fe200030e0603 */
[----:B------:R-:W-:Y:S01]  /*8ea0*/  IADD3 R20, P6, PT, R7, R4, RZ ;  /* 0x0000000407147210 */ /* 0x000fe20007fde0ff */
[----:B------:R-:W-:Y:S01]  /*8eb0*/  IMAD R7, R14, 0x15, RZ ;  /* 0x000000150e077824 */ /* 0x000fe200078e02ff */
[----:B------:R0:W2:Y:S01]  /*8ec0*/  @!P4 LDG.E.U8 R96, desc[UR20][R8.64] ;  /* 0x000000140860c981 */ /* 0x0000a2000c1e1100 */
[----:B------:R-:W-:-:S03]  /*8ed0*/  PRMT R95, RZ, 0x7610, R95 ;  /* 0x00007610ff5f7816 */ /* 0x000fc6000000005f */
[----:B------:R-:W-:Y:S04]  /*8ee0*/  STL [R1+0x210], R21 ;  /* 0x0002101501007387 */ /* 0x000fe80000100800 */
[----:B------:R1:W-:Y:S01]  /*8ef0*/  STL [R1+0x20c], R22 ;  /* 0x00020c1601007387 */ /* 0x0003e20000100800 */
[----:B0-----:R-:W-:Y:S02]  /*8f00*/  @!P2 IMAD.MOV.U32 R8, RZ, RZ, R21 ;  /* 0x000000ffff08a224 */ /* 0x001fe400078e0015 */
        /* <DEDUP_REMOVED lines=20> */
[----:B------:R-:W-:Y:S01]  /*9050*/  PRMT R92, RZ, 0x7610, R92 ;  /* 0x00007610ff5c7816 */ /* 0x000fe2000000005c */
[----:B------:R-:W-:-:S02]  /*9060*/  VIADD R16, R144, 0xffffffda ;  /* 0xffffffda90107836 */ /* 0x000fc40000000000 */
        /* <DEDUP_REMOVED lines=10> */
[----:B------:R-:W-:Y:S01]  /*9110*/  ISETP.GE.U32.AND P3, PT, R16, 0x7fffff5b, PT ;  /* 0x7fffff5b1000780c */ /* 0x000fe20003f66070 */
        /* <DEDUP_REMOVED lines=91> */
[----:B------:R-:W-:Y:S02]  /*96d0*/  IADD3 R21, P6, PT, R7, R2, RZ ;  /* 0x0000000207157210 */ /* 0x000fe40007fde0ff */
[----:B------:R1:W-:Y:S01]  /*96e0*/  STL [R1+0x730], R22 ;  /* 0x0007301601007387 */ /* 0x0003e20000100800 */
[----:B------:R-:W-:Y:S02]  /*96f0*/  VIADD R16, R144, 0xffffffb2 ;  /* 0xffffffb290107836 */ /* 0x000fe40000000000 */
[----:B0-----:R-:W-:Y:S02]  /*9700*/  @!P1 IMAD.MOV.U32 R8, RZ, RZ, R20 ;  /* 0x000000ffff089224 */ /* 0x001fe400078e0014 */
[----:B------:R-:W-:-:S02]  /*9710*/  @!P1 IMAD.MOV.U32 R9, RZ, RZ, R22 ;  /* 0x000000ffff099224 */ /* 0x000fc400078e0016 */
[----:B-1----:R-:W-:Y:S01]  /*9720*/  IMAD.X R22, R6, 0x1, R3, P6 ;  /* 0x0000000106167824 */ /* 0x002fe200030e0603 */
[----:B------:R-:W-:Y:S01]  /*9730*/  IADD3 R20, P6, PT, R7, R4, RZ ;  /* 0x0000000407147210 */ /* 0x000fe20007fde0ff */
[----:B------:R-:W-:Y:S01]  /*9740*/  IMAD R7, R14, 0x4d, RZ ;  /* 0x0000004d0e077824 */ /* 0x000fe200078e02ff */
[----:B------:R0:W2:Y:S01]  /*9750*/  @!P1 LDG.E.U8 R82, desc[UR20][R8.64] ;  /* 0x0000001408529981 */ /* 0x0000a2000c1e1100 */
[----:B------:R-:W-:-:S03]  /*9760*/  PRMT R81, RZ, 0x7610, R81 ;  /* 0x00007610ff517816 */ /* 0x000fc60000000051 */
[----:B------:R-:W-:Y:S01]  /*9770*/  STL [R1+0x7ac], R21 ;  /* 0x0007ac1501007387 */ /* 0x000fe20000100800 */
[----:B------:R-:W-:Y:S01]  /*9780*/  ISETP.GE.U32.AND P3, PT, R16, 0x7fffff33, PT ;  /* 0x7fffff331000780c */ /* 0x000fe20003f66070 */
[----:B------:R-:W-:Y:S02]  /*9790*/  VIADD R16, R144, 0xffffffaa ;  /* 0xffffffaa90107836 */ /* 0x000fe40000000000 */
[----:B------:R1:W-:Y:S01]  /*97a0*/  STL [R1+0x7a8], R22 ;  /* 0x0007a81601007387 */ /* 0x0003e20000100800 */
[----:B0-----:R-:W-:Y:S02]  /*97b0*/  @!P0 IMAD.MOV.U32 R8, RZ, RZ, R21 ;  /* 0x000000ffff088224 */ /* 0x001fe400078e0015 */
[----:B------:R-:W-:Y:S01]  /*97c0*/  @!P0 IMAD.MOV.U32 R9, RZ, RZ, R22 ;  /* 0x000000ffff098224 */ /* 0x000fe200078e0016 */
[----:B------:R-:W-:Y:S01]  /*97d0*/  STL [R1+0x7b4], R20 ;  /* 0x0007b41401007387 */ /* 0x000fe20000100800 */
[----:B------:R-:W-:-:S03]  /*97e0*/  ISETP.GE.U32.AND P4, PT, R16, 0x7fffff2b, PT ;  /* 0x7fffff2b1000780c */ /* 0x000fc60003f86070 */
[----:B------:R0:W2:Y:S01]  /*97f0*/  @!P0 LDG.E.U8 R81, desc[UR20][R8.64] ;  /* 0x0000001408518981 */ /* 0x0000a2000c1e1100 */
[----:B-1----:R-:W-:Y:S01]  /*9800*/  IMAD.X R22, R6, 0x1, R5, P6 ;  /* 0x0000000106167824 */ /* 0x002fe200030e0605 */
[----:B------:R-:W-:Y:S02]  /*9810*/  SHF.R.S32.HI R6, RZ, 0x1f, R7 ;  /* 0x0000001fff067819 */ /* 0x000fe40000011407 */
[----:B------:R-:W-:Y:S02]  /*9820*/  IADD3 R21, P6, PT, R7, R2, RZ ;  /* 0x0000000207157210 */ /* 0x000fe40007fde0ff */
[----:B------:R1:W-:Y:S01]  /*9830*/  STL [R1+0x7b0], R22 ;  /* 0x0007b01601007387 */ /* 0x0003e20000100800 */
[----:B------:R-:W-:Y:S01]  /*9840*/  PRMT R80, RZ, 0x7610, R80 ;  /* 0x00007610ff507816 */ /* 0x000fe20000000050 */
[----:B------:R-:W-:Y:S02]  /*9850*/  VIADD R16, R144, 0xffffffa2 ;  /* 0xffffffa290107836 */ /* 0x000fe40000000000 */
[----:B0-----:R-:W-:-:S02]  /*9860*/  @!P0 IMAD.MOV.U32 R9, RZ, RZ, R22 ;  /* 0x000000ffff098224 */ /* 0x001fc400078e0016 */
[----:B------:R-:W-:Y:S02]  /*9870*/  @!P0 IMAD.MOV.U32 R8, RZ, RZ, R20 ;  /* 0x000000ffff088224 */ /* 0x000fe400078e0014 */
[----:B------:R-:W-:Y:S02]  /*9880*/  IMAD.MOV.U32 R62, RZ, RZ, R19 ;  /* 0x000000ffff3e7224 */ /* 0x000fe400078e0013 */
[----:B-1----:R-:W-:Y:S01]  /*9890*/  IMAD.X R22, R6, 0x1, R3, P6 ;  /* 0x0000000106167824 */ /* 0x002fe200030e0603 */
[----:B------:R-:W-:Y:S01]  /*98a0*/  IADD3 R60, P6, PT, R7, R4, RZ ;  /* 0x00000004073c7210 */ /* 0x000fe20007fde0ff */
[----:B------:R-:W-:Y:S01]  /*98b0*/  IMAD R19, R14, 0x55, RZ ;  /* 0x000000550e137824 */ /* 0x000fe200078e02ff */
[----:B------:R-:W-:Y:S01]  /*98c0*/  ISETP.GE.U32.AND P2, PT, R16, 0x7fffff23, PT ;  /* 0x7fffff231000780c */ /* 0x000fe20003f46070 */
[----:B------:R-:W-:Y:S01]  /*98d0*/  IMAD.MOV.U32 R63, RZ, RZ, R18 ;  /* 0x000000ffff3f7224 */ /* 0x000fe200078e0012 */
[----:B------:R0:W2:Y:S01]  /*98e0*/  @!P0 LDG.E.U8 R80, desc[UR20][R8.64] ;  /* 0x0000001408508981 */ /* 0x0000a2000c1e1100 */
[----:B------:R-:W-:Y:S01]  /*98f0*/  IMAD.X R64, R6, 0x1, R5, P6 ;  /* 0x0000000106407824 */ /* 0x000fe200030e0605 */
[----:B------:R-:W-:Y:S01]  /*9900*/  IADD3 R18, P6, PT, R19, R2, RZ ;  /* 0x0000000213127210 */ /* 0x000fe20007fde0ff */
[----:B------:R-:W-:Y:S01]  /*9910*/  VIADD R16, R144, 0xffffff9a ;  /* 0xffffff9a90107836 */ /* 0x000fe20000000000 */
[----:B------:R-:W-:Y:S01]  /*9920*/  PRMT R59, RZ, 0x7610, R59 ;  /* 0x00007610ff3b7816 */ /* 0x000fe2000000003b */
[----:B------:R-:W-:-:S02]  /*9930*/  IMAD R20, R14, 0x5d, RZ ;  /* 0x0000005d0e147824 */ /* 0x000fc400078e02ff */
[----:B------:R-:W-:Y:S01]  /*9940*/  @!P3 IMAD.MOV.U32 R6, RZ, RZ, R21 ;  /* 0x000000ffff06b224 */ /* 0x000fe200078e0015 */
[----:B0-----:R-:W-:Y:S01]  /*9950*/  SHF.R.S32.HI R8, RZ, 0x1f, R19 ;  /* 0x0000001fff087819 */ /* 0x001fe20000011413 */
[----:B------:R-:W-:Y:S01]  /*9960*/  @!P3 IMAD.MOV.U32 R7, RZ, RZ, R22 ;  /* 0x000000ffff07b224 */ /* 0x000fe200078e0016 */
[----:B------:R-:W-:Y:S01]  /*9970*/  ISETP.GE.U32.AND P1, PT, R16, 0x7fffff1b, PT ;  /* 0x7fffff1b1000780c */ /* 0x000fe20003f26070 */
[----:B------:R-:W-:Y:S01]  /*9980*/  VIADD R16, R144, 0xffffff92 ;  /* 0xffffff9290107836 */ /* 0x000fe20000000000 */
[----:B------:R0:W-:Y:S01]  /*9990*/  STL [R1+0x82c], R21 ;  /* 0x00082c1501007387 */ /* 0x0001e20000100800 */
[----:B------:R-:W-:Y:S01]  /*99a0*/  IMAD.X R61, R8, 0x1, R3, P6 ;  /* 0x00000001083d7824 */ /* 0x000fe200030e0603 */
[----:B------:R-:W-:Y:S02]  /*99b0*/  SHF.R.S32.HI R9, RZ, 0x1f, R20 ;  /* 0x0000001fff097819 */ /* 0x000fe40000011414 */
[----:B------:R-:W-:Y:S01]  /*99c0*/  IADD3 R65, P6, PT, R20, R2, RZ ;  /* 0x0000000214417210 */ /* 0x000fe20007fde0ff */
[----:B------:R1:W2:Y:S01]  /*99d0*/  @!P3 LDG.E.U8 R59, desc[UR20][R6.64] ;  /* 0x00000014063bb981 */ /* 0x0002a2000c1e1100 */
[----:B------:R-:W-:Y:S01]  /*99e0*/  PRMT R57, RZ, 0x7610, R57 ;  /* 0x00007610ff397816 */ /* 0x000fe20000000039 */
[----:B0-----:R-:W-:Y:S01]  /*99f0*/  IMAD R21, R14, 0x65, RZ ;  /* 0x000000650e157824 */ /* 0x001fe200078e02ff */
[----:B------:R-:W-:Y:S01]  /*9a00*/  ISETP.GE.U32.AND P0, PT, R16, 0x7fffff13, PT ;  /* 0x7fffff131000780c */ /* 0x000fe20003f06070 */
[----:B------:R-:W-:-:S02]  /*9a10*/  IMAD.X R68, R9, 0x1, R3, P6 ;  /* 0x0000000109447824 */ /* 0x000fc400030e0603 */
[----:B-1----:R-:W-:Y:S02]  /*9a20*/  @!P4 IMAD.MOV.U32 R6, RZ, RZ, R18 ;  /* 0x000000ffff06c224 */ /* 0x002fe400078e0012 */
[----:B------:R-:W-:Y:S01]  /*9a30*/  @!P4 IMAD.MOV.U32 R7, RZ, RZ, R61 ;  /* 0x000000ffff07c224 */ /* 0x000fe200078e003d */
[----:B------:R0:W-:Y:S01]  /*9a40*/  STL [R1+0x828], R22 ;  /* 0x0008281601007387 */ /* 0x0001e20000100800 */
[----:B------:R-:W-:Y:S02]  /*9a50*/  SHF.R.S32.HI R16, RZ, 0x1f, R21 ;  /* 0x0000001fff107819 */ /* 0x000fe40000011415 */
[----:B------:R-:W-:Y:S01]  /*9a60*/  IADD3 R66, P6, PT, R21, R2, RZ ;  /* 0x0000000215427210 */ /* 0x000fe20007fde0ff */
[----:B------:R-:W-:Y:S01]  /*9a70*/  STL [R1+0x834], R60 ;  /* 0x0008343c01007387 */ /* 0x000fe20000100800 */
[----:B------:R-:W-:-:S03]  /*9a80*/  PRMT R55, RZ, 0x7610, R55 ;  /* 0x00007610ff377816 */ /* 0x000fc60000000037 */
[----:B------:R1:W2:Y:S01]  /*9a90*/  @!P4 LDG.E.U8 R57, desc[UR20][R6.64] ;  /* 0x000000140639c981 */ /* 0x0002a2000c1e1100 */
[----:B0-----:R-:W-:-:S03]  /*9aa0*/  IMAD R22, R14, 0x6d, RZ ;  /* 0x0000006d0e167824 */ /* 0x001fc600078e02ff */
[----:B------:R-:W-:Y:S01]  /*9ab0*/  STL [R1+0x830], R64 ;  /* 0x0008304001007387 */ /* 0x000fe20000100800 */
[----:B------:R-:W-:-:S03]  /*9ac0*/  IMAD.X R67, R16, 0x1, R3, P6 ;  /* 0x0000000110437824 */ /* 0x000fc600030e0603 */
[----:B------:R0:W-:Y:S01]  /*9ad0*/  STL [R1+0x8ac], R18 ;  /* 0x0008ac1201007387 */ /* 0x0001e20000100800 */
[----:B-1----:R-:W-:Y:S02]  /*9ae0*/  @!P2 IMAD.MOV.U32 R6, RZ, RZ, R65 ;  /* 0x000000ffff06a224 */ /* 0x002fe400078e0041 */
[----:B------:R-:W-:Y:S01]  /*9af0*/  @!P2 IMAD.MOV.U32 R7, RZ, RZ, R68 ;  /* 0x000000ffff07a224 */ /* 0x000fe200078e0044 */
[----:B------:R1:W-:Y:S01]  /*9b00*/  STL [R1+0x8a8], R61 ;  /* 0x0008a83d01007387 */ /* 0x0003e20000100800 */
[----:B------:R-:W-:-:S03]  /*9b10*/  PRMT R53, RZ, 0x7610, R53 ;  /* 0x00007610ff357816 */ /* 0x000fc60000000035 */
[----:B------:R3:W2:Y:S01]  /*9b20*/  @!P2 LDG.E.U8 R55, desc[UR20][R6.64] ;  /* 0x000000140637a981 */ /* 0x0006a2000c1e1100 */
[----:B0-----:R-:W-:Y:S02]  /*9b30*/  SHF.R.S32.HI R18, RZ, 0x1f, R22 ;  /* 0x0000001fff127819 */ /* 0x001fe40000011416 */
[----:B-1----:R-:W-:Y:S01]  /*9b40*/  IADD3 R61, P6, PT, R22, R2, RZ ;  /* 0x00000002163d7210 */ /* 0x002fe20007fde0ff */
[----:B------:R0:W-:Y:S01]  /*9b50*/  STL [R1+0x92c], R65 ;  /* 0x00092c4101007387 */ /* 0x0001e20000100800 */
[----:B---3--:R-:W-:Y:S02]  /*9b60*/  @!P1 IMAD.MOV.U32 R6, RZ, RZ, R66 ;  /* 0x000000ffff069224 */ /* 0x008fe400078e0042 */
[----:B------:R-:W-:Y:S01]  /*9b70*/  @!P1 IMAD.MOV.U32 R7, RZ, RZ, R67 ;  /* 0x000000ffff079224 */ /* 0x000fe200078e0043 */
[----:B------:R-:W-:Y:S01]  /*9b80*/  PRMT R51, RZ, 0x7610, R51 ;  /* 0x00007610ff337816 */ /* 0x000fe20000000033 */
[----:B0-----:R-:W-:-:S03]  /*9b90*/  IMAD.X R65, R18, 0x1, R3, P6 ;  /* 0x0000000112417824 */ /* 0x001fc600030e0603 */
[----:B------:R0:W3:Y:S01]  /*9ba0*/  @!P1 LDG.E.U8 R53, desc[UR20][R6.64] ;  /* 0x0000001406359981 */ /* 0x0000e2000c1e1100 */
[----:B------:R-:W-:-:S03]  /*9bb0*/  PRMT R58, RZ, 0x7610, R58 ;  /* 0x00007610ff3a7816 */ /* 0x000fc6000000003a */
[----:B------:R-:W-:Y:S01]  /*9bc0*/  STL [R1+0x928], R68 ;  /* 0x0009284401007387 */ /* 0x000fe20000100800 */
[----:B0-----:R-:W-:Y:S02]  /*9bd0*/  @!P0 IMAD.MOV.U32 R6, RZ, RZ, R61 ;  /* 0x000000ffff068224 */ /* 0x001fe400078e003d */
[----:B------:R-:W-:Y:S01]  /*9be0*/  @!P0 IMAD.MOV.U32 R7, RZ, RZ, R65 ;  /* 0x000000ffff078224 */ /* 0x000fe200078e0041 */
[----:B------:R-:W-:Y:S04]  /*9bf0*/  STL [R1+0x9ac], R66 ;  /* 0x0009ac4201007387 */ /* 0x000fe80000100800 */
[----:B------:R-:W-:Y:S04]  /*9c00*/  STL [R1+0x9a8], R67 ;  /* 0x0009a84301007387 */ /* 0x000fe80000100800 */
[----:B------:R0:W-:Y:S04]  /*9c10*/  STL [R1+0xa2c], R61 ;  /* 0x000a2c3d01007387 */ /* 0x0001e80000100800 */
[----:B------:R1:W2:Y:S01]  /*9c20*/  @!P0 LDG.E.U8 R51, desc[UR20][R6.64] ;  /* 0x0000001406338981 */ /* 0x0002a2000c1e1100 */
[----:B0-----:R-:W-:Y:S01]  /*9c30*/  IADD3 R61, P6, PT, R19, R4, RZ ;  /* 0x00000004133d7210 */ /* 0x001fe20007fde0ff */
[----:B-1----:R-:W-:-:S02]  /*9c40*/  @!P3 IMAD.MOV.U32 R6, RZ, RZ, R60 ;  /* 0x000000ffff06b224 */ /* 0x002fc400078e003c */
[----:B------:R-:W-:Y:S02]  /*9c50*/  @!P3 IMAD.MOV.U32 R7, RZ, RZ, R64 ;  /* 0x000000ffff07b224 */ /* 0x000fe400078e0040 */
[----:B------:R-:W-:-:S03]  /*9c60*/  IMAD.X R64, R8, 0x1, R5, P6 ;  /* 0x0000000108407824 */ /* 0x000fc600030e0605 */
[----:B------:R0:W2:Y:S01]  /*9c70*/  @!P3 LDG.E.U8 R58, desc[UR20][R6.64] ;  /* 0x00000014063ab981 */ /* 0x0000a2000c1e1100 */
[----:B------:R-:W-:Y:S02]  /*9c80*/  IADD3 R60, P3, PT, R20, R4, RZ ;  /* 0x00000004143c7210 */ /* 0x000fe40007f7e0ff */
[----:B------:R-:W-:-:S03]  /*9c90*/  PRMT R56, RZ, 0x7610, R56 ;  /* 0x00007610ff387816 */ /* 0x000fc60000000038 */
[----:B------:R-:W-:Y:S02]  /*9ca0*/  IMAD.X R8, R9, 0x1, R5, P3 ;  /* 0x0000000109087824 */ /* 0x000fe400018e0605 */
[----:B0-----:R-:W-:Y:S02]  /*9cb0*/  @!P4 IMAD.MOV.U32 R6, RZ, RZ, R61 ;  /* 0x000000ffff06c224 */ /* 0x001fe400078e003d */
[----:B------:R-:W-:Y:S01]  /*9cc0*/  @!P4 IMAD.MOV.U32 R7, RZ, RZ, R64 ;  /* 0x000000ffff07c224 */ /* 0x000fe200078e0040 */
[----:B------:R-:W-:Y:S02]  /*9cd0*/  PRMT R54, RZ, 0x7610, R54 ;  /* 0x00007610ff367816 */ /* 0x000fe40000000036 */
[----:B------:R-:W-:Y:S02]  /*9ce0*/  IADD3 R20, P3, PT, R21, R4, RZ ;  /* 0x0000000415147210 */ /* 0x000fe40007f7e0ff */
[----:B------:R0:W2:Y:S01]  /*9cf0*/  @!P4 LDG.E.U8 R56, desc[UR20][R6.64] ;  /* 0x000000140638c981 */ /* 0x0000a2000c1e1100 */
[----:B------:R-:W-:-:S02]  /*9d00*/  VIADD R19, R0, 0x14 ;  /* 0x0000001400137836 */ /* 0x000fc40000000000 */
[----:B------:R-:W-:Y:S02]  /*9d10*/  IMAD.X R16, R16, 0x1, R5, P3 ;  /* 0x0000000110107824 */ /* 0x000fe400018e0605 */
[----:B0-----:R-:W-:Y:S02]  /*9d20*/  @!P2 IMAD.MOV.U32 R6, RZ, RZ, R60 ;  /* 0x000000ffff06a224 */ /* 0x001fe400078e003c */
[----:B------:R-:W-:Y:S01]  /*9d30*/  @!P2 IMAD.MOV.U32 R7, RZ, RZ, R8 ;  /* 0x000000ffff07a224 */ /* 0x000fe200078e0008 */
[----:B------:R-:W-:Y:S04]  /*9d40*/  STL [R1+0xa28], R65 ;  /* 0x000a284101007387 */ /* 0x000fe80000100800 */
[----:B------:R0:W2:Y:S01]  /*9d50*/  @!P2 LDG.E.U8 R54, desc[UR20][R6.64] ;  /* 0x000000140636a981 */ /* 0x0000a2000c1e1100 */
[----:B------:R-:W-:-:S02]  /*9d60*/  IADD3 R9, P2, PT, R22, R4, RZ ;  /* 0x0000000416097210 */ /* 0x000fc40007f5e0ff */
[----:B------:R-:W-:Y:S01]  /*9d70*/  PRMT R52, RZ, 0x7610, R52 ;  /* 0x00007610ff347816 */ /* 0x000fe20000000034 */
[----:B------:R-:W-:Y:S02]  /*9d80*/  STL [R1+0x8b4], R61 ;  /* 0x0008b43d01007387 */ /* 0x000fe40000100800 */
[----:B------:R-:W-:Y:S02]  /*9d90*/  IMAD.X R18, R18, 0x1, R5, P2 ;  /* 0x0000000112127824 */ /* 0x000fe400010e0605 */
[----:B------:R-:W-:Y:S01]  /*9da0*/  STL [R1+0xf4], R19 ;  /* 0x0000f41301007387 */ /* 0x000fe20000100800 */
[----:B0-----:R-:W-:-:S03]  /*9db0*/  @!P1 IMAD.MOV.U32 R6, RZ, RZ, R20 ;  /* 0x000000ffff069224 */ /* 0x001fc600078e0014 */
[----:B------:R-:W-:Y:S01]  /*9dc0*/  STL [R1+0x934], R60 ;  /* 0x0009343c01007387 */ /* 0x000fe20000100800 */
[----:B------:R-:W-:-:S03]  /*9dd0*/  @!P1 IMAD.MOV.U32 R7, RZ, RZ, R16 ;  /* 0x000000ffff079224 */ /* 0x000fc600078e0010 */
[----:B------:R-:W-:Y:S04]  /*9de0*/  STL [R1+0x8b0], R64 ;  /* 0x0008b04001007387 */ /* 0x000fe80000100800 */
[----:B------:R-:W-:Y:S04]  /*9df0*/  STL [R1+0x930], R8 ;  /* 0x0009300801007387 */ /* 0x000fe80000100800 */
[----:B------:R-:W-:Y:S04]  /*9e00*/  STL [R1+0x9b4], R20 ;  /* 0x0009b41401007387 */ /* 0x000fe80000100800 */
[----:B------:R-:W-:Y:S04]  /*9e10*/  STL [R1+0xa34], R9 ;  /* 0x000a340901007387 */ /* 0x000fe80000100800 */
[----:B------:R-:W-:Y:S04]  /*9e20*/  STL [R1+0x9b0], R16 ;  /* 0x0009b01001007387 */ /* 0x000fe80000100800 */
[----:B------:R0:W2:Y:S04]  /*9e30*/  @!P1 LDG.E.U8 R52, desc[UR20][R6.64] ;  /* 0x0000001406349981 */ /* 0x0000a8000c1e1100 */
[----:B------:R1:W-:Y:S01]  /*9e40*/  STL [R1+0xa30], R18 ;  /* 0x000a301201007387 */ /* 0x0003e20000100800 */
[----:B------:R-:W-:Y:S01]  /*9e50*/  PRMT R50, RZ, 0x7610, R50 ;  /* 0x00007610ff327816 */ /* 0x000fe20000000032 */
[----:B0-----:R-:W-:-:S02]  /*9e60*/  @!P0 IMAD.MOV.U32 R7, RZ, RZ, R18 ;  /* 0x000000ffff078224 */ /* 0x001fc400078e0012 */
[----:B-1----:R-:W-:Y:S02]  /*9e70*/  VIADD R18, R0, 0x15 ;  /* 0x0000001500127836 */ /* 0x002fe40000000000 */
[----:B------:R-:W-:-:S03]  /*9e80*/  @!P0 IMAD.MOV.U32 R6, RZ, RZ, R9 ;  /* 0x000000ffff068224 */ /* 0x000fc600078e0009 */
[----:B------:R0:W-:Y:S01]  /*9e90*/  STL [R1+0xd4], R18 ;  /* 0x0000d41201007387 */ /* 0x0001e20000100800 */
[C---:B------:R-:W-:Y:S02]  /*9ea0*/  VIADD R16, R0.reuse, 0x16 ;  /* 0x0000001600107836 */ /* 0x040fe40000000000 */
[C---:B------:R-:W-:Y:S01]  /*9eb0*/  VIADD R20, R0.reuse, 0x18 ;  /* 0x0000001800147836 */ /* 0x040fe20000000000 */
[----:B------:R1:W2:Y:S01]  /*9ec0*/  @!P0 LDG.E.U8 R50, desc[UR20][R6.64] ;  /* 0x0000001406328981 */ /* 0x0002a2000c1e1100 */
[----:B------:R-:W-:Y:S01]  /*9ed0*/  VIADD R9, R0, 0x17 ;  /* 0x0000001700097836 */ /* 0x000fe20000000000 */
[----:B0-----:R-:W-:Y:S01]  /*9ee0*/  IABS R18, R18 ;  /* 0x0000001200127213 */ /* 0x001fe20000000000 */
[----:B------:R-:W-:-:S04]  /*9ef0*/  IMAD.MOV.U32 R60, RZ, RZ, R63 ;  /* 0x000000ffff3c7224 */ /* 0x000fc800078e003f */
[----:B-1----:R-:W-:Y:S01]  /*9f00*/  IMAD.HI.U32 R6, R13, R18, RZ ;  /* 0x000000120d067227 */ /* 0x002fe200078e00ff */
[----:B------:R-:W-:Y:S01]  /*9f10*/  IABS R19, R19 ;  /* 0x0000001300137213 */ /* 0x000fe20000000000 */
[----:B------:R0:W-:Y:S02]  /*9f20*/  STL [R1+0xe0], R16 ;  /* 0x0000e01001007387 */ /* 0x0001e40000100800 */
[----:B------:R-:W-:Y:S02]  /*9f30*/  IMAD.MOV.U32 R69, RZ, RZ, R62 ;  /* 0x000000ffff457224 */ /* 0x000fe400078e003e */
[----:B------:R-:W-:Y:S01]  /*9f40*/  IMAD.MOV.U32 R61, RZ, RZ, R25 ;  /* 0x000000ffff3d7224 */ /* 0x000fe200078e0019 */
[----:B------:R-:W-:Y:S01]  /*9f50*/  IABS R25, R16 ;  /* 0x0000001000197213 */ /* 0x000fe20000000000 */
[----:B------:R-:W-:Y:S01]  /*9f60*/  IMAD.MOV.U32 R63, RZ, RZ, R23 ;  /* 0x000000ffff3f7224 */ /* 0x000fe200078e0017 */
[----:B------:R-:W-:Y:S01]  /*9f70*/  IABS R23, R20 ;  /* 0x0000001400177213 */ /* 0x000fe20000000000 */
[----:B------:R-:W-:Y:S01]  /*9f80*/  IMAD.MOV.U32 R62, RZ, RZ, R24 ;  /* 0x000000ffff3e7224 */ /* 0x000fe200078e0018 */
[----:B------:R1:W-:Y:S01]  /*9f90*/  STL [R1+0xdc], R9 ;  /* 0x0000dc0901007387 */ /* 0x0003e20000100800 */
[----:B------:R-:W-:Y:S01]  /*9fa0*/  IMAD.MOV R6, RZ, RZ, -R6 ;  /* 0x000000ffff067224 */ /* 0x000fe200078e0a06 */
[----:B------:R-:W-:Y:S01]  /*9fb0*/  IABS R24, R9 ;  /* 0x0000000900187213 */ /* 0x000fe20000000000 */
[----:B0-----:R-:W-:Y:S01]  /*9fc0*/  VIADD R16, R0, 0x19 ;  /* 0x0000001900107836 */ /* 0x001fe20000000000 */
[----:B------:R0:W-:Y:S01]  /*9fd0*/  STL [R1+0xa8], R20 ;  /* 0x0000a81401007387 */ /* 0x0001e20000100800 */
[----:B------:R-:W-:-:S02]  /*9fe0*/  IMAD R18, R12, R6, R18 ;  /* 0x000000060c127224 */ /* 0x000fc400078e0212 */
[----:B------:R-:W-:-:S04]  /*9ff0*/  IMAD.HI.U32 R8, R13, R19, RZ ;  /* 0x000000130d087227 */ /* 0x000fc800078e00ff */
[C---:B-1----:R-:W-:Y:S02]  /*a000*/  VIADD R9, R0.reuse, 0x1a ;  /* 0x0000001a00097836 */ /* 0x042fe40000000000 */
[----:B0-----:R-:W-:Y:S01]  /*a010*/  VIADD R20, R0, 0x1b ;  /* 0x0000001b00147836 */ /* 0x001fe20000000000 */
[----:B------:R-:W-:Y:S01]  /*a020*/  STL [R1+0xa4], R16 ;  /* 0x0000a41001007387 */ /* 0x000fe20000100800 */
[----:B------:R-:W-:-:S03]  /*a030*/  IMAD.HI.U32 R6, R13, R23, RZ ;  /* 0x000000170d067227 */ /* 0x000fc600078e00ff */
[----:B------:R-:W-:Y:S01]  /*a040*/  STL [R1+0xd0], R9 ;  /* 0x0000d00901007387 */ /* 0x000fe20000100800 */
[----:B------:R-:W-:Y:S02]  /*a050*/  IMAD.MOV R8, RZ, RZ, -R8 ;  /* 0x000000ffff087224 */ /* 0x000fe400078e0a08 */
[----:B------:R-:W-:Y:S01]  /*a060*/  IMAD.MOV R6, RZ, RZ, -R6 ;  /* 0x000000ffff067224 */ /* 0x000fe200078e0a06 */
[----:B------:R0:W-:Y:S01]  /*a070*/  STL [R1+0xac], R20 ;  /* 0x0000ac1401007387 */ /* 0x0001e20000100800 */
[----:B------:R-:W-:Y:S01]  /*a080*/  IMAD.MOV.U32 R67, RZ, RZ, R61 ;  /* 0x000000ffff437224 */ /* 0x000fe200078e003d */
[----:B------:R-:W-:Y:S01]  /*a090*/  IABS R22, R16 ;  /* 0x0000001000167213 */ /* 0x000fe20000000000 */
[----:B------:R-:W-:Y:S01]  /*a0a0*/  IMAD.MOV.U32 R61, RZ, RZ, R27 ;  /* 0x000000ffff3d7224 */ /* 0x000fe200078e001b */
[----:B------:R-:W-:Y:S01]  /*a0b0*/  IABS R21, R9 ;  /* 0x0000000900157213 */ /* 0x000fe20000000000 */
[C---:B------:R-:W-:Y:S01]  /*a0c0*/  IMAD R19, R12.reuse, R8, R19 ;  /* 0x000000080c137224 */ /* 0x040fe200078e0213 */
[----:B0-----:R-:W-:Y:S01]  /*a0d0*/  IABS R20, R20 ;  /* 0x0000001400147213 */ /* 0x001fe20000000000 */
[----:B------:R-:W-:-:S02]  /*a0e0*/  IMAD R23, R12, R6, R23 ;  /* 0x000000060c177224 */ /* 0x000fc400078e0217 */
[C---:B------:R-:W-:Y:S02]  /*a0f0*/  VIADD R16, R0.reuse, 0x1c ;  /* 0x0000001c00107836 */ /* 0x040fe40000000000 */
[----:B------:R-:W-:Y:S02]  /*a100*/  VIADD R27, R0, 0x1e ;  /* 0x0000001e001b7836 */ /* 0x000fe40000000000 */
[----:B------:R-:W-:-:S04]  /*a110*/  IMAD.HI.U32 R8, R13, R24, RZ ;  /* 0x000000180d087227 */ /* 0x000fc800078e00ff */
[----:B------:R-:W-:Y:S02]  /*a120*/  IMAD.MOV.U32 R65, RZ, RZ, R69 ;  /* 0x000000ffff417224 */ /* 0x000fe400078e0045 */
[----:B------:R-:W-:Y:S02]  /*a130*/  VIADD R9, R0, 0x1d ;  /* 0x0000001d00097836 */ /* 0x000fe40000000000 */
[----:B------:R-:W-:Y:S01]  /*a140*/  IMAD.HI.U32 R6, R13, R20, RZ ;  /* 0x000000140d067227 */ /* 0x000fe200078e00ff */
[----:B------:R0:W-:Y:S03]  /*a150*/  STL [R1+0xc0], R16 ;  /* 0x0000c01001007387 */ /* 0x0001e60000100800 */
[----:B------:R-:W-:Y:S02]  /*a160*/  IMAD.MOV.U32 R69, RZ, RZ, R62 ;  /* 0x000000ffff457224 */ /* 0x000fe400078e003e */
[----:B------:R-:W-:-:S02]  /*a170*/  IMAD.MOV.U32 R62, RZ, RZ, R63 ;  /* 0x000000ffff3e7224 */ /* 0x000fc400078e003f */
[----:B------:R-:W-:Y:S01]  /*a180*/  IMAD.HI.U32 R7, R13, R25, RZ ;  /* 0x000000190d077227 */ /* 0x000fe200078e00ff */
[----:B------:R1:W-:Y:S03]  /*a190*/  STL [R1+0xbc], R9 ;  /* 0x0000bc0901007387 */ /* 0x0003e60000100800 */
[----:B------:R-:W-:Y:S01]  /*a1a0*/  IMAD.MOV.U32 R68, RZ, RZ, R31 ;  /* 0x000000ffff447224 */ /* 0x000fe200078e001f */
[----:B------:R-:W-:Y:S01]  /*a1b0*/  IABS R31, R16 ;  /* 0x00000010001f7213 */ /* 0x000fe20000000000 */
[----:B------:R-:W-:Y:S01]  /*a1c0*/  IMAD.MOV.U32 R63, RZ, RZ, R29 ;  /* 0x000000ffff3f7224 */ /* 0x000fe200078e001d */
[----:B------:R-:W-:Y:S01]  /*a1d0*/  IABS R29, R27 ;  /* 0x0000001b001d7213 */ /* 0x000fe20000000000 */
[----:B------:R-:W-:Y:S02]  /*a1e0*/  IMAD.MOV R8, RZ, RZ, -R8 ;  /* 0x000000ffff087224 */ /* 0x000fe400078e0a08 */
[----:B------:R-:W-:Y:S01]  /*a1f0*/  IMAD.MOV.U32 R64, RZ, RZ, R30 ;  /* 0x000000ffff407224 */ /* 0x000fe200078e001e */
[----:B------:R-:W-:Y:S01]  /*a200*/  IABS R30, R9 ;  /* 0x00000009001e7213 */ /* 0x000fe20000000000 */
[----:B------:R-:W-:-:S02]  /*a210*/  IMAD.MOV R6, RZ, RZ, -R6 ;  /* 0x000000ffff067224 */ /* 0x000fc400078e0a06 */
[C---:B0-----:R-:W-:Y:S02]  /*a220*/  VIADD R16, R0.reuse, 0x1f ;  /* 0x0000001f00107836 */ /* 0x041fe40000000000 */
[C---:B-1----:R-:W-:Y:S02]  /*a230*/  VIADD R9, R0.reuse, 0x20 ;  /* 0x0000002000097836 */ /* 0x042fe40000000000 */
[----:B------:R-:W-:Y:S02]  /*a240*/  IMAD.MOV.U32 R74, RZ, RZ, R26 ;  /* 0x000000ffff4a7224 */ /* 0x000fe400078e001a */
[----:B------:R-:W-:Y:S02]  /*a250*/  IMAD.MOV R7, RZ, RZ, -R7 ;  /* 0x000000ffff077224 */ /* 0x000fe400078e0a07 */
[----:B------:R-:W-:Y:S01]  /*a260*/  VIADD R26, R0, 0x21 ;  /* 0x00000021001a7836 */ /* 0x000fe20000000000 */
[----:B------:R-:W-:Y:S01]  /*a270*/  STL [R1+0x84], R27 ;  /* 0x0000841b01007387 */ /* 0x000fe20000100800 */
[----:B------:R-:W-:-:S02]  /*a280*/  IMAD R24, R12, R8, R24 ;  /* 0x000000080c187224 */ /* 0x000fc400078e0218 */
[----:B------:R-:W-:Y:S02]  /*a290*/  IMAD.MOV.U32 R66, RZ, RZ, R60 ;  /* 0x000000ffff427224 */ /* 0x000fe400078e003c */
[C---:B------:R-:W-:Y:S01]  /*a2a0*/  IMAD R20, R12.reuse, R6, R20 ;  /* 0x000000060c147224 */ /* 0x040fe200078e0214 */
[----:B------:R0:W-:Y:S01]  /*a2b0*/  STL [R1+0x80], R16 ;  /* 0x0000801001007387 */ /* 0x0001e20000100800 */
[----:B------:R-:W-:Y:S01]  /*a2c0*/  IMAD.MOV.U32 R60, RZ, RZ, R28 ;  /* 0x000000ffff3c7224 */ /* 0x000fe200078e001c */
[----:B------:R-:W-:Y:S01]  /*a2d0*/  IABS R28, R16 ;  /* 0x00000010001c7213 */ /* 0x000fe20000000000 */
[C---:B------:R-:W-:Y:S01]  /*a2e0*/  IMAD.HI.U32 R8, R13.reuse, R21, RZ ;  /* 0x000000150d087227 */ /* 0x040fe200078e00ff */
[----:B------:R-:W-:Y:S03]  /*a2f0*/  STL [R1+0xb0], R9 ;  /* 0x0000b00901007387 */ /* 0x000fe60000100800 */
[----:B------:R-:W-:Y:S01]  /*a300*/  IMAD.HI.U32 R6, R13, R29, RZ ;  /* 0x0000001d0d067227 */ /* 0x000fe200078e00ff */
[----:B------:R1:W-:Y:S03]  /*a310*/  STL [R1+0x8c], R26 ;  /* 0x00008c1a01007387 */ /* 0x0003e60000100800 */
[----:B------:R-:W-:-:S02]  /*a320*/  IMAD R25, R12, R7, R25 ;  /* 0x000000070c197224 */ /* 0x000fc400078e0219 */
[----:B0-----:R-:W-:Y:S02]  /*a330*/  VIADD R16, R0, 0x22 ;  /* 0x0000002200107836 */ /* 0x001fe40000000000 */
[----:B------:R-:W-:Y:S01]  /*a340*/  IMAD.HI.U32 R7, R13, R22, RZ ;  /* 0x000000160d077227 */ /* 0x000fe200078e00ff */
[----:B-1----:R-:W-:-:S03]  /*a350*/  IABS R26, R26 ;  /* 0x0000001a001a7213 */ /* 0x002fc60000000000 */
[----:B------:R-:W-:Y:S02]  /*a360*/  IMAD.MOV R8, RZ, RZ, -R8 ;  /* 0x000000ffff087224 */ /* 0x000fe400078e0a08 */
[----:B------:R-:W-:Y:S01]  /*a370*/  IMAD.MOV R6, RZ, RZ, -R6 ;  /* 0x000000ffff067224 */ /* 0x000fe200078e0a06 */
[----:B------:R0:W-:Y:S01]  /*a380*/  STL [R1+0x98], R16 ;  /* 0x0000981001007387 */ /* 0x0001e20000100800 */
[----:B------:R-:W-:Y:S01]  /*a390*/  IMAD.MOV.U32 R73, RZ, RZ, R37 ;  /* 0x000000ffff497224 */ /* 0x000fe200078e0025 */
[----:B------:R-:W-:Y:S01]  /*a3a0*/  IABS R37, R16 ;  /* 0x0000001000257213 */ /* 0x000fe20000000000 */
[----:B------:R-:W-:Y:S02]  /*a3b0*/  IMAD.MOV R7, RZ, RZ, -R7 ;  /* 0x000000ffff077224 */ /* 0x000fe400078e0a07 */
[C---:B------:R-:W-:Y:S02]  /*a3c0*/  IMAD R21, R12.reuse, R8, R21 ;  /* 0x000000080c157224 */ /* 0x040fe400078e0215 */
[----:B------:R-:W-:-:S02]  /*a3d0*/  IMAD R29, R12, R6, R29 ;  /* 0x000000060c1d7224 */ /* 0x000fc400078e021d */
[----:B------:R-:W-:-:S04]  /*a3e0*/  IMAD.HI.U32 R8, R13, R30, RZ ;  /* 0x0000001e0d087227 */ /* 0x000fc800078e00ff */
[----:B0-----:R-:W-:Y:S02]  /*a3f0*/  VIADD R16, R0, 0x24 ;  /* 0x0000002400107836 */ /* 0x001fe40000000000 */
[----:B------:R-:W-:Y:S01]  /*a400*/  IMAD.HI.U32 R6, R13, R26, RZ ;  /* 0x0000001a0d067227 */ /* 0x000fe200078e00ff */
[----:B------:R-:W-:-:S03]  /*a410*/  IABS R27, R9 ;  /* 0x00000009001b7213 */ /* 0x000fc60000000000 */
[----:B------:R-:W-:Y:S02]  /*a420*/  IMAD R22, R12, R7, R22 ;  /* 0x000000070c167224 */ /* 0x000fe400078e0216 */
[----:B------:R-:W-:Y:S02]  /*a430*/  IMAD.MOV.U32 R70, RZ, RZ, R73 ;  /* 0x000000ffff467224 */ /* 0x000fe400078e0049 */
[----:B------:R-:W-:-:S04]  /*a440*/  IMAD.HI.U32 R7, R13, R31, RZ ;  /* 0x0000001f0d077227 */ /* 0x000fc800078e00ff */
[----:B------:R-:W-:Y:S01]  /*a450*/  IMAD.MOV.U32 R73, RZ, RZ, R35 ;  /* 0x000000ffff497224 */ /* 0x000fe200078e0023 */
[----:B------:R-:W-:Y:S01]  /*a460*/  IABS R35, R16 ;  /* 0x0000001000237213 */ /* 0x000fe20000000000 */
[----:B------:R-:W-:Y:S02]  /*a470*/  IMAD.MOV R8, RZ, RZ, -R8 ;  /* 0x000000ffff087224 */ /* 0x000fe400078e0a08 */
[----:B------:R-:W-:Y:S02]  /*a480*/  IMAD.MOV R6, RZ, RZ, -R6 ;  /* 0x000000ffff067224 */ /* 0x000fe400078e0a06 */
[----:B------:R-:W-:Y:S02]  /*a490*/  IMAD.MOV R7, RZ, RZ, -R7 ;  /* 0x000000ffff077224 */ /* 0x000fe400078e0a07 */
[----:B------:R-:W-:Y:S02]  /*a4a0*/  IMAD R30, R12, R8, R30 ;  /* 0x000000080c1e7224 */ /* 0x000fe400078e021e */
[----:B------:R-:W-:-:S02]  /*a4b0*/  VIADD R9, R0, 0x23 ;  /* 0x0000002300097836 */ /* 0x000fc40000000000 */
[----:B------:R-:W-:Y:S02]  /*a4c0*/  IMAD R26, R12, R6, R26 ;  /* 0x000000060c1a7224 */ /* 0x000fe400078e021a */
[----:B------:R-:W-:-:S04]  /*a4d0*/  IMAD.HI.U32 R8, R13, R27, RZ ;  /* 0x0000001b0d087227 */ /* 0x000fc800078e00ff */
[----:B------:R-:W-:-:S04]  /*a4e0*/  IMAD.HI.U32 R6, R13, R35, RZ ;  /* 0x000000230d067227 */ /* 0x000fc800078e00ff */
[----:B------:R-:W-:Y:S02]  /*a4f0*/  IMAD R31, R12, R7, R31 ;  /* 0x000000070c1f7224 */ /* 0x000fe400078e021f */
[----:B------:R-:W-:Y:S01]  /*a500*/  IMAD.MOV.U32 R75, RZ, RZ, R36 ;  /* 0x000000ffff4b7224 */ /* 0x000fe200078e0024 */
[----:B------:R-:W-:Y:S01]  /*a510*/  IABS R36, R9 ;  /* 0x0000000900247213 */ /* 0x000fe20000000000 */
[----:B------:R-:W-:-:S04]  /*a520*/  IMAD.HI.U32 R7, R13, R28, RZ ;  /* 0x0000001c0d077227 */ /* 0x000fc800078e00ff */
[----:B------:R-:W-:Y:S02]  /*a530*/  IMAD.MOV R8, RZ, RZ, -R8 ;  /* 0x000000ffff087224 */ /* 0x000fe400078e0a08 */
[----:B------:R-:W-:Y:S02]  /*a540*/  IMAD.MOV R6, RZ, RZ, -R6 ;  /* 0x000000ffff067224 */ /* 0x000fe400078e0a06 */
[----:B------:R-:W-:Y:S02]  /*a550*/  IMAD.MOV R7, RZ, RZ, -R7 ;  /* 0x000000ffff077224 */ /* 0x000fe400078e0a07 */
[----:B------:R-:W-:Y:S02]  /*a560*/  IMAD.MOV.U32 R71, RZ, RZ, R17 ;  /* 0x000000ffff477224 */ /* 0x000fe400078e0011 */
[----:B------:R-:W-:Y:S02]  /*a570*/  IMAD R27, R12, R8, R27 ;  /* 0x000000080c1b7224 */ /* 0x000fe400078e021b */
[----:B------:R-:W-:-:S02]  /*a580*/  VIADD R17, R0, 0x26 ;  /* 0x0000002600117836 */ /* 0x000fc40000000000 */
[----:B------:R-:W-:Y:S01]  /*a590*/  IMAD R35, R12, R6, R35 ;  /* 0x000000060c237224 */ /* 0x000fe200078e0223 */
[----:B------:R0:W-:Y:S01]  /*a5a0*/  STL [R1+0x94], R9 ;  /* 0x0000940901007387 */ /* 0x0001e20000100800 */
[----:B------:R-:W-:-:S04]  /*a5b0*/  IMAD.HI.U32 R8, R13, R36, RZ ;  /* 0x000000240d087227 */ /* 0x000fc800078e00ff */
[----:B------:R-:W-:Y:S01]  /*a5c0*/  VIADD R6, R144, 0xffffff8a ;  /* 0xffffff8a90067836 */ /* 0x000fe20000000000 */
[----:B------:R1:W-:Y:S01]  /*a5d0*/  STL [R1+0x70], R16 ;  /* 0x0000701001007387 */ /* 0x0003e20000100800 */
[----:B------:R-:W-:Y:S02]  /*a5e0*/  IMAD R28, R12, R7, R28 ;  /* 0x000000070c1c7224 */ /* 0x000fe400078e021c */
[----:B------:R-:W-:Y:S01]  /*a5f0*/  IMAD.HI.U32 R7, R13, R37, RZ ;  /* 0x000000250d077227 */ /* 0x000fe200078e00ff */
[----:B------:R-:W-:-:S03]  /*a600*/  ISETP.GE.U32.AND P0, PT, R6, 0x7fffff0b, PT ;  /* 0x7fffff0b0600780c */ /* 0x000fc60003f06070 */
[----:B0-----:R-:W-:Y:S02]  /*a610*/  VIADD R9, R0, 0x25 ;  /* 0x0000002500097836 */ /* 0x001fe40000000000 */
[----:B------:R-:W-:Y:S01]  /*a620*/  IMAD.MOV.U32 R79, RZ, RZ, R33 ;  /* 0x000000ffff4f7224 */ /* 0x000fe200078e0021 */
[----:B------:R-:W-:Y:S01]  /*a630*/  IABS R33, R17 ;  /* 0x0000001100217213 */ /* 0x000fe20000000000 */
[----:B------:R-:W-:Y:S02]  /*a640*/  IMAD.MOV R8, RZ, RZ, -R8 ;  /* 0x000000ffff087224 */ /* 0x000fe400078e0a08 */
[----:B-1----:R-:W-:Y:S02]  /*a650*/  IMAD R16, R14, 0x75, RZ ;  /* 0x000000750e107824 */ /* 0x002fe400078e02ff */
[----:B------:R-:W-:Y:S01]  /*a660*/  IMAD.MOV.U32 R72, RZ, RZ, R34 ;  /* 0x000000ffff487224 */ /* 0x000fe200078e0022 */
[----:B------:R-:W-:Y:S01]  /*a670*/  IABS R34, R9 ;  /* 0x0000000900227213 */ /* 0x000fe20000000000 */
[----:B------:R-:W-:Y:S01]  /*a680*/  IMAD.MOV R7, RZ, RZ, -R7 ;  /* 0x000000ffff077224 */ /* 0x000fe200078e0a07 */
[----:B------:R0:W-:Y:S01]  /*a690*/  STL [R1+0x6c], R9 ;  /* 0x00006c0901007387 */ /* 0x0001e20000100800 */
[----:B------:R-:W-:Y:S01]  /*a6a0*/  IMAD R36, R12, R8, R36 ;  /* 0x000000080c247224 */ /* 0x000fe200078e0224 */
[----:B------:R-:W-:Y:S01]  /*a6b0*/  SHF.R.S32.HI R6, RZ, 0x1f, R16 ;  /* 0x0000001fff067819 */ /* 0x000fe20000011410 */
[----:B------:R-:W-:-:S02]  /*a6c0*/  IMAD.MOV.U32 R77, RZ, RZ, R71 ;  /* 0x000000ffff4d7224 */ /* 0x000fc400078e0047 */
[----:B------:R-:W-:-:S04]  /*a6d0*/  IMAD.HI.U32 R8, R13, R33, RZ ;  /* 0x000000210d087227 */ /* 0x000fc800078e00ff */
[----:B------:R-:W-:Y:S01]  /*a6e0*/  IMAD.MOV.U32 R71, RZ, RZ, R15 ;  /* 0x000000ffff477224 */ /* 0x000fe200078e000f */
[----:B0-----:R-:W-:Y:S01]  /*a6f0*/  IADD3 R9, P1, PT, R16, R2, RZ ;  /* 0x0000000210097210 */ /* 0x001fe20007f3e0ff */
[----:B------:R-:W-:Y:S02]  /*a700*/  IMAD R37, R12, R7, R37 ;  /* 0x000000070c257224 */ /* 0x000fe400078e0225 */
[----:B------:R-:W-:Y:S02]  /*a710*/  VIADD R15, R0, 0x27 ;  /* 0x00000027000f7836 */ /* 0x000fe40000000000 */
[----:B------:R-:W-:Y:S02]  /*a720*/  IMAD.MOV.U32 R78, RZ, RZ, R61 ;  /* 0x000000ffff4e7224 */ /* 0x000fe400078e003d */
[----:B------:R-:W-:-:S04]  /*a730*/  IMAD.HI.U32 R7, R13, R34, RZ ;  /* 0x000000220d077227 */ /* 0x000fc800078e00ff */
[----:B------:R-:W-:Y:S02]  /*a740*/  IMAD.MOV.U32 R61, RZ, RZ, R160 ;  /* 0x000000ffff3d7224 */ /* 0x000fe400078e00a0 */
[----:B------:R-:W-:Y:S01]  /*a750*/  IMAD.MOV R8, RZ, RZ, -R8 ;  /* 0x000000ffff087224 */ /* 0x000fe200078e0a08 */
[----:B------:R-:W0:Y:S01]  /*a760*/  S2R R160, SR_TID.X ;  /* 0x0000000000a07919 */ /* 0x000e220000002100 */
[----:B------:R-:W-:Y:S02]  /*a770*/  IMAD.MOV.U32 R76, RZ, RZ, R70 ;  /* 0x000000ffff4c7224 */ /* 0x000fe400078e0046 */
[----:B------:R-:W-:Y:S02]  /*a780*/  IMAD.X R159, R6, 0x1, R3, P1 ;  /* 0x00000001069f7824 */ /* 0x000fe400008e0603 */
[----:B------:R-:W-:Y:S01]  /*a790*/  IMAD.MOV.U32 R70, RZ, RZ, R32 ;  /* 0x000000ffff467224 */ /* 0x000fe200078e0020 */
[----:B------:R-:W-:Y:S01]  /*a7a0*/  IABS R32, R15 ;  /* 0x0000000f00207213 */ /* 0x000fe20000000000 */
[----:B------:R-:W-:Y:S01]  /*a7b0*/  IMAD.MOV R7, RZ, RZ, -R7 ;  /* 0x000000ffff077224 */ /* 0x000fe200078e0a07 */
[----:B------:R1:W-:Y:S01]  /*a7c0*/  STL [R1+0xaac], R9 ;  /* 0x000aac0901007387 */ /* 0x0003e20000100800 */
[----:B------:R-:W-:-:S02]  /*a7d0*/  IMAD R33, R12, R8, R33 ;  /* 0x000000080c217224 */ /* 0x000fc400078e0221 */
[----:B------:R-:W-:Y:S01]  /*a7e0*/  @!P0 IMAD.MOV.U32 R8, RZ, RZ, R9 ;  /* 0x000000ffff088224 */ /* 0x000fe200078e0009 */
[----:B------:R3:W-:Y:S01]  /*a7f0*/  STL [R1+0xaa8], R159 ;  /* 0x000aa89f01007387 */ /* 0x0007e20000100800 */
[----:B------:R-:W-:Y:S02]  /*a800*/  IMAD R34, R12, R7, R34 ;  /* 0x000000070c227224 */ /* 0x000fe400078e0222 */
[----:B------:R-:W-:-:S04]  /*a810*/  IMAD.HI.U32 R7, R13, R32, RZ ;  /* 0x000000200d077227 */ /* 0x000fc800078e00ff */
[----:B-1----:R-:W-:Y:S01]  /*a820*/  @!P0 IMAD.MOV.U32 R9, RZ, RZ, R159 ;  /* 0x000000ffff098224 */ /* 0x002fe200078e009f */
[----:B---3--:R-:W-:Y:S01]  /*a830*/  IADD3 R159, P1, PT, R16, R4, RZ ;  /* 0x00000004109f7210 */ /* 0x008fe20007f3e0ff */
[----:B------:R-:W-:-:S04]  /*a840*/  IMAD.MOV R7, RZ, RZ, -R7 ;  /* 0x000000ffff077224 */ /* 0x000fc800078e0a07 */
[----:B------:R-:W-:Y:S01]  /*a850*/  IMAD.X R6, R6, 0x1, R5, P1 ;  /* 0x0000000106067824 */ /* 0x000fe200008e0605 */
[----:B------:R-:W-:Y:S01]  /*a860*/  STL [R1+0xab4], R159 ;  /* 0x000ab49f01007387 */ /* 0x000fe20000100800 */
[----:B------:R-:W-:Y:S01]  /*a870*/  IMAD R32, R12, R7, R32 ;  /* 0x000000070c207224 */ /* 0x000fe200078e0220 */
[----:B------:R-:W-:Y:S01]  /*a880*/  PRMT R39, RZ, 0x7610, R39 ;  /* 0x00007610ff277816 */ /* 0x000fe20000000027 */
[----:B------:R-:W-:Y:S01]  /*a890*/  @!P0 IMAD.MOV.U32 R7, RZ, RZ, R6 ;  /* 0x000000ffff078224 */ /* 0x000fe200078e0006 */
[----:B------:R1:W-:Y:S01]  /*a8a0*/  STL [R1+0xab0], R6 ;  /* 0x000ab00601007387 */ /* 0x0003e20000100800 */
[----:B------:R-:W-:Y:S01]  /*a8b0*/  PRMT R45, RZ, 0x7610, R45 ;  /* 0x00007610ff2d7816 */ /* 0x000fe2000000002d */
[----:B------:R-:W-:-:S04]  /*a8c0*/  @!UP1 UIADD3 UR4, UPT, UPT, -UR6, 0x100000, URZ ;  /* 0x0010000006049890 */ /* 0x000fc8000fffe1ff */
[----:B------:R-:W-:Y:S02]  /*a8d0*/  @!UP1 USHF.L.U32 UR5, UR4, 0xb, URZ ;  /* 0x0000000b04059899 */ /* 0x000fe400080006ff */
[----:B------:R-:W-:Y:S01]  /*a8e0*/  @!UP1 USHF.L.U32 UR4, UR4, 0x1, URZ ;  /* 0x0000000104049899 */ /* 0x000fe200080006ff */
[----:B------:R-:W3:Y:S01]  /*a8f0*/  @!P0 LDG.E.U8 R45, desc[UR20][R8.64] ;  /* 0x00000014082d8981 */ /* 0x000ee2000c1e1100 */
[----:B-1----:R-:W-:Y:S01]  /*a900*/  @!P0 IMAD.MOV.U32 R6, RZ, RZ, R159 ;  /* 0x000000ffff068224 */ /* 0x002fe200078e009f */
[----:B0-----:R-:W-:Y:S01]  /*a910*/  LOP3.LUT R160, R160, 0x7f, RZ, 0xc0, !PT ;  /* 0x0000007fa0a07812 */ /* 0x001fe200078ec0ff */
[----:B------:R-:W0:Y:S03]  /*a920*/  LDCU UR6, c[0x0][0x3b0] ;  /* 0x00007600ff0677ac */ /* 0x000e260008000800 */
[----:B------:R1:W2:Y:S01]  /*a930*/  @!P0 LDG.E.U8 R39, desc[UR20][R6.64] ;  /* 0x0000001406278981 */ /* 0x0002a2000c1e1100 */
[----:B------:R-:W-:-:S05]  /*a940*/  VOTEU.ALL UP1, P5 ;  /* 0x0000000000ff7886 */ /* 0x000fca0002820000 */
[----:B------:R0:W2:Y:S01]  /*a950*/  @!UP1 SYNCS.EXCH.64 URZ, [UR9+0x14008], UR4 ;  /* 0x0140080409ff95b2 */ /* 0x0000a20008000100 */
[----:B-1----:R-:W-:Y:S02]  /*a960*/  VIADD R6, R144, 0xffffff82 ;  /* 0xffffff8290067836 */ /* 0x002fe40000000000 */
[----:B------:R-:W-:-:S03]  /*a970*/  IMAD R7, R14, 0x7d, RZ ;  /* 0x0000007d0e077824 */ /* 0x000fc600078e02ff */
[----:B------:R-:W-:Y:S02]  /*a980*/  ISETP.GE.U32.AND P0, PT, R6, 0x7fffff03, PT ;  /* 0x7fffff030600780c */ /* 0x000fe40003f06070 */
[----:B------:R-:W-:Y:S01]  /*a990*/  SHF.R.S32.HI R6, RZ, 0x1f, R7 ;  /* 0x0000001fff067819 */ /* 0x000fe20000011407 */
[----:B0-----:R-:W0:Y:S01]  /*a9a0*/  LDCU UR4, c[0x0][0x3b0] ;  /* 0x00007600ff0477ac */ /* 0x001e220008000800 */
[C---:B------:R-:W-:Y:S01]  /*a9b0*/  IADD3 R8, P1, PT, R7.reuse, R2, RZ ;  /* 0x0000000207087210 */ /* 0x040fe20007f3e0ff */
[----:B------:R-:W-:Y:S01]  /*a9c0*/  STS.U8 [R160+UR9], R43 ;  /* 0x0000002ba0007988 */ /* 0x000fe20008000009 */
[----:B------:R-:W-:Y:S01]  /*a9d0*/  PRMT R16, RZ, 0x7610, R16 ;  /* 0x00007610ff107816 */ /* 0x000fe20000000010 */
[----:B------:R-:W1:Y:S02]  /*a9e0*/  LDCU UR5, c[0x0][0x3b0] ;  /* 0x00007600ff0577ac */ /* 0x000e640008000800 */
[C---:B------:R-:W-:Y:S01]  /*a9f0*/  IMAD.X R9, R6.reuse, 0x1, R3, P1 ;  /* 0x0000000106097824 */ /* 0x040fe200008e0603 */
[----:B------:R-:W-:Y:S01]  /*aa00*/  IADD3 R7, P1, PT, R7, R4, RZ ;  /* 0x0000000407077210 */ /* 0x000fe20007f3e0ff */
[----:B------:R-:W-:Y:S04]  /*aa10*/  STS.U8 [R160+UR9+0x4000], R42 ;  /* 0x0040002aa0007988 */ /* 0x000fe80008000009 */
[----:B------:R-:W-:Y:S01]  /*aa20*/  STS.U8 [R160+UR9+0x400], R41 ;  /* 0x00040029a0007988 */ /* 0x000fe20008000009 */
[----:B------:R-:W-:-:S03]  /*aa30*/  IMAD.X R6, R6, 0x1, R5, P1 ;  /* 0x0000000106067824 */ /* 0x000fc600008e0605 */
[----:B------:R-:W-:Y:S04]  /*aa40*/  STS.U8 [R160+UR9+0x4400], R40 ;  /* 0x00440028a0007988 */ /* 0x000fe80008000009 */
[----:B------:R-:W-:Y:S04]  /*aa50*/  STS.U8 [R160+UR9+0x800], R38 ;  /* 0x00080026a0007988 */ /* 0x000fe80008000009 */
[----:B------:R-:W-:Y:S04]  /*aa60*/  STL [R1+0xb2c], R8 ;  /* 0x000b2c0801007387 */ /* 0x000fe80000100800 */
[----:B------:R-:W-:Y:S04]  /*aa70*/  STS.U8 [R160+UR9+0x4800], R44 ;  /* 0x0048002ca0007988 */ /* 0x000fe80008000009 */
[----:B------:R-:W-:Y:S04]  /*aa80*/  STL [R1+0xb28], R9 ;  /* 0x000b280901007387 */ /* 0x000fe80000100800 */
[----:B------:R-:W-:Y:S04]  /*aa90*/  STS.U8 [R160+UR9+0xc00], R76 ;  /* 0x000c004ca0007988 */ /* 0x000fe80008000009 */
[----:B------:R-:W-:Y:S04]  /*aaa0*/  STL [R1+0xb34], R7 ;  /* 0x000b340701007387 */ /* 0x000fe80000100800 */
[----:B------:R0:W-:Y:S04]  /*aab0*/  STS.U8 [R160+UR9+0x4c00], R65 ;  /* 0x004c0041a0007988 */ /* 0x0001e80008000009 */
[----:B------:R1:W-:Y:S01]  /*aac0*/  STL [R1+0xb30], R6 ;  /* 0x000b300601007387 */ /* 0x0003e20000100800 */
[----:B0-----:R-:W-:-:S03]  /*aad0*/  IMAD.MOV.U32 R65, RZ, RZ, R67 ;  /* 0x000000ffff417224 */ /* 0x001fc600078e0043 */
[----:B------:R-:W2:Y:S01]  /*aae0*/  LDL.LU R67, [R1+0xe8] ;  /* 0x0000e80001437983 */ /* 0x000ea20000300800 */
[----:B------:R-:W-:-:S04]  /*aaf0*/  @!P0 LOP3.LUT R7, R7, R6, RZ, 0x3c, !PT ;  /* 0x0000000607078212 */ /* 0x000fc800078e3cff */
[----:B-1----:R-:W-:-:S04]  /*ab00*/  @!P0 LOP3.LUT R6, R7, R6, RZ, 0x3c, !PT ;  /* 0x0000000607068212 */ /* 0x002fc800078e3cff */
[----:B------:R-:W-:Y:S02]  /*ab10*/  @!P0 LOP3.LUT R7, R7, R6, RZ, 0x3c, !PT ;  /* 0x0000000607078212 */ /* 0x000fe400078e3cff */
[----:B------:R-:W-:-:S03]  /*ab20*/  PRMT R38, RZ, 0x7610, R38 ;  /* 0x00007610ff267816 */ /* 0x000fc60000000026 */
[----:B------:R0:W3:Y:S01]  /*ab30*/  @!P0 LDG.E.U8 R16, desc[UR20][R6.64] ;  /* 0x0000001406108981 */ /* 0x0000e2000c1e1100 */
[----:B------:R-:W-:-:S03]  /*ab40*/  IMAD.MOV.U32 R76, RZ, RZ, R77 ;  /* 0x000000ffff4c7224 */ /* 0x000fc600078e004d */
[----:B------:R1:W3:Y:S01]  /*ab50*/  @!P0 LDG.E.U8 R38, desc[UR20][R8.64] ;  /* 0x0000001408268981 */ /* 0x0002e2000c1e1100 */
[----:B0-----:R-:W-:Y:S02]  /*ab60*/  IMAD R7, R14, 0x6, RZ ;  /* 0x000000060e077824 */ /* 0x001fe400078e02ff */
[----:B------:R-:W-:-:S03]  /*ab70*/  IMAD.MOV.U32 R77, RZ, RZ, R78 ;  /* 0x000000ffff4d7224 */ /* 0x000fc600078e004e */
[----:B------:R-:W-:Y:S02]  /*ab80*/  SHF.R.S32.HI R6, RZ, 0x1f, R7 ;  /* 0x0000001fff067819 */ /* 0x000fe40000011407 */
[C---:B-1----:R-:W-:Y:S01]  /*ab90*/  IADD3 R9, P1, PT, R7.reuse, R2, RZ ;  /* 0x0000000207097210 */ /* 0x042fe20007f3e0ff */
[----:B------:R-:W-:Y:S02]  /*aba0*/  IMAD.MOV.U32 R78, RZ, RZ, R79 ;  /* 0x000000ffff4e7224 */ /* 0x000fe400078e004f */
[----:B------:R-:W-:Y:S02]  /*abb0*/  IMAD.MOV.U32 R79, RZ, RZ, R70 ;  /* 0x000000ffff4f7224 */ /* 0x000fe400078e0046 */
[----:B------:R-:W-:Y:S01]  /*abc0*/  IMAD.X R159, R6, 0x1, R3, P1 ;  /* 0x00000001069f7824 */ /* 0x000fe200008e0603 */
[----:B------:R-:W3:Y:S01]  /*abd0*/  LDL.LU R70, [R1+0xfc] ;  /* 0x0000fc0001467983 */ /* 0x000ee20000300800 */
[----:B------:R-:W-:-:S03]  /*abe0*/  IADD3 R7, P1, PT, R7, R4, RZ ;  /* 0x0000000407077210 */ /* 0x000fc60007f3e0ff */
[----:B------:R-:W-:Y:S02]  /*abf0*/  STS.U8 [R160+UR9+0x1000], R124 ;  /* 0x0010007ca0007988 */ /* 0x000fe40008000009 */
[----:B------:R-:W-:Y:S02]  /*ac00*/  IMAD.X R6, R6, 0x1, R5, P1 ;  /* 0x0000000106067824 */ /* 0x000fe400008e0605 */
[----:B------:R-:W-:Y:S04]  /*ac10*/  STS.U8 [R160+UR9+0x5000], R47 ;  /* 0x0050002fa0007988 */ /* 0x000fe80008000009 */
[----:B------:R-:W-:Y:S04]  /*ac20*/  STL [R1+0x194], R9 ;  /* 0x0001940901007387 */ /* 0x000fe80000100800 */
[----:B------:R-:W-:Y:S04]  /*ac30*/  STS.U8 [R160+UR9+0x1400], R46 ;  /* 0x0014002ea0007988 */ /* 0x000fe80008000009 */
[----:B------:R-:W-:Y:S04]  /*ac40*/  STL [R1+0x190], R159 ;  /* 0x0001909f01007387 */ /* 0x000fe80000100800 */
[----:B------:R-:W-:Y:S04]  /*ac50*/  STL [R1+0x19c], R7 ;  /* 0x00019c0701007387 */ /* 0x000fe80000100800 */
[----:B------:R-:W-:Y:S04]  /*ac60*/  STL [R1+0x198], R6 ;  /* 0x0001980601007387 */ /* 0x000fe80000100800 */
[----:B--2---:R0:W-:Y:S02]  /*ac70*/  STS.U8 [R160+UR9+0x5400], R67 ;  /* 0x00540043a0007988 */ /* 0x0041e40008000009 */
[----:B0-----:R-:W-:-:S02]  /*ac80*/  IMAD.MOV.U32 R67, RZ, RZ, R69 ;  /* 0x000000ffff437224 */ /* 0x001fc400078e0045 */
[----:B------:R-:W2:Y:S01]  /*ac90*/  LDL.LU R69, [R1+0x17c] ;  /* 0x00017c0001457983 */ /* 0x000ea20000300800 */
[----:B------:R-:W-:-:S05]  /*aca0*/  VIADD R8, R144, 0xfffffff9 ;  /* 0xfffffff990087836 */ /* 0x000fca0000000000 */
[----:B------:R-:W-:Y:S02]  /*acb0*/  ISETP.GE.U32.AND P0, PT, R8, 0x7fffff7a, PT ;  /* 0x7fffff7a0800780c */ /* 0x000fe40003f06070 */
[----:B------:R-:W-:-:S11]  /*acc0*/  PRMT R43, RZ, 0x7610, R43 ;  /* 0x00007610ff2b7816 */ /* 0x000fd6000000002b */
[----:B------:R-:W-:-:S04]  /*acd0*/  @!P0 LOP3.LUT R7, R7, R6, RZ, 0x3c, !PT ;  /* 0x0000000607078212 */ /* 0x000fc800078e3cff */
[----:B------:R-:W-:-:S04]  /*ace0*/  @!P0 LOP3.LUT R6, R7, R6, RZ, 0x3c, !PT ;  /* 0x0000000607068212 */ /* 0x000fc800078e3cff */
[----:B------:R-:W-:Y:S01]  /*acf0*/  @!P0 LOP3.LUT R7, R7, R6, RZ, 0x3c, !PT ;  /* 0x0000000607078212 */ /* 0x000fe200078e3cff */
[----:B------:R-:W-:Y:S01]  /*ad00*/  @!P0 IMAD.MOV.U32 R8, RZ, RZ, R9 ;  /* 0x000000ffff088224 */ /* 0x000fe200078e0009 */
[----:B------:R-:W-:Y:S01]  /*ad10*/  PRMT R44, RZ, 0x7610, R44 ;  /* 0x00007610ff2c7816 */ /* 0x000fe2000000002c */
[----:B------:R-:W-:Y:S02]  /*ad20*/  @!P0 IMAD.MOV.U32 R9, RZ, RZ, R159 ;  /* 0x000000ffff098224 */ /* 0x000fe400078e009f */
[----:B------:R0:W4:Y:S04]  /*ad30*/  @!P0 LDG.E.U8 R43, desc[UR20][R6.64] ;  /* 0x00000014062b8981 */ /* 0x000128000c1e1100 */
[----:B------:R-:W-:Y:S04]  /*ad40*/  STS.U8 [R160+UR9+0x1800], R76 ;  /* 0x0018004ca0007988 */ /* 0x000fe80008000009 */
[----:B------:R-:W-:Y:S01]  /*ad50*/  STS.U8 [R160+UR9+0x5800], R77 ;  /* 0x0058004da0007988 */ /* 0x000fe20008000009 */
[----:B0-----:R-:W-:-:S02]  /*ad60*/  VIADD R6, R144, 0xfffffff1 ;  /* 0xfffffff190067836 */ /* 0x001fc40000000000 */
[----:B------:R-:W-:Y:S01]  /*ad70*/  IMAD R7, R14, 0xe, RZ ;  /* 0x0000000e0e077824 */ /* 0x000fe200078e02ff */
[----:B------:R-:W-:Y:S04]  /*ad80*/  STS.U8 [R160+UR9+0x1c00], R78 ;  /* 0x001c004ea0007988 */ /* 0x000fe80008000009 */
[----:B------:R0:W4:Y:S01]  /*ad90*/  @!P0 LDG.E.U8 R44, desc[UR20][R8.64] ;  /* 0x00000014082c8981 */ /* 0x000122000c1e1100 */
[----:B------:R-:W-:-:S03]  /*ada0*/  ISETP.GE.U32.AND P0, PT, R6, 0x7fffff72, PT ;  /* 0x7fffff720600780c */ /* 0x000fc60003f06070 */
[----:B------:R-:W-:Y:S01]  /*adb0*/  STS.U8 [R160+UR9+0x5c00], R79 ;  /* 0x005c004fa0007988 */ /* 0x000fe20008000009 */
[----:B------:R-:W-:-:S03]  /*adc0*/  SHF.R.S32.HI R6, RZ, 0x1f, R7 ;  /* 0x0000001fff067819 */ /* 0x000fc60000011407 */
[----:B---3--:R1:W-:Y:S01]  /*add0*/  STS.U8 [R160+UR9+0x2000], R70 ;  /* 0x00200046a0007988 */ /* 0x0083e20008000009 */
[----:B0-----:R-:W-:Y:S01]  /*ade0*/  IADD3 R8, P1, PT, R7, R2, RZ ;  /* 0x0000000207087210 */ /* 0x001fe20007f3e0ff */
[----:B-1----:R-:W-:Y:S02]  /*adf0*/  IMAD.MOV.U32 R70, RZ, RZ, R71 ;  /* 0x000000ffff467224 */ /* 0x002fe400078e0047 */
[----:B------:R-:W-:Y:S02]  /*ae00*/  IMAD.MOV.U32 R71, RZ, RZ, R72 ;  /* 0x000000ffff477224 */ /* 0x000fe400078e0048 */
[----:B------:R-:W-:Y:S02]  /*ae10*/  IMAD.MOV.U32 R72, RZ, RZ, R73 ;  /* 0x000000ffff487224 */ /* 0x000fe400078e0049 */
[----:B------:R-:W-:Y:S02]  /*ae20*/  IMAD.MOV.U32 R73, RZ, RZ, R74 ;  /* 0x000000ffff497224 */ /* 0x000fe400078e004a */
[----:B------:R-:W-:-:S02]  /*ae30*/  IMAD.MOV.U32 R74, RZ, RZ, R75 ;  /* 0x000000ffff4a7224 */ /* 0x000fc400078e004b */
[----:B------:R-:W-:Y:S02]  /*ae40*/  IMAD.MOV.U32 R75, RZ, RZ, R64 ;  /* 0x000000ffff4b7224 */ /* 0x000fe400078e0040 */
[----:B------:R-:W-:Y:S02]  /*ae50*/  IMAD.X R9, R6, 0x1, R3, P1 ;  /* 0x0000000106097824 */ /* 0x000fe400008e0603 */
[----:B------:R-:W-:Y:S02]  /*ae60*/  IMAD.MOV.U32 R64, RZ, RZ, R65 ;  /* 0x000000ffff407224 */ /* 0x000fe400078e0041 */
[----:B------:R-:W-:Y:S02]  /*ae70*/  IMAD.MOV.U32 R65, RZ, RZ, R66 ;  /* 0x000000ffff417224 */ /* 0x000fe400078e0042 */
[----:B------:R-:W3:Y:S04]  /*ae80*/  LDL.LU R66, [R1+0x120] ;  /* 0x0001200001427983 */ /* 0x000ee80000300800 */
[----:B------:R-:W-:Y:S04]  /*ae90*/  STL [R1+0x220], R8 ;  /* 0x0002200801007387 */ /* 0x000fe80000100800 */
[----:B------:R-:W-:Y:S01]  /*aea0*/  STL [R1+0x21c], R9 ;  /* 0x00021c0901007387 */ /* 0x000fe20000100800 */
[----:B------:R-:W-:-:S05]  /*aeb0*/  IADD3 R7, P1, PT, R7, R4, RZ ;  /* 0x0000000407077210 */ /* 0x000fca0007f3e0ff */
[----:B------:R-:W-:Y:S01]  /*aec0*/  IMAD.X R6, R6, 0x1, R5, P1 ;  /* 0x0000000106067824 */ /* 0x000fe200008e0605 */
[----:B--2---:R0:W-:Y:S04]  /*aed0*/  STS.U8 [R160+UR9+0x6000], R69 ;  /* 0x00600045a0007988 */ /* 0x0041e80008000009 */
[----:B0-----:R-:W2:Y:S04]  /*aee0*/  LDL.LU R69, [R1+0x13c] ;  /* 0x00013c0001457983 */ /* 0x001ea80000300800 */
[----:B------:R-:W-:Y:S04]  /*aef0*/  STS.U8 [R160+UR9+0x2400], R70 ;  /* 0x00240046a0007988 */ /* 0x000fe80008000009 */
[----:B------:R-:W-:Y:S04]  /*af00*/  STS.U8 [R160+UR9+0x6400], R71 ;  /* 0x00640047a0007988 */ /* 0x000fe80008000009 */
[----:B------:R-:W-:Y:S04]  /*af10*/  STL [R1+0x228], R7 ;  /* 0x0002280701007387 */ /* 0x000fe80000100800 */
[----:B------:R0:W-:Y:S04]  /*af20*/  STS.U8 [R160+UR9+0x2800], R72 ;  /* 0x00280048a0007988 */ /* 0x0001e80008000009 */
[----:B------:R1:W-:Y:S01]  /*af30*/  STL [R1+0x224], R6 ;  /* 0x0002240601007387 */ /* 0x0003e20000100800 */
[----:B0-----:R-:W-:-:S03]  /*af40*/  IMAD.MOV.U32 R72, RZ, RZ, R75 ;  /* 0x000000ffff487224 */ /* 0x001fc600078e004b */
[----:B------:R-:W4:Y:S01]  /*af50*/  LDL.LU R75, [R1+0x118] ;  /* 0x00011800014b7983 */ /* 0x000f220000300800 */
[----:B------:R-:W-:-:S04]  /*af60*/  @!P0 LOP3.LUT R7, R7, R6, RZ, 0x3c, !PT ;  /* 0x0000000607078212 */ /* 0x000fc800078e3cff */
[C---:B-1----:R-:W-:Y:S02]  /*af70*/  @!P0 LOP3.LUT R6, R7.reuse, R6, RZ, 0x3c, !PT ;  /* 0x0000000607068212 */ /* 0x042fe400078e3cff */
[----:B------:R-:W-:Y:S02]  /*af80*/  PRMT R41, RZ, 0x7610, R41 ;  /* 0x00007610ff297816 */ /* 0x000fe40000000029 */
[----:B------:R-:W-:Y:S02]  /*af90*/  @!P0 LOP3.LUT R7, R7, R6, RZ, 0x3c, !PT ;  /* 0x0000000607078212 */ /* 0x000fe400078e3cff */
[----:B------:R-:W-:-:S03]  /*afa0*/  PRMT R42, RZ, 0x7610, R42 ;  /* 0x00007610ff2a7816 */ /* 0x000fc6000000002a */
[----:B------:R0:W4:Y:S04]  /*afb0*/  @!P0 LDG.E.U8 R41, desc[UR20][R6.64] ;  /* 0x0000001406298981 */ /* 0x000128000c1e1100 */
[----:B------:R1:W4:Y:S01]  /*afc0*/  @!P0 LDG.E.U8 R42, desc[UR20][R8.64] ;  /* 0x00000014082a8981 */ /* 0x000322000c1e1100 */
[----:B0-----:R-:W-:Y:S02]  /*afd0*/  VIADD R6, R144, 0xffffffe9 ;  /* 0xffffffe990067836 */ /* 0x001fe40000000000 */
[----:B------:R-:W-:-:S03]  /*afe0*/  IMAD R7, R14, 0x16, RZ ;  /* 0x000000160e077824 */ /* 0x000fc600078e02ff */
[----:B------:R-:W-:Y:S02]  /*aff0*/  ISETP.GE.U32.AND P0, PT, R6, 0x7fffff6a, PT ;  /* 0x7fffff6a0600780c */ /* 0x000fe40003f06070 */
[----:B------:R-:W-:Y:S02]  /*b000*/  SHF.R.S32.HI R6, RZ, 0x1f, R7 ;  /* 0x0000001fff067819 */ /* 0x000fe40000011407 */
[----:B-1----:R-:W-:-:S05]  /*b010*/  IADD3 R8, P1, PT, R7, R2, RZ ;  /* 0x0000000207087210 */ /* 0x002fca0007f3e0ff */
[C---:B------:R-:W-:Y:S01]  /*b020*/  IMAD.X R9, R6.reuse, 0x1, R3, P1 ;  /* 0x0000000106097824 */ /* 0x040fe200008e0603 */
[----:B------:R-:W-:Y:S01]  /*b030*/  IADD3 R7, P1, PT, R7, R4, RZ ;  /* 0x0000000407077210 */ /* 0x000fe20007f3e0ff */
[----:B------:R-:W-:Y:S01]  /*b040*/  IMAD.MOV.U32 R71, RZ, RZ, R74 ;  /* 0x000000ffff477224 */ /* 0x000fe200078e004a */
[----:B------:R-:W-:Y:S01]  /*b050*/  STL [R1+0x2a0], R8 ;  /* 0x0002a00801007387 */ /* 0x000fe20000100800 */
[----:B------:R-:W-:Y:S02]  /*b060*/  IMAD.MOV.U32 R74, RZ, RZ, R65 ;  /* 0x000000ffff4a7224 */ /* 0x000fe400078e0041 */
[----:B------:R-:W-:Y:S01]  /*b070*/  IMAD.X R6, R6, 0x1, R5, P1 ;  /* 0x0000000106067824 */ /* 0x000fe200008e0605 */
[----:B------:R0:W-:Y:S01]  /*b080*/  STS.U8 [R160+UR9+0x6800], R73 ;  /* 0x00680049a0007988 */ /* 0x0001e20008000009 */
[----:B------:R-:W-:-:S03]  /*b090*/  IMAD.MOV.U32 R65, RZ, RZ, R68 ;  /* 0x000000ffff417224 */ /* 0x000fc600078e0044 */
[----:B------:R-:W-:Y:S04]  /*b0a0*/  STL [R1+0x29c], R9 ;  /* 0x00029c0901007387 */ /* 0x000fe80000100800 */
[----:B---3--:R1:W-:Y:S01]  /*b0b0*/  STS.U8 [R160+UR9+0x2c00], R66 ;  /* 0x002c0042a0007988 */ /* 0x0083e20008000009 */
[----:B0-----:R-:W-:-:S03]  /*b0c0*/  IMAD.MOV.U32 R73, RZ, RZ, R64 ;  /* 0x000000ffff497224 */ /* 0x001fc600078e0040 */
[----:B------:R0:W-:Y:S01]  /*b0d0*/  STL [R1+0x2a8], R7 ;  /* 0x0002a80701007387 */ /* 0x0001e20000100800 */
[----:B------:R-:W-:-:S03]  /*b0e0*/  IMAD.MOV.U32 R64, RZ, RZ, R67 ;  /* 0x000000ffff407224 */ /* 0x000fc600078e0043 */
[----:B------:R-:W3:Y:S01]  /*b0f0*/  LDL.LU R68, [R1+0xf0] ;  /* 0x0000f00001447983 */ /* 0x000ee20000300800 */
[----:B------:R-:W-:Y:S02]  /*b100*/  IMAD.MOV.U32 R67, RZ, RZ, R61 ;  /* 0x000000ffff437224 */ /* 0x000fe400078e003d */
[----:B-1----:R-:W-:Y:S01]  /*b110*/  IMAD.MOV.U32 R66, RZ, RZ, R60 ;  /* 0x000000ffff427224 */ /* 0x002fe200078e003c */
[----:B0-----:R-:W-:Y:S02]  /*b120*/  @!P0 LOP3.LUT R7, R7, R6, RZ, 0x3c, !PT ;  /* 0x0000000607078212 */ /* 0x001fe400078e3cff */
[----:B------:R-:W-:Y:S02]  /*b130*/  PRMT R47, RZ, 0x7610, R47 ;  /* 0x00007610ff2f7816 */ /* 0x000fe4000000002f */
[----:B------:R-:W-:-:S06]  /*b140*/  PRMT R40, RZ, 0x7610, R40 ;  /* 0x00007610ff287816 */ /* 0x000fcc0000000028 */
[----:B------:R-:W3:Y:S01]  /*b150*/  @!P0 LDG.E.U8 R40, desc[UR20][R8.64] ;  /* 0x0000001408288981 */ /* 0x000ee2000c1e1100 */
[----:B------:R-:W-:-:S03]  /*b160*/  PRMT R46, RZ, 0x7610, R46 ;  /* 0x00007610ff2e7816 */ /* 0x000fc6000000002e */
[----:B--2---:R0:W-:Y:S04]  /*b170*/  STS.U8 [R160+UR9+0x6c00], R69 ;  /* 0x006c0045a0007988 */ /* 0x0041e80008000009 */
[----:B0-----:R-:W2:Y:S04]  /*b180*/  LDL.LU R69, [R1+0xec] ;  /* 0x0000ec0001457983 */ /* 0x001ea80000300800 */
[----:B------:R-:W2:Y:S04]  /*b190*/  LDL.LU R60, [R1+0xe4] ;  /* 0x0000e400013c7983 */ /* 0x000ea80000300800 */
[----:B------:R-:W2:Y:S04]  /*b1a0*/  LDL.LU R61, [R1+0xd8] ;  /* 0x0000d800013d7983 */ /* 0x000ea80000300800 */
[----:B------:R0:W-:Y:S02]  /*b1b0*/  STL [R1+0x2a4], R6 ;  /* 0x0002a40601007387 */ /* 0x0001e40000100800 */
[----:B0-----:R-:W-:-:S04]  /*b1c0*/  @!P0 LOP3.LUT R6, R7, R6, RZ, 0x3c, !PT ;  /* 0x0000000607068212 */ /* 0x001fc800078e3cff */
[----:B------:R-:W-:-:S05]  /*b1d0*/  @!P0 LOP3.LUT R7, R7, R6, RZ, 0x3c, !PT ;  /* 0x0000000607078212 */ /* 0x000fca00078e3cff */
[----:B------:R0:W2:Y:S02]  /*b1e0*/  @!P0 LDG.E.U8 R47, desc[UR20][R6.64] ;  /* 0x00000014062f8981 */ /* 0x0000a4000c1e1100 */
[----:B0-----:R-:W-:Y:S02]  /*b1f0*/  VIADD R6, R144, 0xffffffe1 ;  /* 0xffffffe190067836 */ /* 0x001fe40000000000 */
[----:B------:R-:W-:-:S03]  /*b200*/  IMAD R7, R14, 0x1e, RZ ;  /* 0x0000001e0e077824 */ /* 0x000fc600078e02ff */
[----:B------:R-:W-:Y:S02]  /*b210*/  ISETP.GE.U32.AND P0, PT, R6, 0x7fffff62, PT ;  /* 0x7fffff620600780c */ /* 0x000fe40003f06070 */
[----:B------:R-:W-:Y:S02]  /*b220*/  SHF.R.S32.HI R124, RZ, 0x1f, R7 ;  /* 0x0000001fff7c7819 */ /* 0x000fe40000011407 */
[----:B------:R-:W-:Y:S01]  /*b230*/  IADD3 R6, P1, PT, R7, R2, RZ ;  /* 0x0000000207067210 */ /* 0x000fe20007f3e0ff */
[----:B------:R-:W-:Y:S04]  /*b240*/  STS.U8 [R160+UR9+0x3000], R71 ;  /* 0x00300047a0007988 */ /* 0x000fe80008000009 */
[----:B------:R-:W-:Y:S01]  /*b250*/  IMAD.X R7, R124, 0x1, R3, P1 ;  /* 0x000000017c077824 */ /* 0x000fe200008e0603 */
[----:B------:R-:W-:Y:S04]  /*b260*/  STS.U8 [R160+UR9+0x7000], R72 ;  /* 0x00700048a0007988 */ /* 0x000fe80008000009 */
[----:B------:R-:W-:Y:S04]  /*b270*/  STS.U8 [R160+UR9+0x3400], R73 ;  /* 0x00340049a0007988 */ /* 0x000fe80008000009 */
[----:B------:R0:W-:Y:S04]  /*b280*/  STL [R1+0x320], R6 ;  /* 0x0003200601007387 */ /* 0x0001e80000100800 */
[----:B------:R0:W2:Y:S04]  /*b290*/  @!P0 LDG.E.U8 R46, desc[UR20][R6.64] ;  /* 0x00000014062e8981 */ /* 0x0000a8000c1e1100 */
[----:B------:R-:W-:Y:S04]  /*b2a0*/  STS.U8 [R160+UR9+0x7400], R74 ;  /* 0x0074004aa0007988 */ /* 0x000fe80008000009 */
[----:B----4-:R-:W-:Y:S01]  /*b2b0*/  STS.U8 [R160+UR9+0x3800], R75 ;  /* 0x0038004ba0007988 */ /* 0x010fe20008000009 */
[----:B0-----:R-:W-:-:S03]  /*b2c0*/  LOP3.LUT R6, R160, 0x10, RZ, 0x3c, !PT ;  /* 0x00000010a0067812 */ /* 0x001fc600078e3cff */
[----:B------:R-:W-:Y:S04]  /*b2d0*/  STS.U8 [R160+UR9+0x7800], R64 ;  /* 0x00780040a0007988 */ /* 0x000fe80008000009 */
[----:B------:R-:W-:Y:S04]  /*b2e0*/  STS.U8 [R160+UR9+0x3c00], R65 ;  /* 0x003c0041a0007988 */ /* 0x000fe80008000009 */
[----:B------:R-:W-:Y:S04]  /*b2f0*/  STL [R1+0x31c], R7 ;  /* 0x00031c0701007387 */ /* 0x000fe80000100800 */
[----:B------:R0:W-:Y:S04]  /*b300*/  STS.U8 [R160+UR9+0x7c00], R62 ;  /* 0x007c003ea0007988 */ /* 0x0001e80008000009 */
[----:B------:R1:W-:Y:S04]  /*b310*/  STS.U8 [R6+UR9+0x80], R63 ;  /* 0x0000803f06007988 */ /* 0x0003e80008000009 */
[----:B0-----:R-:W4:Y:S04]  /*b320*/  LDL.LU R62, [R1+0xcc] ;  /* 0x0000cc00013e7983 */ /* 0x001f280000300800 */
[----:B-1----:R-:W4:Y:S04]  /*b330*/  LDL.LU R63, [R1+0xc4] ;  /* 0x0000c400013f7983 */ /* 0x002f280000300800 */
[----:B------:R-:W4:Y:S04]  /*b340*/  LDL.LU R159, [R1+0xb4] ;  /* 0x0000b400019f7983 */ /* 0x000f280000300800 */
        /* <DEDUP_REMOVED lines=16> */
[----:B------:R0:W-:Y:S04]  /*b450*/  STS.U8 [R6+UR9+0x4080], R66 ;  /* 0x0040804206007988 */ /* 0x0001e80008000009 */
[----:B------:R-:W4:Y:S04]  /*b460*/  LDL.LU R65, [R1+0x3c] ;  /* 0x00003c0001417983 */ /* 0x000f280000300800 */
[----:B------:R1:W-:Y:S04]  /*b470*/  STS.U8 [R6+UR9+0x480], R67 ;  /* 0x0004804306007988 */ /* 0x0003e80008000009 */
[----:B0-----:R-:W4:Y:S04]  /*b480*/  LDL.LU R66, [R1+0x38] ;  /* 0x0000380001427983 */ /* 0x001f280000300800 */
[----:B---3--:R0:W-:Y:S04]  /*b490*/  STS.U8 [R6+UR9+0x4480], R68 ;  /* 0x0044804406007988 */ /* 0x0081e80008000009 */
[----:B-1----:R-:W3:Y:S04]  /*b4a0*/  LDL.LU R67, [R1+0x34] ;  /* 0x0000340001437983 */ /* 0x002ee80000300800 */
[----:B0-----:R-:W3:Y:S04]  /*b4b0*/  LDL.LU R68, [R1+0x30] ;  /* 0x0000300001447983 */ /* 0x001ee80000300800 */
[----:B--2---:R0:W-:Y:S04]  /*b4c0*/  STS.U8 [R6+UR9+0x880], R69 ;  /* 0x0008804506007988 */ /* 0x0041e80008000009 */
[----:B------:R1:W-:Y:S04]  /*b4d0*/  STS.U8 [R6+UR9+0x4880], R60 ;  /* 0x0048803c06007988 */ /* 0x0003e80008000009 */
[----:B0-----:R-:W2:Y:S04]  /*b4e0*/  LDL.LU R69, [R1+0x2c] ;  /* 0x00002c0001457983 */ /* 0x001ea80000300800 */
[----:B------:R-:W2:Y:S04]  /*b4f0*/  LDL.LU R7, [R1+0x28] ;  /* 0x0000280001077983 */ /* 0x000ea80000300800 */
[----:B------:R0:W-:Y:S04]  /*b500*/  STS.U8 [R6+UR9+0xc80], R61 ;  /* 0x000c803d06007988 */ /* 0x0001e80008000009 */
[----:B-1----:R-:W2:Y:S04]  /*b510*/  LDL.LU R60, [R1+0x24] ;  /* 0x00002400013c7983 */ /* 0x002ea80000300800 */
[----:B0-----:R-:W2:Y:S04]  /*b520*/  LDL.LU R61, [R1+0x20] ;  /* 0x00002000013d7983 */ /* 0x001ea80000300800 */
[----:B----4-:R0:W-:Y:S04]  /*b530*/  STS.U8 [R6+UR9+0x4c80], R62 ;  /* 0x004c803e06007988 */ /* 0x0101e80008000009 */
[----:B------:R1:W-:Y:S04]  /*b540*/  STS.U8 [R6+UR9+0x1080], R63 ;  /* 0x0010803f06007988 */ /* 0x0003e80008000009 */
[----:B0-----:R-:W4:Y:S04]  /*b550*/  LDL.LU R62, [R1+0x1c] ;  /* 0x00001c00013e7983 */ /* 0x001f280000300800 */
[----:B-1----:R-:W4:Y:S04]  /*b560*/  LDL.LU R63, [R1+0x18] ;  /* 0x00001800013f7983 */ /* 0x002f280000300800 */
[----:B------:R-:W4:Y:S04]  /*b570*/  LDL.LU R8, [R1+0x10] ;  /* 0x0000100001087983 */ /* 0x000f280000300800 */
[----:B------:R-:W4:Y:S04]  /*b580*/  LDL.LU R9, [R1+0xc] ;  /* 0x00000c0001097983 */ /* 0x000f280000300800 */
[----:B------:R0:W-:Y:S04]  /*b590*/  STS.U8 [R6+UR9+0x5080], R159 ;  /* 0x0050809f06007988 */ /* 0x0001e80008000009 */
[----:B------:R1:W-:Y:S04]  /*b5a0*/  STS.U8 [R6+UR9+0x1480], R161 ;  /* 0x001480a106007988 */ /* 0x0003e80008000009 */
[----:B------:R1:W-:Y:S04]  /*b5b0*/  STS.U8 [R6+UR9+0x5480], R162 ;  /* 0x005480a206007988 */ /* 0x0003e80008000009 */
[----:B0-----:R-:W4:Y:S04]  /*b5c0*/  LDL.LU R159, [R1+0xc64] ;  /* 0x000c6400019f7983 */ /* 0x001f280000300800 */
[----:B-1----:R-:W4:Y:S04]  /*b5d0*/  LDL.LU R161, [R1+0xc60] ;  /* 0x000c600001a17983 */ /* 0x002f280000300800 */
        /* <DEDUP_REMOVED lines=18> */
[----:B---3--:R-:W3:Y:S04]  /*b700*/  LDL.LU R71, [R1+0xc38] ;  /* 0x000c380001477983 */ /* 0x008ee80000300800 */
[----:B------:R0:W-:Y:S04]  /*b710*/  STS.U8 [R6+UR9+0x6880], R72 ;  /* 0x0068804806007988 */ /* 0x0001e80008000009 */
[----:B------:R1:W-:Y:S04]  /*b720*/  STS.U8 [R6+UR9+0x2c80], R73 ;  /* 0x002c804906007988 */ /* 0x0003e80008000009 */
[----:B------:R1:W-:Y:S04]  /*b730*/  STS.U8 [R6+UR9+0x6c80], R74 ;  /* 0x006c804a06007988 */ /* 0x0003e80008000009 */
[----:B0-----:R-:W3:Y:S04]  /*b740*/  LDL.LU R72, [R1+0xc34] ;  /* 0x000c340001487983 */ /* 0x001ee80000300800 */
[----:B-1----:R-:W3:Y:S04]  /*b750*/  LDL.LU R73, [R1+0xc30] ;  /* 0x000c300001497983 */ /* 0x002ee80000300800 */
[----:B------:R-:W3:Y:S04]  /*b760*/  LDL.LU R74, [R1+0xc2c] ;  /* 0x000c2c00014a7983 */ /* 0x000ee80000300800 */
        /* <DEDUP_REMOVED lines=12> */
[----:B--2---:R0:W-:Y:S04]  /*b830*/  STS.U8 [R6+UR9+0x3c80], R69 ;  /* 0x003c804506007988 */ /* 0x0041e80008000009 */
[----:B------:R1:W-:Y:S04]  /*b840*/  STS.U8 [R6+UR9+0x7c80], R7 ;  /* 0x007c800706007988 */ /* 0x0003e80008000009 */
[----:B0-----:R-:W2:Y:S01]  /*b850*/  LDL.LU R69, [R1+0xc10] ;  /* 0x000c100001457983 */ /* 0x001ea20000300800 */
[----:B-1----:R-:W-:-:S03]  /*b860*/  LOP3.LUT R7, R160, 0x20, RZ, 0x3c, !PT ;  /* 0x00000020a0077812 */ /* 0x002fc600078e3cff */
[----:B------:R-:W2:Y:S04]  /*b870*/  LDL.LU R6, [R1+0x14] ;  /* 0x0000140001067983 */ /* 0x000ea80000300800 */
[----:B------:R0:W-:Y:S04]  /*b880*/  STS.U8 [R7+UR9+0x100], R60 ;  /* 0x0001003c07007988 */ /* 0x0001e80008000009 */
[----:B------:R1:W-:Y:S04]  /*b890*/  STS.U8 [R7+UR9+0x4100], R61 ;  /* 0x0041003d07007988 */ /* 0x0003e80008000009 */
[----:B0-----:R-:W2:Y:S04]  /*b8a0*/  LDL.LU R60, [R1+0xc0c] ;  /* 0x000c0c00013c7983 */ /* 0x001ea80000300800 */
[----:B-1----:R-:W2:Y:S04]  /*b8b0*/  LDL.LU R61, [R1+0xc08] ;  /* 0x000c0800013d7983 */ /* 0x002ea80000300800 */
[----:B----4-:R0:W-:Y:S04]  /*b8c0*/  STS.U8 [R7+UR9+0x500], R62 ;  /* 0x0005003e07007988 */ /* 0x0101e80008000009 */
[----:B------:R1:W-:Y:S04]  /*b8d0*/  STS.U8 [R7+UR9+0x4500], R63 ;  /* 0x0045003f07007988 */ /* 0x0003e80008000009 */
[----:B0-----:R-:W4:Y:S04]  /*b8e0*/  LDL.LU R62, [R1+0xc04] ;  /* 0x000c0400013e7983 */ /* 0x001f280000300800 */
[----:B-1----:R-:W4:Y:S04]  /*b8f0*/  LDL.LU R63, [R1+0xc00] ;  /* 0x000c0000013f7983 */ /* 0x002f280000300800 */
[----:B------:R0:W-:Y:S04]  /*b900*/  STS.U8 [R7+UR9+0x4900], R8 ;  /* 0x0049000807007988 */ /* 0x0001e80008000009 */
[----:B------:R1:W-:Y:S01]  /*b910*/  STS.U8 [R7+UR9+0xd00], R9 ;  /* 0x000d000907007988 */ /* 0x0003e20008000009 */
[----:B0-----:R-:W-:-:S02]  /*b920*/  VIADD R8, R144, 0xffffff81 ;  /* 0xffffff8190087836 */ /* 0x001fc40000000000 */
[----:B-1----:R-:W-:-:S03]  /*b930*/  VIADD R9, R144, 0xffffff88 ;  /* 0xffffff8890097836 */ /* 0x002fc60000000000 */
[----:B------:R-:W-:Y:S01]  /*b940*/  ISETP.GE.U32.AND P1, PT, R8, 0x7fffff02, PT ;  /* 0x7fffff020800780c */ /* 0x000fe20003f26070 */
[C---:B------:R-:W-:Y:S01]  /*b950*/  VIADD R8, R144.reuse, 0xffffff89 ;  /* 0xffffff8990087836 */ /* 0x040fe20000000000 */
[----:B------:R-:W-:Y:S01]  /*b960*/  ISETP.GE.U32.AND P2, PT, R9, 0x7fffff09, PT ;  /* 0x7fffff090900780c */ /* 0x000fe20003f46070 */
[----:B------:R-:W-:-:S03]  /*b970*/  VIADD R9, R144, 0xffffff90 ;  /* 0xffffff9090097836 */ /* 0x000fc60000000000 */
[----:B------:R-:W-:Y:S02]  /*b980*/  ISETP.GE.U32.AND P3, PT, R8, 0x7fffff0a, PT ;  /* 0x7fffff0a0800780c */ /* 0x000fe40003f66070 */
[C---:B------:R-:W-:Y:S02]  /*b990*/  LOP3.LUT R8, R160.reuse, 0x30, RZ, 0x3c, !PT ;  /* 0x00000030a0087812 */ /* 0x040fe400078e3cff */
[----:B------:R-:W-:Y:S02]  /*b9a0*/  ISETP.GE.U32.AND P4, PT, R9, 0x7fffff11, PT ;  /* 0x7fffff110900780c */ /* 0x000fe40003f86070 */
[----:B------:R-:W-:Y:S01]  /*b9b0*/  LOP3.LUT R9, R160, 0x40, RZ, 0x3c, !PT ;  /* 0x00000040a0097812 */ /* 0x000fe200078e3cff */
[----:B------:R-:W-:Y:S04]  /*b9c0*/  STS.U8 [R7+UR9+0x3d00], R162 ;  /* 0x003d00a207007988 */ /* 0x000fe80008000009 */
        /* <DEDUP_REMOVED lines=9> */
[----:B---3--:R-:W-:Y:S04]  /*ba60*/  STS.U8 [R7+UR9+0x6900], R71 ;  /* 0x0069004707007988 */ /* 0x008fe80008000009 */
        /* <DEDUP_REMOVED lines=8> */
[----:B--2---:R-:W-:Y:S04]  /*baf0*/  STS.U8 [R7+UR9+0x5500], R69 ;  /* 0x0055004507007988 */ /* 0x004fe80008000009 */
[----:B------:R-:W-:Y:S04]  /*bb00*/  STS.U8 [R7+UR9+0x1500], R60 ;  /* 0x0015003c07007988 */ /* 0x000fe80008000009 */
[----:B------:R-:W-:Y:S04]  /*bb10*/  STS.U8 [R7+UR9+0x5100], R61 ;  /* 0x0051003d07007988 */ /* 0x000fe80008000009 */
[----:B------:R-:W-:Y:S04]  /*bb20*/  STS.U8 [R7+UR9+0x2900], R72 ;  /* 0x0029004807007988 */ /* 0x000fe80008000009 */
[----:B------:R0:W-:Y:S02]  /*bb30*/  STS.U8 [R7+UR9+0x900], R6 ;  /* 0x0009000607007988 */ /* 0x0001e40008000009 */
[----:B0-----:R-:W-:-:S02]  /*bb40*/  IMAD R6, R14, 0x1e, RZ ;  /* 0x0000001e0e067824 */ /* 0x001fc400078e02ff */
[----:B----4-:R-:W-:Y:S04]  /*bb50*/  STS.U8 [R7+UR9+0x1100], R62 ;  /* 0x0011003e07007988 */ /* 0x010fe80008000009 */
[----:B------:R0:W-:Y:S04]  /*bb60*/  STS.U8 [R7+UR9+0x4d00], R63 ;  /* 0x004d003f07007988 */ /* 0x0001e80008000009 */
[----:B0-----:R-:W2:Y:S04]  /*bb70*/  LDL.LU R63, [R1+0xbfc] ;  /* 0x000bfc00013f7983 */ /* 0x001ea80000300800 */
[----:B------:R-:W3:Y:S04]  /*bb80*/  LDL.LU R62, [R1+0xbf8] ;  /* 0x000bf800013e7983 */ /* 0x000ee80000300800 */
[----:B------:R-:W4:Y:S04]  /*bb90*/  LDL.LU R61, [R1+0xbf4] ;  /* 0x000bf400013d7983 */ /* 0x000f280000300800 */
[----:B------:R-:W2:Y:S04]  /*bba0*/  LDL.LU R60, [R1+0xbf0] ;  /* 0x000bf000013c7983 */ /* 0x000ea80000300800 */
        /* <DEDUP_REMOVED lines=45> */
[----:B------:R0:W-:Y:S04]  /*be80*/  STS.U8 [R9+UR9+0x7600], R10 ;  /* 0x0076000a09007988 */ /* 0x0001e80008000009 */
[----:B------:R-:W2:Y:S04]  /*be90*/  LDL.LU R78, [R1+0xbb8] ;  /* 0x000bb800014e7983 */ /* 0x000ea80000300800 */
[----:B------:R1:W-:Y:S01]  /*bea0*/  STS.U8 [R9+UR9+0x7e00], R11 ;  /* 0x007e000b09007988 */ /* 0x0003e20008000009 */
[----:B0-----:R-:W-:-:S03]  /*beb0*/  LOP3.LUT R10, R160, 0x50, RZ, 0x3c, !PT ;  /* 0x00000050a00a7812 */ /* 0x001fc600078e3cff */
[----:B------:R-:W2:Y:S04]  /*bec0*/  LDL.LU R77, [R1+0xbb4] ;  /* 0x000bb400014d7983 */ /* 0x000ea80000300800 */
[----:B------:R-:W2:Y:S01]  /*bed0*/  LDL.LU R76, [R1+0xbb0] ;  /* 0x000bb000014c7983 */ /* 0x000ea20000300800 */
[----:B-1----:R-:W-:-:S03]  /*bee0*/  LOP3.LUT R11, R160, 0x60, RZ, 0x3c, !PT ;  /* 0x00000060a00b7812 */ /* 0x002fc600078e3cff */
[----:B------:R-:W-:Y:S01]  /*bef0*/  STS.U8 [R9+UR9+0x200], R126 ;  /* 0x0002007e09007988 */ /* 0x000fe20008000009 */
[----:B------:R-:W-:-:S03]  /*bf00*/  IADD3 R6, P6, PT, R6, R4, RZ ;  /* 0x0000000406067210 */ /* 0x000fc60007fde0ff */
        /* <DEDUP_REMOVED lines=61> */
[----:B------:R0:W-:Y:S01]  /*c2e0*/  STS.U8 [R11+UR9+0xb00], R40 ;  /* 0x000b00280b007988 */ /* 0x0001e20008000009 */
[----:B------:R-:W-:Y:S01]  /*c2f0*/  IMAD.X R8, R124, 0x1, R5, P6 ;  /* 0x000000017c087824 */ /* 0x000fe200030e0605 */
[----:B------:R-:W-:Y:S01]  /*c300*/  PRMT R155, RZ, 0x7610, R155 ;  /* 0x00007610ff9b7816 */ /* 0x000fe2000000009b */
[----:B0-----:R-:W-:Y:S01]  /*c310*/  IMAD R40, R14, 0x7e, RZ ;  /* 0x0000007e0e287824 */ /* 0x001fe200078e02ff */
[----:B------:R-:W-:Y:S01]  /*c320*/  STL [R1+0x328], R6 ;  /* 0x0003280601007387 */ /* 0x000fe20000100800 */
[----:B------:R-:W-:-:S03]  /*c330*/  @!P0 IMAD.MOV.U32 R38, RZ, RZ, R6 ;  /* 0x000000ffff268224 */ /* 0x000fc600078e0006 */
[----:B------:R-:W-:Y:S02]  /*c340*/  SHF.R.S32.HI R16, RZ, 0x1f, R40 ;  /* 0x0000001fff107819 */ /* 0x000fe40000011428 */
[----:B------:R-:W-:Y:S01]  /*c350*/  IADD3 R7, P6, PT, R40, R2, RZ ;  /* 0x0000000228077210 */ /* 0x000fe20007fde0ff */
[----:B------:R-:W-:Y:S01]  /*c360*/  @!P0 IMAD.MOV.U32 R39, RZ, RZ, R8 ;  /* 0x000000ffff278224 */ /* 0x000fe200078e0008 */
[----:B------:R0:W-:Y:S01]  /*c370*/  STL [R1+0x324], R8 ;  /* 0x0003240801007387 */ /* 0x0001e20000100800 */
[----:B------:R-:W-:-:S03]  /*c380*/  PRMT R154, RZ, 0x7610, R154 ;  /* 0x00007610ff9a7816 */ /* 0x000fc6000000009a */
        /* <DEDUP_REMOVED lines=8> */
[----:B------:R-:W-:-:S03]  /*c410*/  PRMT R153, RZ, 0x7610, R153 ;  /* 0x00007610ff997816 */ /* 0x000fc60000000099 */
[----:B------:R1:W2:Y:S01]  /*c420*/  @!P1 LDG.E.U8 R154, desc[UR20][R38.64] ;  /* 0x00000014269a9981 */ /* 0x0002a2000c1e1100 */
[----:B0-----:R-:W-:Y:S01]  /*c430*/  IMAD.X R8, R16, 0x1, R5, P6 ;  /* 0x0000000110087824 */ /* 0x001fe200030e0605 */
[----:B------:R-:W-:Y:S02]  /*c440*/  SHF.R.S32.HI R16, RZ, 0x1f, R40 ;  /* 0x0000001fff107819 */ /* 0x000fe40000011428 */
[----:B------:R-:W-:Y:S01]  /*c450*/  IADD3 R7, P6, PT, R40, R2, RZ ;  /* 0x0000000228077210 */ /* 0x000fe20007fde0ff */
[----:B------:R-:W-:Y:S01]  /*c460*/  STL [R1+0xb44], R6 ;  /* 0x000b440601007387 */ /* 0x000fe20000100800 */
[----:B-1----:R-:W-:Y:S02]  /*c470*/  @!P1 IMAD.MOV.U32 R38, RZ, RZ, R6 ;  /* 0x000000ffff269224 */ /* 0x002fe400078e0006 */
        /* <DEDUP_REMOVED lines=30> */
[----:B------:R1:W-:Y:S04]  /*c660*/  STS.U8 [R11+UR9+0x4700], R41 ;  /* 0x004700290b007988 */ /* 0x0003e80008000009 */
[----:B------:R3:W2:Y:S01]  /*c670*/  @!P3 LDG.E.U8 R152, desc[UR20][R38.64] ;  /* 0x000000142698b981 */ /* 0x0006a2000c1e1100 */
[----:B0-----:R-:W-:Y:S01]  /*c680*/  IMAD.X R8, R16, 0x1, R5, P6 ;  /* 0x0000000110087824 */ /* 0x001fe200030e0605 */
[----:B------:R-:W-:Y:S02]  /*c690*/  SHF.R.S32.HI R16, RZ, 0x1f, R40 ;  /* 0x0000001fff107819 */ /* 0x000fe40000011428 */
[----:B------:R-:W-:Y:S01]  /*c6a0*/  IADD3 R7, P6, PT, R40, R2, RZ ;  /* 0x0000000228077210 */ /* 0x000fe20007fde0ff */
[----:B-1----:R-:W-:Y:S01]  /*c6b0*/  VIADD R41, R144, 0xffffff91 ;  /* 0xffffff9190297836 */ /* 0x002fe20000000000 */
[----:B------:R-:W-:Y:S01]  /*c6c0*/  STL [R1+0xac4], R6 ;  /* 0x000ac40601007387 */ /* 0x000fe20000100800 */
[----:B---3--:R-:W-:-:S03]  /*c6d0*/  @!P3 IMAD.MOV.U32 R38, RZ, RZ, R6 ;  /* 0x000000ffff26b224 */ /* 0x008fc600078e0006 */
[----:B------:R0:W-:Y:S01]  /*c6e0*/  STL [R1+0xac0], R8 ;  /* 0x000ac00801007387 */ /* 0x0001e20000100800 */
[----:B------:R-:W-:Y:S01]  /*c6f0*/  @!P3 IMAD.MOV.U32 R39, RZ, RZ, R8 ;  /* 0x000000ffff27b224 */ /* 0x000fe200078e0008 */
[----:B------:R-:W-:Y:S02]  /*c700*/  ISETP.GE.U32.AND P0, PT, R41, 0x7fffff12, PT ;  /* 0x7fffff122900780c */ /* 0x000fe40003f06070 */
[----:B------:R-:W-:Y:S01]  /*c710*/  PRMT R157, RZ, 0x7610, R157 ;  /* 0x00007610ff9d7816 */ /* 0x000fe2000000009d */
[----:B------:R-:W-:Y:S04]  /*c720*/  STL [R1+0xa4c], R7 ;  /* 0x000a4c0701007387 */ /* 0x000fe80000100800 */
[----:B------:R1:W3:Y:S01]  /*c730*/  @!P3 LDG.E.U8 R149, desc[UR20][R38.64] ;  /* 0x000000142695b981 */ /* 0x0002e2000c1e1100 */
[----:B0-----:R-:W-:Y:S01]  /*c740*/  IMAD.X R8, R16, 0x1, R3, P6 ;  /* 0x0000000110087824 */ /* 0x001fe200030e0603 */
[----:B------:R-:W-:Y:S01]  /*c750*/  IADD3 R6, P6, PT, R40, R4, RZ ;  /* 0x0000000428067210 */ /* 0x000fe20007fde0ff */
[----:B------:R-:W-:-:S03]  /*c760*/  IMAD R40, R14, 0x6e, RZ ;  /* 0x0000006e0e287824 */ /* 0x000fc600078e02ff */
[----:B------:R0:W-:Y:S01]  /*c770*/  STL [R1+0xa48], R8 ;  /* 0x000a480801007387 */ /* 0x0001e20000100800 */
[----:B-1----:R-:W-:Y:S02]  /*c780*/  @!P4 IMAD.MOV.U32 R38, RZ, RZ, R7 ;  /* 0x000000ffff26c224 */ /* 0x002fe400078e0007 */
[----:B------:R-:W-:Y:S01]  /*c790*/  @!P4 IMAD.MOV.U32 R39, RZ, RZ, R8 ;  /* 0x000000ffff27c224 */ /* 0x000fe200078e0008 */
[----:B------:R-:W-:Y:S01]  /*c7a0*/  PRMT R156, RZ, 0x7610, R156 ;  /* 0x00007610ff9c7816 */ /* 0x000fe2000000009c */
[----:B0-----:R-:W-:Y:S01]  /*c7b0*/  IMAD.X R8, R16, 0x1, R5, P6 ;  /* 0x0000000110087824 */ /* 0x001fe200030e0605 */
        /* <DEDUP_REMOVED lines=10> */
[----:B------:R-:W-:Y:S01]  /*c860*/  PRMT R148, RZ, 0x7610, R148 ;  /* 0x00007610ff947816 */ /* 0x000fe20000000094 */
        /* <DEDUP_REMOVED lines=131> */
[----:B------:R0:W3:Y:S01]  /*d0a0*/  @!P1 LDG.E.U8 R125, desc[UR20][R38.64] ;  /* 0x00000014267d9981 */ /* 0x0000e2000c1e1100 */
        /* <DEDUP_REMOVED lines=11> */
[----:B------:R0:W3:Y:S04]  /*d160*/  @!P1 LDG.E.U8 R124, desc[UR20][R38.64] ;  /* 0x00000014267c9981 */ /* 0x0000e8000c1e1100 */
        /* <DEDUP_REMOVED lines=13> */
[----:B------:R-:W-:Y:S01]  /*d240*/  PRMT R127, RZ, 0x7610, R127 ;  /* 0x00007610ff7f7816 */ /* 0x000fe2000000007f */
[----:B------:R0:W-:Y:S01]  /*d250*/  STL [R1+0x83c], R7 ;  /* 0x00083c0701007387 */ /* 0x0001e20000100800 */
[----:B-1----:R-:W-:Y:S01]  /*d260*/  IMAD.X R8, R16, 0x1, R3, P6 ;  /* 0x0000000110087824 */ /* 0x002fe200030e0603 */
[----:B------:R-:W-:-:S02]  /*d270*/  IADD3 R6, P6, PT, R40, R4, RZ ;  /* 0x0000000428067210 */ /* 0x000fc40007fde0ff */
[----:B------:R1:W3:Y:S01]  /*d280*/  @!P2 LDG.E.U8 R133, desc[UR20][R38.64] ;  /* 0x000000142685a981 */ /* 0x0002e2000c1e1100 */
[----:B------:R-:W-:Y:S01]  /*d290*/  IMAD R40, R14, 0x47, RZ ;  /* 0x000000470e287824 */ /* 0x000fe200078e02ff */
[----:B------:R-:W-:Y:S02]  /*d2a0*/  ISETP.GE.U32.AND P4, PT, R41, 0x7fffff39, PT ;  /* 0x7fffff392900780c */ /* 0x000fe40003f86070 */
[----:B------:R0:W-:Y:S01]  /*d2b0*/  STL [R1+0x838], R8 ;  /* 0x0008380801007387 */ /* 0x0001e20000100800 */
[----:B------:R-:W-:Y:S01]  /*d2c0*/  PRMT R126, RZ, 0x7610, R126 ;  /* 0x00007610ff7e7816 */ /* 0x000fe2000000007e */
[----:B-1----:R-:W-:Y:S02]  /*d2d0*/  @!P3 IMAD.MOV.U32 R38, RZ, RZ, R7 ;  /* 0x000000ffff26b224 */ /* 0x002fe400078e0007 */
[----:B------:R-:W-:Y:S02]  /*d2e0*/  @!P3 IMAD.MOV.U32 R39, RZ, RZ, R8 ;  /* 0x000000ffff27b224 */ /* 0x000fe400078e0008 */
[----:B0-----:R-:W-:Y:S01]  /*d2f0*/  IMAD.X R7, R16, 0x1, R5, P6 ;  /* 0x0000000110077824 */ /* 0x001fe200030e0605 */
[----:B------:R-:W-:-:S02]  /*d300*/  SHF.R.S32.HI R16, RZ, 0x1f, R40 ;  /* 0x0000001fff107819 */ /* 0x000fc40000011428 */
[----:B------:R0:W3:Y:S01]  /*d310*/  @!P3 LDG.E.U8 R127, desc[UR20][R38.64] ;  /* 0x00000014267fb981 */ /* 0x0000e2000c1e1100 */
[----:B------:R-:W-:Y:S01]  /*d320*/  IADD3 R8, P6, PT, R40, R2, RZ ;  /* 0x0000000228087210 */ /* 0x000fe20007fde0ff */
[----:B------:R-:W-:Y:S02]  /*d330*/  VIADD R41, R144, 0xffffffb9 ;  /* 0xffffffb990297836 */ /* 0x000fe40000000000 */
[----:B------:R1:W-:Y:S01]  /*d340*/  STL [R1+0x844], R6 ;  /* 0x0008440601007387 */ /* 0x0003e20000100800 */
[----:B0-----:R-:W-:Y:S02]  /*d350*/  @!P3 IMAD.MOV.U32 R38, RZ, RZ, R6 ;  /* 0x000000ffff26b224 */ /* 0x001fe400078e0006 */
[----:B------:R-:W-:Y:S02]  /*d360*/  @!P3 IMAD.MOV.U32 R39, RZ, RZ, R7 ;  /* 0x000000ffff27b224 */ /* 0x000fe400078e0007 */
[----:B------:R-:W-:Y:S01]  /*d370*/  IMAD.X R9, R16, 0x1, R3, P6 ;  /* 0x0000000110097824 */ /* 0x000fe200030e0603 */
[----:B------:R-:W-:-:S02]  /*d380*/  ISETP.GE.U32.AND P0, PT, R41, 0x7fffff3a, PT ;  /* 0x7fffff3a2900780c */ /* 0x000fc40003f06070 */
[----:B------:R0:W3:Y:S01]  /*d390*/  @!P3 LDG.E.U8 R126, desc[UR20][R38.64] ;  /* 0x00000014267eb981 */ /* 0x0000e2000c1e1100 */
[----:B-1----:R-:W-:Y:S01]  /*d3a0*/  IADD3 R6, P3, PT, R40, R4, RZ ;  /* 0x0000000428067210 */ /* 0x002fe20007f7e0ff */
[----:B------:R-:W-:Y:S01]  /*d3b0*/  VIADD R41, R144, 0xffffffc0 ;  /* 0xffffffc090297836 */ /* 0x000fe20000000000 */
[----:B------:R-:W-:Y:S01]  /*d3c0*/  PRMT R135, RZ, 0x7610, R135 ;  /* 0x00007610ff877816 */ /* 0x000fe20000000087 */
[----:B------:R1:W-:Y:S01]  /*d3d0*/  STL [R1+0x840], R7 ;  /* 0x0008400701007387 */ /* 0x0003e20000100800 */
[----:B------:R-:W-:Y:S02]  /*d3e0*/  IMAD R40, R14, 0x46, RZ ;  /* 0x000000460e287824 */ /* 0x000fe400078e02ff */
[----:B0-----:R-:W-:Y:S02]  /*d3f0*/  @!P4 IMAD.MOV.U32 R38, RZ, RZ, R8 ;  /* 0x000000ffff26c224 */ /* 0x001fe400078e0008 */
[----:B------:R-:W-:Y:S02]  /*d400*/  @!P4 IMAD.MOV.U32 R39, RZ, RZ, R9 ;  /* 0x000000ffff27c224 */ /* 0x000fe400078e0009 */
[----:B-1----:R-:W-:Y:S01]  /*d410*/  IMAD.X R7, R16, 0x1, R5, P3 ;  /* 0x0000000110077824 */ /* 0x002fe200018e0605 */
[----:B------:R-:W-:Y:S01]  /*d420*/  ISETP.GE.U32.AND P1, PT, R41, 0x7fffff41, PT ;  /* 0x7fffff412900780c */ /* 0x000fe20003f26070 */
[----:B------:R-:W-:Y:S01]  /*d430*/  VIADD R41, R144, 0xffffffc1 ;  /* 0xffffffc190297836 */ /* 0x000fe20000000000 */
[----:B------:R-:W-:Y:S01]  /*d440*/  PRMT R132, RZ, 0x7610, R132 ;  /* 0x00007610ff847816 */ /* 0x000fe20000000084 */
[----:B------:R0:W3:Y:S01]  /*d450*/  @!P4 LDG.E.U8 R135, desc[UR20][R38.64] ;  /* 0x000000142687c981 */ /* 0x0000e2000c1e1100 */
[----:B------:R-:W-:-:S03]  /*d460*/  SHF.R.S32.HI R16, RZ, 0x1f, R40 ;  /* 0x0000001fff107819 */ /* 0x000fc60000011428 */
[----:B------:R1:W-:Y:S01]  /*d470*/  STL [R1+0x7cc], R8 ;  /* 0x0007cc0801007387 */ /* 0x0003e20000100800 */
[----:B------:R-:W-:Y:S01]  /*d480*/  ISETP.GE.U32.AND P2, PT, R41, 0x7fffff42, PT ;  /* 0x7fffff422900780c */ /* 0x000fe20003f46070 */
[----:B0-----:R-:W-:Y:S02]  /*d490*/  @!P4 IMAD.MOV.U32 R38, RZ, RZ, R6 ;  /* 0x000000ffff26c224 */ /* 0x001fe400078e0006 */
[----:B------:R-:W-:Y:S01]  /*d4a0*/  @!P4 IMAD.MOV.U32 R39, RZ, RZ, R7 ;  /* 0x000000ffff27c224 */ /* 0x000fe200078e0007 */
[----:B-1----:R-:W-:Y:S01]  /*d4b0*/  IADD3 R8, P3, PT, R40, R2, RZ ;  /* 0x0000000228087210 */ /* 0x002fe20007f7e0ff */
[----:B------:R-:W-:Y:S01]  /*d4c0*/  VIADD R41, R144, 0xffffffc8 ;  /* 0xffffffc890297836 */ /* 0x000fe20000000000 */
[----:B------:R0:W-:Y:S04]  /*d4d0*/  STL [R1+0x7d4], R6 ;  /* 0x0007d40601007387 */ /* 0x0001e80000100800 */
[----:B------:R1:W3:Y:S01]  /*d4e0*/  @!P4 LDG.E.U8 R132, desc[UR20][R38.64] ;  /* 0x000000142684c981 */ /* 0x0002e2000c1e1100 */
[----:B------:R-:W-:Y:S01]  /*d4f0*/  IMAD.X R10, R16, 0x1, R3, P3 ;  /* 0x00000001100a7824 */ /* 0x000fe200018e0603 */
[----:B------:R-:W-:-:S02]  /*d500*/  ISETP.GE.U32.AND P6, PT, R41, 0x7fffff49, PT ;  /* 0x7fffff492900780c */ /* 0x000fc40003fc6070 */
[----:B0-----:R-:W-:Y:S01]  /*d510*/  IADD3 R6, P4, PT, R40, R4, RZ ;  /* 0x0000000428067210 */ /* 0x001fe20007f9e0ff */
[----:B-1----:R-:W-:Y:S02]  /*d520*/  VIADD R38, R144, 0xffffffc9 ;  /* 0xffffffc990267836 */ /* 0x002fe40000000000 */
[----:B------:R-:W-:Y:S01]  /*d530*/  IMAD R39, R14, 0x3f, RZ ;  /* 0x0000003f0e277824 */ /* 0x000fe200078e02ff */
[----:B------:R0:W-:Y:S01]  /*d540*/  STL [R1+0x7c8], R9 ;  /* 0x0007c80901007387 */ /* 0x0001e20000100800 */
[----:B------:R-:W-:Y:S01]  /*d550*/  PRMT R123, RZ, 0x7610, R123 ;  /* 0x00007610ff7b7816 */ /* 0x000fe2000000007b */
[----:B------:R-:W-:Y:S01]  /*d560*/  @!P0 IMAD.MOV.U32 R40, RZ, RZ, R8 ;  /* 0x000000ffff288224 */ /* 0x000fe200078e0008 */
[----:B------:R-:W-:Y:S01]  /*d570*/  ISETP.GE.U32.AND P3, PT, R38, 0x7fffff4a, PT ;  /* 0x7fffff4a2600780c */ /* 0x000fe20003f66070 */
[----:B------:R1:W-:Y:S01]  /*d580*/  STL [R1+0x7d0], R7 ;  /* 0x0007d00701007387 */ /* 0x0003e20000100800 */
[----:B------:R-:W-:Y:S01]  /*d590*/  @!P0 IMAD.MOV.U32 R41, RZ, RZ, R10 ;  /* 0x000000ffff298224 */ /* 0x000fe200078e000a */
[----:B------:R-:W-:Y:S01]  /*d5a0*/  SHF.R.S32.HI R38, RZ, 0x1f, R39 ;  /* 0x0000001fff267819 */ /* 0x000fe20000011427 */
[----:B0-----:R-:W-:Y:S01]  /*d5b0*/  IMAD.X R9, R16, 0x1, R5, P4 ;  /* 0x0000000110097824 */ /* 0x001fe200020e0605 */
[----:B------:R0:W-:Y:S01]  /*d5c0*/  STL [R1+0x7bc], R8 ;  /* 0x0007bc0801007387 */ /* 0x0001e20000100800 */
[----:B-1----:R-:W-:-:S03]  /*d5d0*/  IADD3 R7, P4, PT, R39, R2, RZ ;  /* 0x0000000227077210 */ /* 0x002fc60007f9e0ff */
[----:B------:R1:W3:Y:S01]  /*d5e0*/  @!P0 LDG.E.U8 R123, desc[UR20][R40.64] ;  /* 0x00000014287b8981 */ /* 0x0002e2000c1e1100 */
[----:B------:R-:W-:-:S03]  /*d5f0*/  PRMT R118, RZ, 0x7610, R118 ;  /* 0x00007610ff767816 */ /* 0x000fc60000000076 */
[----:B------:R4:W-:Y:S01]  /*d600*/  STL [R1+0x7c4], R6 ;  /* 0x0007c40601007387 */ /* 0x0009e20000100800 */
[----:B0-----:R-:W-:Y:S02]  /*d610*/  IMAD.X R8, R38, 0x1, R3, P4 ;  /* 0x0000000126087824 */ /* 0x001fe400020e0603 */
[----:B-1----:R-:W-:Y:S01]  /*d620*/  @!P0 IMAD.MOV.U32 R40, RZ, RZ, R6 ;  /* 0x000000ffff288224 */ /* 0x002fe200078e0006 */
[----:B------:R-:W-:Y:S01]  /*d630*/  STL [R1+0x7b8], R10 ;  /* 0x0007b80a01007387 */ /* 0x000fe20000100800 */
[----:B----4-:R-:W-:Y:S01]  /*d640*/  IADD3 R6, P4, PT, R39, R4, RZ ;  /* 0x0000000427067210 */ /* 0x010fe20007f9e0ff */
[----:B------:R-:W-:Y:S02]  /*d650*/  @!P0 IMAD.MOV.U32 R41, RZ, RZ, R9 ;  /* 0x000000ffff298224 */ /* 0x000fe400078e0009 */
[----:B------:R0:W-:Y:S04]  /*d660*/  STS.U8 [R11+UR9+0x700], R42 ;  /* 0x0007002a0b007988 */ /* 0x0001e80008000009 */
[----:B------:R1:W-:Y:S01]  /*d670*/  STL [R1+0x7c0], R9 ;  /* 0x0007c00901007387 */ /* 0x0003e20000100800 */
[----:B------:R-:W-:-:S02]  /*d680*/  PRMT R129, RZ, 0x7610, R129 ;  /* 0x00007610ff817816 */ /* 0x000fc40000000081 */
[----:B------:R-:W-:Y:S01]  /*d690*/  PRMT R128, RZ, 0x7610, R128 ;  /* 0x00007610ff807816 */ /* 0x000fe20000000080 */
[----:B------:R4:W3:Y:S01]  /*d6a0*/  @!P0 LDG.E.U8 R118, desc[UR20][R40.64] ;  /* 0x0000001428768981 */ /* 0x0008e2000c1e1100 */
[----:B0-----:R-:W-:Y:S02]  /*d6b0*/  IMAD R42, R14, 0x3e, RZ ;  /* 0x0000003e0e2a7824 */ /* 0x001fe400078e02ff */
[----:B-1----:R-:W-:Y:S01]  /*d6c0*/  IMAD.X R9, R38, 0x1, R5, P4 ;  /* 0x0000000126097824 */ /* 0x002fe200020e0605 */
[----:B------:R0:W-:Y:S01]  /*d6d0*/  STL [R1+0x74c], R7 ;  /* 0x00074c0701007387 */ /* 0x0001e20000100800 */
[----:B------:R-:W-:Y:S01]  /*d6e0*/  @!P1 IMAD.MOV.U32 R38, RZ, RZ, R6 ;  /* 0x000000ffff269224 */ /* 0x000fe200078e0006 */
[----:B------:R-:W-:Y:S01]  /*d6f0*/  SHF.R.S32.HI R16, RZ, 0x1f, R42 ;  /* 0x0000001fff107819 */ /* 0x000fe2000001142a */
[----:B----4-:R-:W-:Y:S02]  /*d700*/  @!P1 IMAD.MOV.U32 R40, RZ, RZ, R7 ;  /* 0x000000ffff289224 */ /* 0x010fe400078e0007 */
[----:B------:R-:W-:-:S02]  /*d710*/  @!P1 IMAD.MOV.U32 R41, RZ, RZ, R8 ;  /* 0x000000ffff299224 */ /* 0x000fc400078e0008 */
[----:B------:R-:W-:Y:S01]  /*d720*/  @!P1 IMAD.MOV.U32 R39, RZ, RZ, R9 ;  /* 0x000000ffff279224 */ /* 0x000fe200078e0009 */
[----:B0-----:R-:W-:Y:S01]  /*d730*/  IADD3 R7, P0, PT, R42, R2, RZ ;  /* 0x000000022a077210 */ /* 0x001fe20007f1e0ff */
[----:B------:R0:W-:Y:S04]  /*d740*/  STL [R1+0x748], R8 ;  /* 0x0007480801007387 */ /* 0x0001e80000100800 */
[----:B------:R-:W4:Y:S04]  /*d750*/  @!P1 LDG.E.U8 R129, desc[UR20][R40.64] ;  /* 0x0000001428819981 */ /* 0x000f28000c1e1100 */
[----:B------:R1:W-:Y:S01]  /*d760*/  STL [R1+0x754], R6 ;  /* 0x0007540601007387 */ /* 0x0003e20000100800 */
[----:B0-----:R-:W-:-:S03]  /*d770*/  IMAD.X R8, R16, 0x1, R3, P0 ;  /* 0x0000000110087824 */ /* 0x001fc600000e0603 */
[----:B------:R0:W3:Y:S01]  /*d780*/  @!P1 LDG.E.U8 R128, desc[UR20][R38.64] ;  /* 0x0000001426809981 */ /* 0x0000e2000c1e1100 */
[----:B------:R-:W-:Y:S02]  /*d790*/  PRMT R120, RZ, 0x7610, R120 ;  /* 0x00007610ff787816 */ /* 0x000fe40000000078 */
[----:B-1----:R-:W-:Y:S01]  /*d7a0*/  IADD3 R6, P1, PT, R42, R4, RZ ;  /* 0x000000042a067210 */ /* 0x002fe20007f3e0ff */
[----:B------:R1:W-:Y:S01]  /*d7b0*/  STS.U8 [R11+UR9+0x4300], R43 ;  /* 0x0043002b0b007988 */ /* 0x0003e20008000009 */
[----:B0-----:R-:W-:-:S03]  /*d7c0*/  @!P2 IMAD.MOV.U32 R38, RZ, RZ, R7 ;  /* 0x000000ffff26a224 */ /* 0x001fc600078e0007 */
[----:B------:R-:W-:Y:S01]  /*d7d0*/  STL [R1+0x73c], R7 ;  /* 0x00073c0701007387 */ /* 0x000fe20000100800 */
[----:B------:R-:W-:-:S03]  /*d7e0*/  @!P2 IMAD.MOV.U32 R39, RZ, RZ, R8 ;  /* 0x000000ffff27a224 */ /* 0x000fc600078e0008 */
[----:B------:R0:W-:Y:S01]  /*d7f0*/  STL [R1+0x750], R9 ;  /* 0x0007500901007387 */ /* 0x0001e20000100800 */
[----:B-1----:R-:W-:Y:S01]  /*d800*/  IMAD R43, R14, 0x37, RZ ;  /* 0x000000370e2b7824 */ /* 0x002fe200078e02ff */
[----:B------:R-:W-:Y:S02]  /*d810*/  PRMT R119, RZ, 0x7610, R119 ;  /* 0x00007610ff777816 */ /* 0x000fe40000000077 */
[----:B------:R-:W-:Y:S01]  /*d820*/  STL [R1+0x738], R8 ;  /* 0x0007380801007387 */ /* 0x000fe20000100800 */
[----:B------:R-:W-:-:S03]  /*d830*/  @!P2 IMAD.MOV.U32 R40, RZ, RZ, R6 ;  /* 0x000000ffff28a224 */ /* 0x000fc600078e0006 */
[----:B------:R1:W3:Y:S01]  /*d840*/  @!P2 LDG.E.U8 R120, desc[UR20][R38.64] ;  /* 0x000000142678a981 */ /* 0x0002e2000c1e1100 */
[----:B0-----:R-:W-:Y:S01]  /*d850*/  IMAD.X R9, R16, 0x1, R5, P1 ;  /* 0x0000000110097824 */ /* 0x001fe200008e0605 */
[C---:B------:R-:W-:Y:S02]  /*d860*/  IADD3 R7, P0, PT, R43.reuse, R2, RZ ;  /* 0x000000022b077210 */ /* 0x040fe40007f1e0ff */
[----:B------:R0:W-:Y:S01]  /*d870*/  STL [R1+0x744], R6 ;  /* 0x0007440601007387 */ /* 0x0001e20000100800 */
[----:B------:R-:W-:Y:S02]  /*d880*/  @!P2 IMAD.MOV.U32 R41, RZ, RZ, R9 ;  /* 0x000000ffff29a224 */ /* 0x000fe400078e0009 */
[----:B------:R-:W-:Y:S01]  /*d890*/  IMAD R42, R14, 0x36, RZ ;  /* 0x000000360e2a7824 */ /* 0x000fe200078e02ff */
[----:B-1----:R-:W-:Y:S01]  /*d8a0*/  SHF.R.S32.HI R38, RZ, 0x1f, R43 ;  /* 0x0000001fff267819 */ /* 0x002fe2000001142b */
[----:B------:R1:W-:Y:S01]  /*d8b0*/  STL [R1+0x6cc], R7 ;  /* 0x0006cc0701007387 */ /* 0x0003e20000100800 */
[----:B0-----:R-:W-:-:S03]  /*d8c0*/  IADD3 R6, P1, PT, R43, R4, RZ ;  /* 0x000000042b067210 */ /* 0x001fc60007f3e0ff */
[----:B------:R0:W3:Y:S01]  /*d8d0*/  @!P2 LDG.E.U8 R119, desc[UR20][R40.64] ;  /* 0x000000142877a981 */ /* 0x0000e2000c1e1100 */
[----:B------:R-:W-:Y:S01]  /*d8e0*/  IMAD.X R8, R38, 0x1, R3, P0 ;  /* 0x0000000126087824 */ /* 0x000fe200000e0603 */
[----:B------:R-:W-:Y:S02]  /*d8f0*/  SHF.R.S32.HI R16, RZ, 0x1f, R42 ;  /* 0x0000001fff107819 */ /* 0x000fe4000001142a */
[----:B------:R1:W-:Y:S01]  /*d900*/  STL [R1+0x740], R9 ;  /* 0x0007400901007387 */ /* 0x0003e20000100800 */
[----:B------:R-:W-:Y:S01]  /*d910*/  PRMT R130, RZ, 0x7610, R130 ;  /* 0x00007610ff827816 */ /* 0x000fe20000000082 */
[----:B0-----:R-:W-:Y:S01]  /*d920*/  @!P6 IMAD.MOV.U32 R40, RZ, RZ, R7 ;  /* 0x000000ffff28e224 */ /* 0x001fe200078e0007 */
[----:B-1----:R-:W-:Y:S01]  /*d930*/  IADD3 R7, P0, PT, R42, R2, RZ ;  /* 0x000000022a077210 */ /* 0x002fe20007f1e0ff */
[----:B------:R-:W-:Y:S01]  /*d940*/  IMAD.X R9, R38, 0x1, R5, P1 ;  /* 0x0000000126097824 */ /* 0x000fe200008e0605 */
[----:B------:R0:W-:Y:S01]  /*d950*/  STL [R1+0x6c8], R8 ;  /* 0x0006c80801007387 */ /* 0x0001e20000100800 */
[----:B------:R-:W-:-:S02]  /*d960*/  @!P6 IMAD.MOV.U32 R41, RZ, RZ, R8 ;  /* 0x000000ffff29e224 */ /* 0x000fc400078e0008 */
[----:B------:R-:W-:Y:S01]  /*d970*/  @!P6 IMAD.MOV.U32 R38, RZ, RZ, R6 ;  /* 0x000000ffff26e224 */ /* 0x000fe200078e0006 */
[----:B------:R1:W-:Y:S01]  /*d980*/  STL [R1+0x6d4], R6 ;  /* 0x0006d40601007387 */ /* 0x0003e20000100800 */
[----:B------:R-:W-:Y:S02]  /*d990*/  @!P6 IMAD.MOV.U32 R39, RZ, RZ, R9 ;  /* 0x000000ffff27e224 */ /* 0x000fe400078e0009 */
[----:B0-----:R-:W-:-:S03]  /*d9a0*/  IMAD.X R8, R16, 0x1, R3, P0 ;  /* 0x0000000110087824 */ /* 0x001fc600000e0603 */
[----:B------:R0:W3:Y:S01]  /*d9b0*/  @!P6 LDG.E.U8 R130, desc[UR20][R38.64] ;  /* 0x000000142682e981 */ /* 0x0000e2000c1e1100 */
[----:B-1----:R-:W-:-:S03]  /*d9c0*/  IADD3 R6, P0, PT, R42, R4, RZ ;  /* 0x000000042a067210 */ /* 0x002fc60007f1e0ff */
[----:B------:R1:W-:Y:S01]  /*d9d0*/  STL [R1+0x6bc], R7 ;  /* 0x0006bc0701007387 */ /* 0x0003e20000100800 */
[----:B0-----:R-:W-:Y:S02]  /*d9e0*/  @!P3 IMAD.MOV.U32 R38, RZ, RZ, R7 ;  /* 0x000000ffff26b224 */ /* 0x001fe400078e0007 */
[----:B-1----:R-:W-:Y:S01]  /*d9f0*/  IMAD.X R7, R16, 0x1, R5, P0 ;  /* 0x0000000110077824 */ /* 0x002fe200000e0605 */
[C---:B------:R-:W-:Y:S02]  /*da00*/  ISETP.GT.U32.AND P0, PT, R12.reuse, R62, PT ;  /* 0x0000003e0c00720c */ /* 0x040fe40003f04070 */
[----:B--2---:R-:W-:-:S11]  /*da10*/  ISETP.GT.U32.AND P4, PT, R12, R69, PT ;  /* 0x000000450c00720c */ /* 0x004fd60003f84070 */
[--C-:B------:R-:W-:Y:S01]  /*da20*/  @!P0 IMAD.IADD R62, R62, 0x1, -R12.reuse ;  /* 0x000000013e3e8824 */ /* 0x100fe200078e0a0c */
[C---:B------:R-:W-:Y:S01]  /*da30*/  ISETP.GT.U32.AND P0, PT, R12.reuse, R67, PT ;  /* 0x000000430c00720c */ /* 0x040fe20003f04070 */
[----:B------:R-:W-:Y:S01]  /*da40*/  @!P4 IMAD.IADD R69, R69, 0x1, -R12 ;  /* 0x000000014545c824 */ /* 0x000fe200078e0a0c */
[----:B------:R-:W-:-:S11]  /*da50*/  ISETP.GT.U32.AND P4, PT, R12, R64, PT ;  /* 0x000000400c00720c */ /* 0x000fd60003f84070 */
[--C-:B------:R-:W-:Y:S01]  /*da60*/  @!P0 IMAD.IADD R67, R67, 0x1, -R12.reuse ;  /* 0x0000000143438824 */ /* 0x100fe200078e0a0c */
[----:B------:R-:W-:Y:S01]  /*da70*/  ISETP.GT.U32.AND P0, PT, R12, R74, PT ;  /* 0x0000004a0c00720c */ /* 0x000fe20003f04070 */
[----:B------:R-:W-:Y:S01]  /*da80*/  @!P4 IMAD.IADD R64, R64, 0x1, -R12 ;  /* 0x000000014040c824 */ /* 0x000fe200078e0a0c */
[----:B------:R-:W-:Y:S01]  /*da90*/  ISETP.GT.U32.AND P4, PT, R12, R71, PT ;  /* 0x000000470c00720c */ /* 0x000fe20003f84070 */
[----:B------:R-:W-:Y:S01]  /*daa0*/  @!P3 IMAD.MOV.U32 R39, RZ, RZ, R8 ;  /* 0x000000ffff27b224 */ /* 0x000fe200078e0008 */
[----:B------:R-:W-:Y:S01]  /*dab0*/  PRMT R122, RZ, 0x7610, R122 ;  /* 0x00007610ff7a7816 */ /* 0x000fe2000000007a */
[----:B------:R-:W-:Y:S08]  /*dac0*/  STL [R1+0x6d0], R9 ;  /* 0x0006d00901007387 */ /* 0x000ff00000100800 */
[----:B------:R-:W-:Y:S01]  /*dad0*/  @!P0 IMAD.IADD R74, R74, 0x1, -R12 ;  /* 0x000000014a4a8824 */ /* 0x000fe200078e0a0c */
[----:B------:R-:W-:Y:S01]  /*dae0*/  ISETP.GT.U32.AND P0, PT, R12, R79, PT ;  /* 0x0000004f0c00720c */ /* 0x000fe20003f04070 */
[----:B------:R-:W-:Y:S04]  /*daf0*/  STL [R1+0x6b8], R8 ;  /* 0x0006b80801007387 */ /* 0x000fe80000100800 */
[----:B------:R0:W-:Y:S04]  /*db00*/  STL [R1+0x6c4], R6 ;  /* 0x0006c40601007387 */ /* 0x0001e80000100800 */
[----:B------:R1:W2:Y:S04]  /*db10*/  @!P3 LDG.E.U8 R122, desc[UR20][R38.64] ;  /* 0x00000014267ab981 */ /* 0x0002a8000c1e1100 */
[----:B------:R-:W-:Y:S04]  /*db20*/  STL [R1+0x6c0], R7 ;  /* 0x0006c00701007387 */ /* 0x000fe80000100800 */
[----:B------:R-:W2:Y:S01]  /*db30*/  LDL.LU R165, [R1+0x1a4] ;  /* 0x0001a40001a57983 */ /* 0x000ea20000300800 */
[----:B-1----:R-:W-:-:S03]  /*db40*/  @!P3 IMAD.MOV.U32 R38, RZ, RZ, R6 ;  /* 0x000000ffff26b224 */ /* 0x002fc600078e0006 */
[----:B0-----:R-:W2:Y:S01]  /*db50*/  LDL.LU R6, [R1+0x1a0] ;  /* 0x0001a00001067983 */ /* 0x001ea20000300800 */
[--C-:B------:R-:W-:Y:S01]  /*db60*/  @!P4 IMAD.IADD R71, R71, 0x1, -R12.reuse ;  /* 0x000000014747c824 */ /* 0x100fe200078e0a0c */
[C---:B------:R-:W-:Y:S01]  /*db70*/  ISETP.GT.U32.AND P4, PT, R12.reuse, R76, PT ;  /* 0x0000004c0c00720c */ /* 0x040fe20003f84070 */
[--C-:B------:R-:W-:Y:S01]  /*db80*/  @!P0 IMAD.IADD R79, R79, 0x1, -R12.reuse ;  /* 0x000000014f4f8824 */ /* 0x100fe200078e0a0c */
[----:B------:R-:W-:Y:S01]  /*db90*/  ISETP.GT.U32.AND P0, PT, R12, R18, PT ;  /* 0x000000120c00720c */ /* 0x000fe20003f04070 */
[C---:B------:R-:W-:Y:S01]  /*dba0*/  VIADD R90, R0.reuse, 0x28 ;  /* 0x00000028005a7836 */ /* 0x040fe20000000000 */
[----:B------:R-:W-:Y:S01]  /*dbb0*/  PRMT R131, RZ, 0x7610, R131 ;  /* 0x00007610ff837816 */ /* 0x000fe20000000083 */
[C---:B------:R-:W-:Y:S02]  /*dbc0*/  VIADD R92, R0.reuse, 0x2a ;  /* 0x0000002a005c7836 */ /* 0x040fe40000000000 */
[----:B------:R-:W-:Y:S01]  /*dbd0*/  VIADD R91, R0, 0x2b ;  /* 0x0000002b005b7836 */ /* 0x000fe20000000000 */
[----:B------:R-:W-:Y:S01]  /*dbe0*/  IABS R43, R90 ;  /* 0x0000005a002b7213 */ /* 0x000fe20000000000 */
[----:B------:R-:W-:Y:S01]  /*dbf0*/  @!P3 IMAD.MOV.U32 R39, RZ, RZ, R7 ;  /* 0x000000ffff27b224 */ /* 0x000fe200078e0007 */
[----:B------:R-:W-:Y:S01]  /*dc00*/  PRMT R121, RZ, 0x7610, R121 ;  /* 0x00007610ff797816 */ /* 0x000fe20000000079 */
[----:B------:R0:W2:Y:S02]  /*dc10*/  @!P6 LDG.E.U8 R131, desc[UR20][R40.64] ;  /* 0x000000142883e981 */ /* 0x0000a4000c1e1100 */
[--C-:B------:R-:W-:Y:S01]  /*dc20*/  @!P4 IMAD.IADD R76, R76, 0x1, -R12.reuse ;  /* 0x000000014c4cc824 */ /* 0x100fe200078e0a0c */
[----:B------:R-:W-:Y:S01]  /*dc30*/  ISETP.GT.U32.AND P4, PT, R12, R23, PT ;  /* 0x000000170c00720c */ /* 0x000fe20003f84070 */
[----:B------:R-:W-:Y:S01]  /*dc40*/  @!P0 IMAD.IADD R18, R18, 0x1, -R12 ;  /* 0x0000000112128824 */ /* 0x000fe200078e0a0c */
[----:B------:R-:W-:Y:S01]  /*dc50*/  ISETP.GT.U32.AND P0, PT, R12, R21, PT ;  /* 0x000000150c00720c */ /* 0x000fe20003f04070 */
[----:B------:R-:W-:Y:S01]  /*dc60*/  VIADD R89, R0, 0x29 ;  /* 0x0000002900597836 */ /* 0x000fe20000000000 */
[----:B------:R1:W2:Y:S01]  /*dc70*/  @!P3 LDG.E.U8 R121, desc[UR20][R38.64] ;  /* 0x000000142679b981 */ /* 0x0002a2000c1e1100 */
[----:B------:R-:W-:Y:S01]  /*dc80*/  IMAD.HI.U32 R16, R13, R43, RZ ;  /* 0x0000002b0d107227 */ /* 0x000fe200078e00ff */
[----:B0-----:R-:W-:-:S03]  /*dc90*/  IABS R41, R92 ;  /* 0x0000005c00297213 */ /* 0x001fc60000000000 */
[----:B------:R-:W-:Y:S01]  /*dca0*/  VIADD R95, R0, 0x2c ;  /* 0x0000002c005f7836 */ /* 0x000fe20000000000 */
[----:B------:R-:W-:Y:S01]  /*dcb0*/  IABS R40, R91 ;  /* 0x0000005b00287213 */ /* 0x000fe20000000000 */
[----:B------:R-:W-:Y:S01]  /*dcc0*/  IMAD.MOV R16, RZ, RZ, -R16 ;  /* 0x000000ffff107224 */ /* 0x000fe200078e0a10 */
[----:B------:R-:W-:Y:S01]  /*dcd0*/  IABS R42, R89 ;  /* 0x00000059002a7213 */ /* 0x000fe20000000000 */
[----:B------:R-:W-:Y:S01]  /*dce0*/  @!P4 IMAD.IADD R23, R23, 0x1, -R12 ;  /* 0x000000011717c824 */ /* 0x000fe200078e0a0c */
[----:B------:R-:W-:Y:S01]  /*dcf0*/  ISETP.GT.U32.AND P4, PT, R12, R30, PT ;  /* 0x0000001e0c00720c */ /* 0x000fe20003f84070 */
[----:B-1----:R-:W-:-:S04]  /*dd00*/  IMAD.HI.U32 R38, R13, R41, RZ ;  /* 0x000000290d267227 */ /* 0x002fc800078e00ff */
[----:B------:R-:W-:Y:S01]  /*dd10*/  VIADD R99, R0, 0x2d ;  /* 0x0000002d00637836 */ /* 0x000fe20000000000 */
[----:B------:R0:W-:Y:S01]  /*dd20*/  STS.U8 [R11+UR9+0x300], R44 ;  /* 0x0003002c0b007988 */ /* 0x0001e20008000009 */
[----:B------:R-:W-:-:S04]  /*dd30*/  IMAD.HI.U32 R39, R13, R40, RZ ;  /* 0x000000280d277227 */ /* 0x000fc800078e00ff */
[C---:B------:R-:W-:Y:S02]  /*dd40*/  VIADD R96, R0.reuse, 0x2f ;  /* 0x0000002f00607836 */ /* 0x040fe40000000000 */
[C---:B------:R-:W-:Y:S02]  /*dd50*/  VIADD R101, R0.reuse, 0x30 ;  /* 0x0000003000657836 */ /* 0x040fe40000000000 */
[C---:B------:R-:W-:Y:S02]  /*dd60*/  VIADD R103, R0.reuse, 0x2e ;  /* 0x0000002e00677836 */ /* 0x040fe40000000000 */
[C---:B------:R-:W-:Y:S02]  /*dd70*/  VIADD R108, R0.reuse, 0x32 ;  /* 0x00000032006c7836 */ /* 0x040fe40000000000 */
[C---:B------:R-:W-:Y:S02]  /*dd80*/  VIADD R112, R0.reuse, 0x33 ;  /* 0x0000003300707836 */ /* 0x040fe40000000000 */
[----:B------:R-:W-:-:S02]  /*dd90*/  VIADD R107, R0, 0x35 ;  /* 0x00000035006b7836 */ /* 0x000fc40000000000 */
[C---:B------:R-:W-:Y:S02]  /*dda0*/  VIADD R111, R0.reuse, 0x36 ;  /* 0x00000036006f7836 */ /* 0x040fe40000000000 */
[C---:B------:R-:W-:Y:S02]  /*ddb0*/  VIADD R100, R0.reuse, 0x31 ;  /* 0x0000003100647836 */ /* 0x040fe40000000000 */
[C---:B------:R-:W-:Y:S02]  /*ddc0*/  VIADD R106, R0.reuse, 0x38 ;  /* 0x00000038006a7836 */ /* 0x040fe40000000000 */
[C---:B------:R-:W-:Y:S02]  /*ddd0*/  VIADD R110, R0.reuse, 0x39 ;  /* 0x00000039006e7836 */ /* 0x040fe40000000000 */
[----:B------:R-:W-:Y:S01]  /*dde0*/  VIADD R105, R0, 0x3b ;  /* 0x0000003b00697836 */ /* 0x000fe20000000000 */
[----:B------:R1:W-:Y:S01]  /*ddf0*/  STS.U8 [R11+UR9+0xf00], R46 ;  /* 0x000f002e0b007988 */ /* 0x0003e20008000009 */
[----:B------:R-:W-:Y:S01]  /*de00*/  @!P0 IMAD.IADD R21, R21, 0x1, -R12 ;  /* 0x0000000115158824 */ /* 0x000fe200078e0a0c */
[C---:B------:R-:W-:Y:S01]  /*de10*/  ISETP.GT.U32.AND P0, PT, R12.reuse, R28, PT ;  /* 0x0000001c0c00720c */ /* 0x040fe20003f04070 */
[----:B------:R-:W-:-:S02]  /*de20*/  IMAD R43, R12, R16, R43 ;  /* 0x000000100c2b7224 */ /* 0x000fc400078e022b */
[C---:B------:R-:W-:Y:S02]  /*de30*/  VIADD R81, R0.reuse, 0x3f ;  /* 0x0000003f00517836 */ /* 0x040fe40000000000 */
[----:B------:R-:W-:Y:S01]  /*de40*/  VIADD R102, R0, 0x3d ;  /* 0x0000003d00667836 */ /* 0x000fe20000000000 */
[C---:B------:R-:W-:Y:S01]  /*de50*/  ISETP.GT.U32.AND P1, PT, R12.reuse, R61, PT ;  /* 0x0000003d0c00720c */ /* 0x040fe20003f24070 */
[----:B------:R-:W-:Y:S01]  /*de60*/  IMAD.MOV R38, RZ, RZ, -R38 ;  /* 0x000000ffff267224 */ /* 0x000fe200078e0a26 */
[----:B------:R-:W-:Y:S01]  /*de70*/  ISETP.GT.U32.AND P2, PT, R12, R60, PT ;  /* 0x0000003c0c00720c */ /* 0x000fe20003f44070 */
[----:B------:R-:W-:Y:S01]  /*de80*/  IMAD.MOV R39, RZ, RZ, -R39 ;  /* 0x000000ffff277224 */ /* 0x000fe200078e0a27 */
[----:B------:R-:W2:Y:S01]  /*de90*/  LDL.LU R162, [R1+0x1a8] ;  /* 0x0001a80001a27983 */ /* 0x000ea20000300800 */
[----:B------:R-:W-:-:S04]  /*dea0*/  IMAD.HI.U32 R16, R13, R42, RZ ;  /* 0x0000002a0d107227 */ /* 0x000fc800078e00ff */
[----:B------:R-:W-:Y:S01]  /*deb0*/  @!P4 IMAD.IADD R30, R30, 0x1, -R12 ;  /* 0x000000011e1ec824 */ /* 0x000fe200078e0a0c */
[----:B------:R-:W-:Y:S01]  /*dec0*/  IABS R58, R96 ;  /* 0x00000060003a7213 */ /* 0x000fe20000000000 */
[C---:B------:R-:W-:Y:S01]  /*ded0*/  IMAD R41, R12.reuse, R38, R41 ;  /* 0x000000260c297224 */ /* 0x040fe200078e0229 */
[----:B------:R-:W-:Y:S01]  /*dee0*/  IABS R38, R99 ;  /* 0x0000006300267213 */ /* 0x000fe20000000000 */
[C---:B------:R-:W-:Y:S01]  /*def0*/  IMAD R40, R12.reuse, R39, R40 ;  /* 0x000000270c287224 */ /* 0x040fe200078e0228 */
[----:B------:R-:W-:Y:S01]  /*df00*/  IABS R39, R95 ;  /* 0x0000005f00277213 */ /* 0x000fe20000000000 */
[----:B------:R-:W-:Y:S01]  /*df10*/  IMAD.MOV R16, RZ, RZ, -R16 ;  /* 0x000000ffff107224 */ /* 0x000fe200078e0a10 */
[C---:B------:R-:W-:Y:S01]  /*df20*/  ISETP.GT.U32.AND P4, PT, R12.reuse, R37, PT ;  /* 0x000000250c00720c */ /* 0x040fe20003f84070 */
[----:B0-----:R-:W-:Y:S01]  /*df30*/  IMAD.HI.U32 R44, R13, R38, RZ ;  /* 0x000000260d2c7227 */ /* 0x001fe200078e00ff */
[----:B------:R-:W-:Y:S01]  /*df40*/  IABS R57, R101 ;  /* 0x0000006500397213 */ /* 0x000fe20000000000 */
[----:B------:R-:W2:Y:S02]  /*df50*/  LDL.LU R163, [R1+0x1c0] ;  /* 0x0001c00001a37983 */ /* 0x000ea40000300800 */
[----:B------:R-:W-:-:S02]  /*df60*/  IMAD R42, R12, R16, R42 ;  /* 0x000000100c2a7224 */ /* 0x000fc400078e022a */
[----:B------:R-:W-:Y:S01]  /*df70*/  IMAD.HI.U32 R16, R13, R39, RZ ;  /* 0x000000270d107227 */ /* 0x000fe200078e00ff */
[----:B------:R-:W-:Y:S01]  /*df80*/  IABS R59, R103 ;  /* 0x00000067003b7213 */ /* 0x000fe20000000000 */
[----:B------:R-:W2:Y:S02]  /*df90*/  LDL.LU R164, [R1+0x1ac] ;  /* 0x0001ac0001a47983 */ /* 0x000ea40000300800 */
[----:B------:R-:W-:Y:S01]  /*dfa0*/  @!P0 IMAD.IADD R28, R28, 0x1, -R12 ;  /* 0x000000011c1c8824 */ /* 0x000fe200078e0a0c */
[C---:B------:R-:W-:Y:S01]  /*dfb0*/  ISETP.GT.U32.AND P0, PT, R12.reuse, R35, PT ;  /* 0x000000230c00720c */ /* 0x040fe20003f04070 */
[----:B------:R-:W-:Y:S02]  /*dfc0*/  IMAD.MOV R16, RZ, RZ, -R16 ;  /* 0x000000ffff107224 */ /* 0x000fe400078e0a10 */
[----:B------:R-:W-:Y:S02]  /*dfd0*/  IMAD.MOV R44, RZ, RZ, -R44 ;  /* 0x000000ffff2c7224 */ /* 0x000fe400078e0a2c */
[----:B------:R-:W-:-:S02]  /*dfe0*/  IMAD R39, R12, R16, R39 ;  /* 0x000000100c277224 */ /* 0x000fc400078e0227 */
[----:B------:R-:W-:Y:S02]  /*dff0*/  IMAD R38, R12, R44, R38 ;  /* 0x0000002c0c267224 */ /* 0x000fe400078e0226 */
[----:B------:R-:W-:-:S04]  /*e000*/  IMAD.HI.U32 R16, R13, R58, RZ ;  /* 0x0000003a0d107227 */ /* 0x000fc800078e00ff */
[----:B------:R-:W-:Y:S01]  /*e010*/  IMAD.HI.U32 R44, R13, R57, RZ ;  /* 0x000000390d2c7227 */ /* 0x000fe200078e00ff */
[----:B------:R-:W-:Y:S02]  /*e020*/  IABS R55, R108 ;  /* 0x0000006c00377213 */ /* 0x000fe40000000000 */
[----:B------:R-:W-:Y:S01]  /*e030*/  IABS R54, R112 ;  /* 0x0000007000367213 */ /* 0x000fe20000000000 */
[----:B------:R-:W-:Y:S02]  /*e040*/  IMAD.MOV R16, RZ, RZ, -R16 ;  /* 0x000000ffff107224 */ /* 0x000fe400078e0a10 */
[----:B------:R-:W-:Y:S02]  /*e050*/  IMAD.MOV R44, RZ, RZ, -R44 ;  /* 0x000000ffff2c7224 */ /* 0x000fe400078e0a2c */
[--C-:B------:R-:W-:Y:S01]  /*e060*/  @!P4 IMAD.IADD R37, R37, 0x1, -R12.reuse ;  /* 0x000000012525c824 */ /* 0x100fe200078e0a0c */
[C---:B------:R-:W-:Y:S01]  /*e070*/  ISETP.GT.U32.AND P4, PT, R12.reuse, R32, PT ;  /* 0x000000200c00720c */ /* 0x040fe20003f84070 */
[----:B------:R-:W-:Y:S01]  /*e080*/  @!P0 IMAD.IADD R35, R35, 0x1, -R12 ;  /* 0x0000000123238824 */ /* 0x000fe200078e0a0c */
[----:B------:R-:W-:Y:S01]  /*e090*/  ISETP.GT.U32.AND P0, PT, R12, R42, PT ;  /* 0x0000002a0c00720c */ /* 0x000fe20003f04070 */
[----:B------:R-:W-:-:S04]  /*e0a0*/  IMAD.HI.U32 R45, R13, R59, RZ ;  /* 0x0000003b0d2d7227 */ /* 0x000fc800078e00ff */
[C---:B------:R-:W-:Y:S02]  /*e0b0*/  IMAD R58, R12.reuse, R16, R58 ;  /* 0x000000100c3a7224 */ /* 0x040fe400078e023a */
[----:B------:R-:W-:Y:S02]  /*e0c0*/  IMAD R57, R12, R44, R57 ;  /* 0x0000002c0c397224 */ /* 0x000fe400078e0239 */
[----:B------:R-:W-:-:S04]  /*e0d0*/  IMAD.HI.U32 R16, R13, R55, RZ ;  /* 0x000000370d107227 */ /* 0x000fc800078e00ff */
[----:B------:R-:W-:Y:S01]  /*e0e0*/  IMAD.HI.U32 R44, R13, R54, RZ ;  /* 0x000000360d2c7227 */ /* 0x000fe200078e00ff */
[----:B------:R-:W-:Y:S02]  /*e0f0*/  IABS R52, R107 ;  /* 0x0000006b00347213 */ /* 0x000fe40000000000 */
[----:B------:R-:W-:Y:S01]  /*e100*/  IABS R51, R111 ;  /* 0x0000006f00337213 */ /* 0x000fe20000000000 */
[----:B------:R-:W-:Y:S02]  /*e110*/  IMAD.MOV R45, RZ, RZ, -R45 ;  /* 0x000000ffff2d7224 */ /* 0x000fe400078e0a2d */
[----:B------:R-:W-:Y:S02]  /*e120*/  IMAD.MOV R16, RZ, RZ, -R16 ;  /* 0x000000ffff107224 */ /* 0x000fe400078e0a10 */
[----:B------:R-:W-:Y:S01]  /*e130*/  IMAD.MOV R44, RZ, RZ, -R44 ;  /* 0x000000ffff2c7224 */ /* 0x000fe200078e0a2c */
[----:B------:R-:W-:Y:S01]  /*e140*/  IABS R56, R100 ;  /* 0x0000006400387213 */ /* 0x000fe20000000000 */
[----:B------:R-:W-:-:S02]  /*e150*/  IMAD R59, R12, R45, R59 ;  /* 0x0000002d0c3b7224 */ /* 0x000fc400078e023b */
[C---:B------:R-:W-:Y:S02]  /*e160*/  IMAD R55, R12.reuse, R16, R55 ;  /* 0x000000100c377224 */ /* 0x040fe400078e0237 */
[----:B------:R-:W-:Y:S02]  /*e170*/  IMAD R54, R12, R44, R54 ;  /* 0x0000002c0c367224 */ /* 0x000fe400078e0236 */
[----:B------:R-:W-:-:S04]  /*e180*/  IMAD.HI.U32 R16, R13, R52, RZ ;  /* 0x000000340d107227 */ /* 0x000fc800078e00ff */
[----:B------:R-:W-:Y:S01]  /*e190*/  IMAD.HI.U32 R44, R13, R51, RZ ;  /* 0x000000330d2c7227 */ /* 0x000fe200078e00ff */
[----:B------:R-:W-:-:S03]  /*e1a0*/  IABS R49, R106 ;  /* 0x0000006a00317213 */ /* 0x000fc60000000000 */
[--C-:B------:R-:W-:Y:S01]  /*e1b0*/  @!P4 IMAD.IADD R32, R32, 0x1, -R12.reuse ;  /* 0x000000012020c824 */ /* 0x100fe200078e0a0c */
[----:B------:R-:W-:Y:S01]  /*e1c0*/  ISETP.GT.U32.AND P4, PT, R12, R39, PT ;  /* 0x000000270c00720c */ /* 0x000fe20003f84070 */
[----:B------:R-:W-:Y:S01]  /*e1d0*/  @!P0 IMAD.IADD R42, R42, 0x1, -R12 ;  /* 0x000000012a2a8824 */ /* 0x000fe200078e0a0c */
[----:B------:R-:W-:Y:S01]  /*e1e0*/  ISETP.GT.U32.AND P0, PT, R12, R59, PT ;  /* 0x0000003b0c00720c */ /* 0x000fe20003f04070 */
[----:B------:R-:W-:Y:S01]  /*e1f0*/  IMAD.HI.U32 R45, R13, R56, RZ ;  /* 0x000000380d2d7227 */ /* 0x000fe200078e00ff */
[----:B------:R-:W-:-:S03]  /*e200*/  IABS R48, R110 ;  /* 0x0000006e00307213 */ /* 0x000fc60000000000 */
[----:B------:R-:W-:Y:S02]  /*e210*/  IMAD.MOV R16, RZ, RZ, -R16 ;  /* 0x000000ffff107224 */ /* 0x000fe400078e0a10 */
[----:B------:R-:W-:Y:S02]  /*e220*/  IMAD.MOV R44, RZ, RZ, -R44 ;  /* 0x000000ffff2c7224 */ /* 0x000fe400078e0a2c */
[----:B------:R-:W-:Y:S02]  /*e230*/  IMAD.MOV R45, RZ, RZ, -R45 ;  /* 0x000000ffff2d7224 */ /* 0x000fe400078e0a2d */
[C---:B------:R-:W-:Y:S02]  /*e240*/  IMAD R52, R12.reuse, R16, R52 ;  /* 0x000000100c347224 */ /* 0x040fe400078e0234 */
[----:B------:R-:W-:Y:S02]  /*e250*/  IMAD R51, R12, R44, R51 ;  /* 0x0000002c0c337224 */ /* 0x000fe400078e0233 */
[----:B------:R-:W-:-:S04]  /*e260*/  IMAD.HI.U32 R16, R13, R49, RZ ;  /* 0x000000310d107227 */ /* 0x000fc800078e00ff */
[----:B------:R-:W-:Y:S01]  /*e270*/  IMAD.HI.U32 R44, R13, R48, RZ ;  /* 0x000000300d2c7227 */ /* 0x000fe200078e00ff */
[----:B-1----:R-:W-:-:S03]  /*e280*/  IABS R46, R105 ;  /* 0x00000069002e7213 */ /* 0x002fc60000000000 */
[C---:B------:R-:W-:Y:S02]  /*e290*/  IMAD R56, R12.reuse, R45, R56 ;  /* 0x0000002d0c387224 */ /* 0x040fe400078e0238 */
[----:B------:R-:W-:Y:S02]  /*e2a0*/  IMAD.MOV R16, RZ, RZ, -R16 ;  /* 0x000000ffff107224 */ /* 0x000fe400078e0a10 */
[----:B------:R-:W-:Y:S02]  /*e2b0*/  IMAD.MOV R44, RZ, RZ, -R44 ;  /* 0x000000ffff2c7224 */ /* 0x000fe400078e0a2c */
[--C-:B------:R-:W-:Y:S01]  /*e2c0*/  @!P4 IMAD.IADD R39, R39, 0x1, -R12.reuse ;  /* 0x000000012727c824 */ /* 0x100fe200078e0a0c */
[C---:B------:R-:W-:Y:S01]  /*e2d0*/  ISETP.GT.U32.AND P4, PT, R12.reuse, R56, PT ;  /* 0x000000380c00720c */ /* 0x040fe20003f84070 */
[----:B------:R-:W-:Y:S01]  /*e2e0*/  @!P0 IMAD.IADD R59, R59, 0x1, -R12 ;  /* 0x000000013b3b8824 */ /* 0x000fe200078e0a0c */
[C---:B------:R-:W-:Y:S01]  /*e2f0*/  ISETP.GT.U32.AND P0, PT, R12.reuse, R54, PT ;  /* 0x000000360c00720c */ /* 0x040fe20003f04070 */
[C---:B------:R-:W-:Y:S01]  /*e300*/  IMAD R49, R12.reuse, R16, R49 ;  /* 0x000000100c317224 */ /* 0x040fe200078e0231 */
[----:B------:R-:W-:Y:S01]  /*e310*/  IABS R16, R81 ;  /* 0x0000005100107213 */ /* 0x000fe20000000000 */
[----:B------:R-:W-:-:S02]  /*e320*/  IMAD R48, R12, R44, R48 ;  /* 0x0000002c0c307224 */ /* 0x000fc400078e0230 */
[----:B------:R-:W-:-:S04]  /*e330*/  IMAD.HI.U32 R44, R13, R46, RZ ;  /* 0x0000002e0d2c7227 */ /* 0x000fc800078e00ff */
[----:B------:R-:W-:Y:S02]  /*e340*/  IMAD.MOV R44, RZ, RZ, -R44 ;  /* 0x000000ffff2c7224 */ /* 0x000fe400078e0a2c */
[----:B------:R-:W-:-:S04]  /*e350*/  IMAD.HI.U32 R82, R13, R16, RZ ;  /* 0x000000100d527227 */ /* 0x000fc800078e00ff */
[----:B------:R-:W-:Y:S01]  /*e360*/  IMAD R46, R12, R44, R46 ;  /* 0x0000002c0c2e7224 */ /* 0x000fe200078e022e */
[----:B------:R-:W-:Y:S01]  /*e370*/  IABS R44, R102 ;  /* 0x00000066002c7213 */ /* 0x000fe20000000000 */
[----:B------:R-:W-:Y:S02]  /*e380*/  IMAD.MOV R82, RZ, RZ, -R82 ;  /* 0x000000ffff527224 */ /* 0x000fe400078e0a52 */
[--C-:B------:R-:W-:Y:S01]  /*e390*/  @!P4 IMAD.IADD R56, R56, 0x1, -R12.reuse ;  /* 0x000000013838c824 */ /* 0x100fe200078e0a0c */
[----:B------:R-:W-:Y:S01]  /*e3a0*/  ISETP.GT.U32.AND P4, PT, R12, R51, PT ;  /* 0x000000330c00720c */ /* 0x000fe20003f84070 */
[----:B------:R-:W-:Y:S01]  /*e3b0*/  @!P0 IMAD.IADD R54, R54, 0x1, -R12 ;  /* 0x0000000136368824 */ /* 0x000fe200078e0a0c */
[C---:B------:R-:W-:Y:S01]  /*e3c0*/  ISETP.GT.U32.AND P0, PT, R12.reuse, R49, PT ;  /* 0x000000310c00720c */ /* 0x040fe20003f04070 */
[----:B------:R-:W-:Y:S02]  /*e3d0*/  IMAD R16, R12, R82, R16 ;  /* 0x000000520c107224 */ /* 0x000fe400078e0210 */
[----:B------:R-:W-:-:S04]  /*e3e0*/  IMAD.HI.U32 R82, R13, R44, RZ ;  /* 0x0000002c0d527227 */ /* 0x000fc800078e00ff */
[----:B------:R-:W-:Y:S01]  /*e3f0*/  IMAD.MOV R82, RZ, RZ, -R82 ;  /* 0x000000ffff527224 */ /* 0x000fe200078e0a52 */
[C---:B------:R-:W-:Y:S02]  /*e400*/  ISETP.GT.U32.AND P3, PT, R12.reuse, R63, PT ;  /* 0x0000003f0c00720c */ /* 0x040fe40003f64070 */
[C---:B------:R-:W-:Y:S01]  /*e410*/  ISETP.GT.U32.AND P6, PT, R12.reuse, R16, PT ;  /* 0x000000100c00720c */ /* 0x040fe20003fc4070 */
[C---:B------:R-:W-:Y:S02]  /*e420*/  IMAD R44, R12.reuse, R82, R44 ;  /* 0x000000520c2c7224 */ /* 0x040fe400078e022c */
[--C-:B------:R-:W-:Y:S01]  /*e430*/  @!P4 IMAD.IADD R51, R51, 0x1, -R12.reuse ;  /* 0x000000013333c824 */ /* 0x100fe200078e0a0c */
[C---:B------:R-:W-:Y:S01]  /*e440*/  ISETP.GT.U32.AND P4, PT, R12.reuse, R46, PT ;  /* 0x0000002e0c00720c */ /* 0x040fe20003f84070 */
[--C-:B------:R-:W-:Y:S01]  /*e450*/  @!P0 IMAD.IADD R49, R49, 0x1, -R12.reuse ;  /* 0x0000000131318824 */ /* 0x100fe200078e0a0c */
[C---:B------:R-:W-:Y:S01]  /*e460*/  ISETP.GT.U32.AND P0, PT, R12.reuse, R44, PT ;  /* 0x0000002c0c00720c */ /* 0x040fe20003f04070 */
[----:B------:R-:W-:Y:S01]  /*e470*/  @!P1 IMAD.IADD R61, R61, 0x1, -R12 ;  /* 0x000000013d3d9824 */ /* 0x000fe200078e0a0c */
[----:B------:R-:W-:-:S03]  /*e480*/  ISETP.GT.U32.AND P1, PT, R12, R66, PT ;  /* 0x000000420c00720c */ /* 0x000fc60003f24070 */
[--C-:B------:R-:W-:Y:S01]  /*e490*/  @!P3 IMAD.IADD R63, R63, 0x1, -R12.reuse ;  /* 0x000000013f3fb824 */ /* 0x100fe200078e0a0c */
[----:B------:R-:W-:Y:S01]  /*e4a0*/  ISETP.GT.U32.AND P3, PT, R12, R68, PT ;  /* 0x000000440c00720c */ /* 0x000fe20003f64070 */
[----:B------:R-:W-:-:S04]  /*e4b0*/  @!P6 IMAD.IADD R16, R16, 0x1, -R12 ;  /* 0x000000011010e824 */ /* 0x000fc800078e0a0c */
[--C-:B------:R-:W-:Y:S01]  /*e4c0*/  @!P4 IMAD.IADD R46, R46, 0x1, -R12.reuse ;  /* 0x000000012e2ec824 */ /* 0x100fe200078e0a0c */
[----:B------:R-:W-:Y:S01]  /*e4d0*/  ISETP.GT.U32.AND P4, PT, R12, R16, PT ;  /* 0x000000100c00720c */ /* 0x000fe20003f84070 */
[--C-:B------:R-:W-:Y:S01]  /*e4e0*/  @!P0 IMAD.IADD R44, R44, 0x1, -R12.reuse ;  /* 0x000000012c2c8824 */ /* 0x100fe200078e0a0c */
[----:B------:R-:W-:Y:S01]  /*e4f0*/  ISETP.GT.U32.AND P0, PT, R12, R61, PT ;  /* 0x0000003d0c00720c */ /* 0x000fe20003f04070 */
[----:B------:R-:W-:Y:S01]  /*e500*/  @!P1 IMAD.IADD R66, R66, 0x1, -R12 ;  /* 0x0000000142429824 */ /* 0x000fe200078e0a0c */
[----:B------:R-:W-:-:S03]  /*e510*/  ISETP.GT.U32.AND P1, PT, R12, R73, PT ;  /* 0x000000490c00720c */ /* 0x000fc60003f24070 */
[----:B------:R-:W-:Y:S01]  /*e520*/  @!P3 IMAD.IADD R68, R68, 0x1, -R12 ;  /* 0x000000014444b824 */ /* 0x000fe200078e0a0c */
[----:B------:R-:W-:-:S05]  /*e530*/  ISETP.GT.U32.AND P3, PT, R12, R75, PT ;  /* 0x0000004b0c00720c */ /* 0x000fca0003f64070 */
[--C-:B------:R-:W-:Y:S01]  /*e540*/  @!P4 IMAD.IADD R16, R16, 0x1, -R12.reuse ;  /* 0x000000011010c824 */ /* 0x100fe200078e0a0c */
[C---:B------:R-:W-:Y:S01]  /*e550*/  ISETP.GT.U32.AND P4, PT, R12.reuse, R68, PT ;  /* 0x000000440c00720c */ /* 0x040fe20003f84070 */
[--C-:B------:R-:W-:Y:S01]  /*e560*/  @!P0 IMAD.IADD R61, R61, 0x1, -R12.reuse ;  /* 0x000000013d3d8824 */ /* 0x100fe200078e0a0c */
[C---:B------:R-:W-:Y:S01]  /*e570*/  ISETP.GT.U32.AND P0, PT, R12.reuse, R66, PT ;  /* 0x000000420c00720c */ /* 0x040fe20003f04070 */
[----:B------:R-:W-:Y:S01]  /*e580*/  @!P1 IMAD.IADD R73, R73, 0x1, -R12 ;  /* 0x0000000149499824 */ /* 0x000fe200078e0a0c */
[----:B------:R-:W-:-:S03]  /*e590*/  ISETP.GT.U32.AND P1, PT, R12, R78, PT ;  /* 0x0000004e0c00720c */ /* 0x000fc60003f24070 */
[----:B------:R-:W-:Y:S01]  /*e5a0*/  @!P3 IMAD.IADD R75, R75, 0x1, -R12 ;  /* 0x000000014b4bb824 */ /* 0x000fe200078e0a0c */
[----:B------:R-:W-:-:S05]  /*e5b0*/  ISETP.GT.U32.AND P3, PT, R12, R70, PT ;  /* 0x000000460c00720c */ /* 0x000fca0003f64070 */
        /* <DEDUP_REMOVED lines=36> */
[--C-:B------:R-:W-:Y:S01]  /*e800*/  @!P2 IMAD.IADD R60, R60, 0x1, -R12.reuse ;  /* 0x000000013c3ca824 */ /* 0x100fe200078e0a0c */
[----:B------:R-:W-:Y:S01]  /*e810*/  ISETP.GT.U32.AND P2, PT, R12, R65, PT ;  /* 0x000000410c00720c */ /* 0x000fe20003f44070 */
[--C-:B------:R-:W-:Y:S02]  /*e820*/  @!P1 IMAD.IADD R34, R34, 0x1, -R12.reuse ;  /* 0x0000000122229824 */ /* 0x100fe400078e0a0c */
[----:B------:R-:W-:Y:S01]  /*e830*/  @!P3 IMAD.IADD R36, R36, 0x1, -R12 ;  /* 0x000000012424b824 */ /* 0x000fe200078e0a0c */
[C---:B------:R-:W-:Y:S02]  /*e840*/  ISETP.GT.U32.AND P3, PT, R12.reuse, R43, PT ;  /* 0x0000002b0c00720c */ /* 0x040fe40003f64070 */
[----:B------:R-:W-:-:S03]  /*e850*/  ISETP.GT.U32.AND P1, PT, R12, R41, PT ;  /* 0x000000290c00720c */ /* 0x000fc60003f24070 */
[--C-:B------:R-:W-:Y:S01]  /*e860*/  @!P4 IMAD.IADD R29, R29, 0x1, -R12.reuse ;  /* 0x000000011d1dc824 */ /* 0x100fe200078e0a0c */
[C---:B------:R-:W-:Y:S01]  /*e870*/  ISETP.GT.U32.AND P4, PT, R12.reuse, R36, PT ;  /* 0x000000240c00720c */ /* 0x040fe20003f84070 */
[--C-:B------:R-:W-:Y:S01]  /*e880*/  @!P0 IMAD.IADD R27, R27, 0x1, -R12.reuse ;  /* 0x000000011b1b8824 */ /* 0x100fe200078e0a0c */
[----:B------:R-:W-:Y:S01]  /*e890*/  ISETP.GT.U32.AND P0, PT, R12, R34, PT ;  /* 0x000000220c00720c */ /* 0x000fe20003f04070 */
[----:B------:R-:W-:Y:S02]  /*e8a0*/  VIADD R115, R0, 0x34 ;  /* 0x0000003400737836 */ /* 0x000fe40000000000 */
[--C-:B------:R-:W-:Y:S01]  /*e8b0*/  @!P2 IMAD.IADD R65, R65, 0x1, -R12.reuse ;  /* 0x000000014141a824 */ /* 0x100fe200078e0a0c */
[C---:B------:R-:W-:Y:S02]  /*e8c0*/  ISETP.GT.U32.AND P2, PT, R12.reuse, R72, PT ;  /* 0x000000480c00720c */ /* 0x040fe40003f44070 */
[----:B------:R-:W-:Y:S01]  /*e8d0*/  IABS R53, R115 ;  /* 0x0000007300357213 */ /* 0x000fe20000000000 */
[--C-:B------:R-:W-:Y:S01]  /*e8e0*/  @!P3 IMAD.IADD R43, R43, 0x1, -R12.reuse ;  /* 0x000000012b2bb824 */ /* 0x100fe200078e0a0c */
[C---:B------:R-:W-:Y:S01]  /*e8f0*/  ISETP.GT.U32.AND P3, PT, R12.reuse, R38, PT ;  /* 0x000000260c00720c */ /* 0x040fe20003f64070 */
[----:B------:R-:W-:Y:S01]  /*e900*/  @!P1 IMAD.IADD R41, R41, 0x1, -R12 ;  /* 0x0000000129299824 */ /* 0x000fe200078e0a0c */
[----:B------:R-:W-:Y:S01]  /*e910*/  ISETP.GT.U32.AND P1, PT, R12, R58, PT ;  /* 0x0000003a0c00720c */ /* 0x000fe20003f24070 */
[----:B------:R-:W-:-:S04]  /*e920*/  IMAD.HI.U32 R45, R13, R53, RZ ;  /* 0x000000350d2d7227 */ /* 0x000fc800078e00ff */
[--C-:B------:R-:W-:Y:S01]  /*e930*/  @!P4 IMAD.IADD R36, R36, 0x1, -R12.reuse ;  /* 0x000000012424c824 */ /* 0x100fe200078e0a0c */
[----:B------:R-:W-:Y:S01]  /*e940*/  ISETP.GT.U32.AND P4, PT, R12, R43, PT ;  /* 0x0000002b0c00720c */ /* 0x000fe20003f84070 */
[--C-:B------:R-:W-:Y:S01]  /*e950*/  @!P0 IMAD.IADD R34, R34, 0x1, -R12.reuse ;  /* 0x0000000122228824 */ /* 0x100fe200078e0a0c */
[----:B------:R-:W-:Y:S01]  /*e960*/  ISETP.GT.U32.AND P0, PT, R12, R41, PT ;  /* 0x000000290c00720c */ /* 0x000fe20003f04070 */
[----:B------:R-:W-:Y:S02]  /*e970*/  VIADD R114, R0, 0x37 ;  /* 0x0000003700727836 */ /* 0x000fe40000000000 */
[----:B------:R-:W-:Y:S02]  /*e980*/  IMAD.MOV R45, RZ, RZ, -R45 ;  /* 0x000000ffff2d7224 */ /* 0x000fe400078e0a2d */
[--C-:B------:R-:W-:Y:S01]  /*e990*/  @!P2 IMAD.IADD R72, R72, 0x1, -R12.reuse ;  /* 0x000000014848a824 */ /* 0x100fe200078e0a0c */
[----:B------:R-:W-:Y:S01]  /*e9a0*/  IABS R50, R114 ;  /* 0x0000007200327213 */ /* 0x000fe20000000000 */
[C---:B------:R-:W-:Y:S01]  /*e9b0*/  IMAD R53, R12.reuse, R45, R53 ;  /* 0x0000002d0c357224 */ /* 0x040fe200078e0235 */
[----:B------:R-:W-:Y:S01]  /*e9c0*/  ISETP.GT.U32.AND P2, PT, R12, R77, PT ;  /* 0x0000004d0c00720c */ /* 0x000fe20003f44070 */
[--C-:B------:R-:W-:Y:S01]  /*e9d0*/  @!P3 IMAD.IADD R38, R38, 0x1, -R12.reuse ;  /* 0x000000012626b824 */ /* 0x100fe200078e0a0c */
[----:B------:R-:W-:Y:S01]  /*e9e0*/  ISETP.GT.U32.AND P3, PT, R12, R55, PT ;  /* 0x000000370c00720c */ /* 0x000fe20003f64070 */
[----:B------:R-:W-:Y:S01]  /*e9f0*/  @!P1 IMAD.IADD R58, R58, 0x1, -R12 ;  /* 0x000000013a3a9824 */ /* 0x000fe200078e0a0c */
[----:B------:R-:W-:Y:S01]  /*ea00*/  ISETP.GT.U32.AND P1, PT, R12, R53, PT ;  /* 0x000000350c00720c */ /* 0x000fe20003f24070 */
[----:B------:R-:W-:-:S04]  /*ea10*/  IMAD.HI.U32 R45, R13, R50, RZ ;  /* 0x000000320d2d7227 */ /* 0x000fc800078e00ff */
[--C-:B------:R-:W-:Y:S01]  /*ea20*/  @!P4 IMAD.IADD R43, R43, 0x1, -R12.reuse ;  /* 0x000000012b2bc824 */ /* 0x100fe200078e0a0c */
[C---:B------:R-:W-:Y:S01]  /*ea30*/  ISETP.GT.U32.AND P4, PT, R12.reuse, R38, PT ;  /* 0x000000260c00720c */ /* 0x040fe20003f84070 */
[--C-:B------:R-:W-:Y:S01]  /*ea40*/  @!P0 IMAD.IADD R41, R41, 0x1, -R12.reuse ;  /* 0x0000000129298824 */ /* 0x100fe200078e0a0c */
[C---:B------:R-:W-:Y:S01]  /*ea50*/  ISETP.GT.U32.AND P0, PT, R12.reuse, R58, PT ;  /* 0x0000003a0c00720c */ /* 0x040fe20003f04070 */
[----:B------:R-:W-:Y:S02]  /*ea60*/  IMAD.MOV R45, RZ, RZ, -R45 ;  /* 0x000000ffff2d7224 */ /* 0x000fe400078e0a2d */
[----:B------:R-:W-:Y:S02]  /*ea70*/  @!P2 IMAD.IADD R77, R77, 0x1, -R12 ;  /* 0x000000014d4da824 */ /* 0x000fe400078e0a0c */
[C---:B------:R-:W-:Y:S01]  /*ea80*/  IMAD R50, R12.reuse, R45, R50 ;  /* 0x0000002d0c327224 */ /* 0x040fe200078e0232 */
[----:B------:R-:W-:Y:S01]  /*ea90*/  ISETP.GT.U32.AND P2, PT, R12, R24, PT ;  /* 0x000000180c00720c */ /* 0x000fe20003f44070 */
[----:B------:R-:W-:-:S02]  /*eaa0*/  @!P3 IMAD.IADD R55, R55, 0x1, -R12 ;  /* 0x000000013737b824 */ /* 0x000fc400078e0a0c */
[--C-:B------:R-:W-:Y:S01]  /*eab0*/  @!P1 IMAD.IADD R53, R53, 0x1, -R12.reuse ;  /* 0x0000000135359824 */ /* 0x100fe200078e0a0c */
[C---:B------:R-:W-:Y:S02]  /*eac0*/  ISETP.GT.U32.AND P3, PT, R12.reuse, R50, PT ;  /* 0x000000320c00720c */ /* 0x040fe40003f64070 */
[----:B------:R-:W-:Y:S01]  /*ead0*/  ISETP.GT.U32.AND P1, PT, R12, R48, PT ;  /* 0x000000300c00720c */ /* 0x000fe20003f24070 */
[--C-:B------:R-:W-:Y:S01]  /*eae0*/  @!P4 IMAD.IADD R38, R38, 0x1, -R12.reuse ;  /* 0x000000012626c824 */ /* 0x100fe200078e0a0c */
[----:B------:R-:W-:Y:S01]  /*eaf0*/  ISETP.GT.U32.AND P4, PT, R12, R55, PT ;  /* 0x000000370c00720c */ /* 0x000fe20003f84070 */
[----:B------:R-:W-:Y:S01]  /*eb00*/  @!P0 IMAD.IADD R58, R58, 0x1, -R12 ;  /* 0x000000013a3a8824 */ /* 0x000fe200078e0a0c */
[----:B------:R-:W-:-:S03]  /*eb10*/  ISETP.GT.U32.AND P0, PT, R12, R53, PT ;  /* 0x000000350c00720c */ /* 0x000fc60003f04070 */
[----:B------:R-:W-:Y:S01]  /*eb20*/  @!P2 IMAD.IADD R24, R24, 0x1, -R12 ;  /* 0x000000011818a824 */ /* 0x000fe200078e0a0c */
[----:B------:R-:W-:-:S03]  /*eb30*/  ISETP.GT.U32.AND P2, PT, R12, R31, PT ;  /* 0x0000001f0c00720c */ /* 0x000fc60003f44070 */
[--C-:B------:R-:W-:Y:S02]  /*eb40*/  @!P3 IMAD.IADD R50, R50, 0x1, -R12.reuse ;  /* 0x000000013232b824 */ /* 0x100fe400078e0a0c */
[--C-:B------:R-:W-:Y:S02]  /*eb50*/  @!P1 IMAD.IADD R48, R48, 0x1, -R12.reuse ;  /* 0x0000000130309824 */ /* 0x100fe400078e0a0c */
[--C-:B------:R-:W-:Y:S01]  /*eb60*/  @!P4 IMAD.IADD R55, R55, 0x1, -R12.reuse ;  /* 0x000000013737c824 */ /* 0x100fe200078e0a0c */
[C---:B------:R-:W-:Y:S01]  /*eb70*/  ISETP.GT.U32.AND P4, PT, R12.reuse, R50, PT ;  /* 0x000000320c00720c */ /* 0x040fe20003f84070 */
[----:B------:R-:W-:Y:S01]  /*eb80*/  @!P0 IMAD.IADD R53, R53, 0x1, -R12 ;  /* 0x0000000135358824 */ /* 0x000fe200078e0a0c */
[----:B------:R-:W-:-:S03]  /*eb90*/  ISETP.GT.U32.AND P0, PT, R12, R48, PT ;  /* 0x000000300c00720c */ /* 0x000fc60003f04070 */
[----:B------:R-:W-:Y:S01]  /*eba0*/  @!P2 IMAD.IADD R31, R31, 0x1, -R12 ;  /* 0x000000011f1fa824 */ /* 0x000fe200078e0a0c */
[----:B------:R-:W-:-:S07]  /*ebb0*/  ISETP.GT.U32.AND P2, PT, R12, R26, PT ;  /* 0x0000001a0c00720c */ /* 0x000fce0003f44070 */
[--C-:B------:R-:W-:Y:S01]  /*ebc0*/  @!P4 IMAD.IADD R50, R50, 0x1, -R12.reuse ;  /* 0x000000013232c824 */ /* 0x100fe200078e0a0c */
[----:B--2---:R-:W-:Y:S01]  /*ebd0*/  ISETP.GE.AND P4, PT, R165, RZ, PT ;  /* 0x000000ffa500720c */ /* 0x004fe20003f86270 */
[--C-:B------:R-:W-:Y:S01]  /*ebe0*/  @!P0 IMAD.IADD R48, R48, 0x1, -R12.reuse ;  /* 0x0000000130308824 */ /* 0x100fe200078e0a0c */
[----:B------:R-:W-:Y:S01]  /*ebf0*/  ISETP.GE.AND P0, PT, R6, RZ, PT ;  /* 0x000000ff0600720c */ /* 0x000fe20003f06270 */
[----:B------:R-:W2:Y:S04]  /*ec00*/  LDL.LU R165, [R1+0x208] ;  /* 0x0002080001a57983 */ /* 0x000ea80000300800 */
[----:B------:R-:W2:Y:S01]  /*ec10*/  LDL.LU R6, [R1+0x1c8] ;  /* 0x0001c80001067983 */ /* 0x000ea20000300800 */
[--C-:B------:R-:W-:Y:S01]  /*ec20*/  @!P2 IMAD.IADD R26, R26, 0x1, -R12.reuse ;  /* 0x000000011a1aa824 */ /* 0x100fe200078e0a0c */
[----:B------:R-:W-:Y:S01]  /*ec30*/  ISETP.GT.U32.AND P2, PT, R12, R33, PT ;  /* 0x000000210c00720c */ /* 0x000fe20003f44070 */
[----:B------:R-:W-:Y:S01]  /*ec40*/  VIADD R113, R0, 0x3a ;  /* 0x0000003a00717836 */ /* 0x000fe20000000000 */
[----:B------:R0:W-:Y:S11]  /*ec50*/  STS.U8 [R11+UR9+0x4b00], R47 ;  /* 0x004b002f0b007988 */ /* 0x0001f60008000009 */
[----:B------:R-:W-:Y:S01]  /*ec60*/  @!P2 IMAD.IADD R33, R33, 0x1, -R12 ;  /* 0x000000012121a824 */ /* 0x000fe200078e0a0c */
[----:B------:R-:W-:-:S02]  /*ec70*/  ISETP.GT.U32.AND P2, PT, R12, R40, PT ;  /* 0x000000280c00720c */ /* 0x000fc40003f44070 */
[----:B0-----:R-:W-:Y:S01]  /*ec80*/  IABS R47, R113 ;  /* 0x00000071002f7213 */ /* 0x001fe20000000000 */
[----:B------:R-:W-:-:S04]  /*ec90*/  VIADD R109, R0, 0x3c ;  /* 0x0000003c006d7836 */ /* 0x000fc80000000000 */
[----:B------:R-:W-:-:S06]  /*eca0*/  IMAD.HI.U32 R45, R13, R47, RZ ;  /* 0x0000002f0d2d7227 */ /* 0x000fcc00078e00ff */
[----:B------:R-:W-:Y:S01]  /*ecb0*/  @!P2 IMAD.IADD R40, R40, 0x1, -R12 ;  /* 0x000000012828a824 */ /* 0x000fe200078e0a0c */
[----:B------:R-:W-:Y:S01]  /*ecc0*/  ISETP.GT.U32.AND P2, PT, R12, R57, PT ;  /* 0x000000390c00720c */ /* 0x000fe20003f44070 */
[----:B------:R-:W-:-:S04]  /*ecd0*/  IMAD.MOV R45, RZ, RZ, -R45 ;  /* 0x000000ffff2d7224 */ /* 0x000fc800078e0a2d */
[----:B------:R-:W-:Y:S01]  /*ece0*/  IMAD R47, R12, R45, R47 ;  /* 0x0000002d0c2f7224 */ /* 0x000fe200078e022f */
[----:B------:R-:W-:-:S05]  /*ecf0*/  IABS R45, R109 ;  /* 0x0000006d002d7213 */ /* 0x000fca0000000000 */
[----:B------:R-:W-:-:S04]  /*ed00*/  IMAD.HI.U32 R80, R13, R45, RZ ;  /* 0x0000002d0d507227 */ /* 0x000fc800078e00ff */
[----:B------:R-:W-:Y:S01]  /*ed10*/  @!P2 IMAD.IADD R57, R57, 0x1, -R12 ;  /* 0x000000013939a824 */ /* 0x000fe200078e0a0c */
[----:B------:R-:W-:Y:S01]  /*ed20*/  ISETP.GT.U32.AND P2, PT, R12, R52, PT ;  /* 0x000000340c00720c */ /* 0x000fe20003f44070 */
[----:B------:R-:W-:Y:S02]  /*ed30*/  IMAD.MOV R80, RZ, RZ, -R80 ;  /* 0x000000ffff507224 */ /* 0x000fe400078e0a50 */
[----:B------:R-:W-:Y:S02]  /*ed40*/  VIADD R104, R0, 0x3e ;  /* 0x0000003e00687836 */ /* 0x000fe40000000000 */
[----:B------:R-:W-:-:S03]  /*ed50*/  IMAD R45, R12, R80, R45 ;  /* 0x000000500c2d7224 */ /* 0x000fc600078e022d */
[----:B------:R-:W-:Y:S02]  /*ed60*/  IABS R80, R104 ;  /* 0x0000006800507213 */ /* 0x000fe40000000000 */
[----:B------:R-:W-:-:S03]  /*ed70*/  ISETP.GT.U32.AND P3, PT, R12, R45, PT ;  /* 0x0000002d0c00720c */ /* 0x000fc60003f64070 */
[----:B------:R-:W-:Y:S01]  /*ed80*/  @!P2 IMAD.IADD R52, R52, 0x1, -R12 ;  /* 0x000000013434a824 */ /* 0x000fe200078e0a0c */
[----:B------:R-:W-:Y:S01]  /*ed90*/  ISETP.GT.U32.AND P2, PT, R12, R47, PT ;  /* 0x0000002f0c00720c */ /* 0x000fe20003f44070 */
[----:B------:R-:W-:-:S04]  /*eda0*/  IMAD.HI.U32 R13, R13, R80, RZ ;  /* 0x000000500d0d7227 */ /* 0x000fc800078e00ff */
[----:B------:R-:W-:-:S04]  /*edb0*/  IMAD.MOV R13, RZ, RZ, -R13 ;  /* 0x000000ffff0d7224 */ /* 0x000fc800078e0a0d */
[C---:B------:R-:W-:Y:S02]  /*edc0*/  IMAD R13, R12.reuse, R13, R80 ;  /* 0x0000000d0c0d7224 */ /* 0x040fe400078e0250 */
[--C-:B------:R-:W-:Y:S01]  /*edd0*/  @!P3 IMAD.IADD R45, R45, 0x1, -R12.reuse ;  /* 0x000000012d2db824 */ /* 0x100fe200078e0a0c */
[C---:B------:R-:W-:Y:S01]  /*ede0*/  ISETP.GT.U32.AND P3, PT, R12.reuse, R62, PT ;  /* 0x0000003e0c00720c */ /* 0x040fe20003f64070 */
[----:B------:R-:W-:Y:S01]  /*edf0*/  @!P2 IMAD.IADD R47, R47, 0x1, -R12 ;  /* 0x000000012f2fa824 */ /* 0x000fe200078e0a0c */
[C---:B------:R-:W-:Y:S02]  /*ee00*/  ISETP.GT.U32.AND P2, PT, R12.reuse, R63, PT ;  /* 0x0000003f0c00720c */ /* 0x040fe40003f44070 */
[----:B------:R-:W-:-:S09]  /*ee10*/  ISETP.GT.U32.AND P1, PT, R12, R13, PT ;  /* 0x0000000d0c00720c */ /* 0x000fd20003f24070 */
[--C-:B------:R-:W-:Y:S01]  /*ee20*/  @!P3 IMAD.IADD R62, R62, 0x1, -R12.reuse ;  /* 0x000000013e3eb824 */ /* 0x100fe200078e0a0c */
[C---:B------:R-:W-:Y:S01]  /*ee30*/  ISETP.GT.U32.AND P3, PT, R12.reuse, R67, PT ;  /* 0x000000430c00720c */ /* 0x040fe20003f64070 */
[--C-:B------:R-:W-:Y:S01]  /*ee40*/  @!P2 IMAD.IADD R63, R63, 0x1, -R12.reuse ;  /* 0x000000013f3fa824 */ /* 0x100fe200078e0a0c */
[C---:B------:R-:W-:Y:S01]  /*ee50*/  ISETP.GT.U32.AND P2, PT, R12.reuse, R69, PT ;  /* 0x000000450c00720c */ /* 0x040fe20003f44070 */
[----:B------:R-:W-:Y:S01]  /*ee60*/  @!P1 IMAD.IADD R13, R13, 0x1, -R12 ;  /* 0x000000010d0d9824 */ /* 0x000fe200078e0a0c */
[----:B------:R-:W-:-:S09]  /*ee70*/  ISETP.GT.U32.AND P1, PT, R12, R60, PT ;  /* 0x0000003c0c00720c */ /* 0x000fd20003f24070 */
[--C-:B------:R-:W-:Y:S01]  /*ee80*/  @!P3 IMAD.IADD R67, R67, 0x1, -R12.reuse ;  /* 0x000000014343b824 */ /* 0x100fe200078e0a0c */
[C---:B------:R-:W-:Y:S01]  /*ee90*/  ISETP.GT.U32.AND P3, PT, R12.reuse, R74, PT ;  /* 0x0000004a0c00720c */ /* 0x040fe20003f64070 */
[--C-:B------:R-:W-:Y:S01]  /*eea0*/  @!P2 IMAD.IADD R69, R69, 0x1, -R12.reuse ;  /* 0x000000014545a824 */ /* 0x100fe200078e0a0c */
[----:B------:R-:W-:Y:S01]  /*eeb0*/  ISETP.GT.U32.AND P2, PT, R12, R64, PT ;  /* 0x000000400c00720c */ /* 0x000fe20003f44070 */
[----:B------:R-:W-:Y:S01]  /*eec0*/  @!P1 IMAD.IADD R60, R60, 0x1, -R12 ;  /* 0x000000013c3c9824 */ /* 0x000fe200078e0a0c */
[----:B------:R-:W-:-:S09]  /*eed0*/  ISETP.GT.U32.AND P1, PT, R12, R65, PT ;  /* 0x000000410c00720c */ /* 0x000fd20003f24070 */
[--C-:B------:R-:W-:Y:S01]  /*eee0*/  @!P3 IMAD.IADD R74, R74, 0x1, -R12.reuse ;  /* 0x000000014a4ab824 */ /* 0x100fe200078e0a0c */
[----:B------:R-:W-:Y:S01]  /*eef0*/  ISETP.GT.U32.AND P3, PT, R12, R79, PT ;  /* 0x0000004f0c00720c */ /* 0x000fe20003f64070 */
        /* <DEDUP_REMOVED lines=57> */
[----:B------:R-:W-:Y:S01]  /*f290*/  ISETP.GT.U32.AND P1, PT, R12, R47, PT ;  /* 0x0000002f0c00720c */ /* 0x000fe20003f24070 */
[----:B------:R-:W-:Y:S01]  /*f2a0*/  VIADD R80, R144, 0xffffffd0 ;  /* 0xffffffd090507836 */ /* 0x000fe20000000000 */
[----:B------:R-:W-:-:S07]  /*f2b0*/  ISETP.GT.U32.AND P6, PT, R12, R44, PT ;  /* 0x0000002c0c00720c */ /* 0x000fce0003fc4070 */
[--C-:B------:R-:W-:Y:S01]  /*f2c0*/  @!P3 IMAD.IADD R45, R45, 0x1, -R12.reuse ;  /* 0x000000012d2db824 */ /* 0x100fe200078e0a0c */
[----:B------:R-:W-:Y:S01]  /*f2d0*/  ISETP.GT.U32.AND P3, PT, R12, R13, PT ;  /* 0x0000000d0c00720c */ /* 0x000fe20003f64070 */
[--C-:B------:R-:W-:Y:S01]  /*f2e0*/  @!P2 IMAD.IADD R46, R46, 0x1, -R12.reuse ;  /* 0x000000012e2ea824 */ /* 0x100fe200078e0a0c */
[----:B------:R-:W-:Y:S01]  /*f2f0*/  ISETP.GE.U32.AND P2, PT, R80, 0x7fffff51, PT ;  /* 0x7fffff515000780c */ /* 0x000fe20003f46070 */
[--C-:B------:R-:W-:Y:S01]  /*f300*/  @!P1 IMAD.IADD R47, R47, 0x1, -R12.reuse ;  /* 0x000000012f2f9824 */ /* 0x100fe200078e0a0c */
[----:B------:R-:W-:Y:S01]  /*f310*/  ISETP.GE.AND P1, PT, R81, RZ, PT ;  /* 0x000000ff5100720c */ /* 0x000fe20003f26270 */
[----:B------:R-:W-:Y:S02]  /*f320*/  IMAD R81, R14, 0x2f, RZ ;  /* 0x0000002f0e517824 */ /* 0x000fe400078e02ff */
[----:B------:R-:W-:-:S03]  /*f330*/  @!P6 IMAD.IADD R44, R44, 0x1, -R12 ;  /* 0x000000012c2ce824 */ /* 0x000fc600078e0a0c */
[----:B------:R-:W-:Y:S02]  /*f340*/  SHF.R.S32.HI R80, RZ, 0x1f, R81 ;  /* 0x0000001fff507819 */ /* 0x000fe40000011451 */
[----:B------:R-:W-:Y:S01]  /*f350*/  IADD3 R7, P6, PT, R81, R2, RZ ;  /* 0x0000000251077210 */ /* 0x000fe20007fde0ff */
[----:B------:R-:W-:-:S04]  /*f360*/  @!P3 IMAD.IADD R13, R13, 0x1, -R12 ;  /* 0x000000010d0db824 */ /* 0x000fc800078e0a0c */
[----:B------:R-:W-:Y:S01]  /*f370*/  IMAD.X R8, R80, 0x1, R3, P6 ;  /* 0x0000000150087824 */ /* 0x000fe200030e0603 */
[----:B------:R0:W-:Y:S01]  /*f380*/  STL [R1+0x634], R7 ;  /* 0x0006340701007387 */ /* 0x0001e20000100800 */
[----:B------:R-:W-:Y:S02]  /*f390*/  @!P2 IMAD.MOV.U32 R82, RZ, RZ, R7 ;  /* 0x000000ffff52a224 */ /* 0x000fe400078e0007 */
[----:B------:R-:W-:Y:S01]  /*f3a0*/  @!P2 IMAD.MOV.U32 R83, RZ, RZ, R8 ;  /* 0x000000ffff53a224 */ /* 0x000fe200078e0008 */
[----:B------:R1:W-:Y:S01]  /*f3b0*/  STL [R1+0x434], R8 ;  /* 0x0004340801007387 */ /* 0x0003e20000100800 */
[----:B0-----:R-:W-:-:S03]  /*f3c0*/  IADD3 R7, P3, PT, R81, R4, RZ ;  /* 0x0000000451077210 */ /* 0x001fc60007f7e0ff */
[----:B------:R0:W-:Y:S02]  /*f3d0*/  STL [R1+0xb78], R0 ;  /* 0x000b780001007387 */ /* 0x0001e40000100800 */
[----:B-1----:R-:W-:Y:S02]  /*f3e0*/  IMAD.X R8, R80, 0x1, R5, P3 ;  /* 0x0000000150087824 */ /* 0x002fe400018e0605 */
[----:B------:R1:W-:Y:S01]  /*f3f0*/  STL [R1+0x43c], R7 ;  /* 0x00043c0701007387 */ /* 0x0003e20000100800 */
[----:B------:R-:W-:-:S03]  /*f400*/  ISETP.GE.AND P3, PT, R162, RZ, PT ;  /* 0x000000ffa200720c */ /* 0x000fc60003f66270 */
[----:B------:R-:W-:Y:S04]  /*f410*/  STL [R1+0x438], R8 ;  /* 0x0004380801007387 */ /* 0x000fe80000100800 */
[----:B------:R-:W3:Y:S04]  /*f420*/  LDL.LU R161, [R1+0x22c] ;  /* 0x00022c0001a17983 */ /* 0x000ee80000300800 */
[----:B------:R-:W4:Y:S01]  /*f430*/  LDL.LU R162, [R1+0x230] ;  /* 0x0002300001a27983 */ /* 0x000f220000300800 */
[----:B------:R-:W-:Y:S01]  /*f440*/  PRMT R117, RZ, 0x7610, R117 ;  /* 0x00007610ff757816 */ /* 0x000fe20000000075 */
[----:B------:R-:W-:Y:S01]  /*f450*/  @!P2 IMAD.MOV.U32 R80, RZ, RZ, R7 ;  /* 0x000000ffff50a224 */ /* 0x000fe200078e0007 */
[----:B------:R-:W-:Y:S01]  /*f460*/  PRMT R116, RZ, 0x7610, R116 ;  /* 0x00007610ff747816 */ /* 0x000fe20000000074 */
[----:B------:R-:W-:-:S02]  /*f470*/  @!P2 IMAD.MOV.U32 R81, RZ, RZ, R8 ;  /* 0x000000ffff51a224 */ /* 0x000fc400078e0008 */
[----:B------:R-:W-:Y:S01]  /*f480*/  @!P1 IMAD.MOV R16, RZ, RZ, -R16 ;  /* 0x000000ffff109224 */ /* 0x000fe200078e0a10 */
[----:B------:R0:W4:Y:S01]  /*f490*/  @!P2 LDG.E.U8 R117, desc[UR20][R82.64] ;  /* 0x000000145275a981 */ /* 0x000122000c1e1100 */
[----:B------:R-:W-:Y:S01]  /*f4a0*/  ISETP.GE.AND P1, PT, R164, RZ, PT ;  /* 0x000000ffa400720c */ /* 0x000fe20003f26270 */
[----:B------:R-:W-:Y:S02]  /*f4b0*/  @!P4 IMAD.MOV R62, RZ, RZ, -R62 ;  /* 0x000000ffff3ec224 */ /* 0x000fe400078e0a3e */
[----:B------:R0:W4:Y:S01]  /*f4c0*/  @!P2 LDG.E.U8 R116, desc[UR20][R80.64] ;  /* 0x000000145074a981 */ /* 0x000122000c1e1100 */
[----:B------:R-:W-:Y:S01]  /*f4d0*/  ISETP.GE.AND P2, PT, R163, RZ, PT ;  /* 0x000000ffa300720c */ /* 0x000fe20003f46270 */
[----:B------:R-:W-:Y:S01]  /*f4e0*/  @!P0 IMAD.MOV R61, RZ, RZ, -R61 ;  /* 0x000000ffff3d8224 */ /* 0x000fe200078e0a3d */
[----:B--2---:R-:W-:Y:S01]  /*f4f0*/  ISETP.GE.AND P4, PT, R165, RZ, PT ;  /* 0x000000ffa500720c */ /* 0x004fe20003f86270 */
[----:B------:R-:W2:Y:S01]  /*f500*/  LDL.LU R163, [R1+0x238] ;  /* 0x0002380001a37983 */ /* 0x000ea20000300800 */
[----:B------:R-:W-:-:S03]  /*f510*/  ISETP.GE.AND P0, PT, R6, RZ, PT ;  /* 0x000000ff0600720c */ /* 0x000fc60003f06270 */
[----:B------:R-:W2:Y:S04]  /*f520*/  LDL.LU R164, [R1+0x234] ;  /* 0x0002340001a47983 */ /* 0x000ea80000300800 */
[----:B------:R-:W2:Y:S04]  /*f530*/  LDL.LU R165, [R1+0x2b0] ;  /* 0x0002b00001a57983 */ /* 0x000ea80000300800 */
[----:B------:R-:W2:Y:S01]  /*f540*/  LDL.LU R6, [R1+0x2ac] ;  /* 0x0002ac0001067983 */ /* 0x000ea20000300800 */
[----:B------:R-:W-:Y:S01]  /*f550*/  ISETP.GE.AND P6, PT, R0, RZ, PT ;  /* 0x000000ff0000720c */ /* 0x000fe20003fc6270 */
[----:B------:R-:W-:-:S02]  /*f560*/  VIADD R12, R144, 0xffffffd1 ;  /* 0xffffffd1900c7836 */ /* 0x000fc40000000000 */
[----:B0-----:R-:W-:Y:S02]  /*f570*/  IMAD R82, R14, 0x2e, RZ ;  /* 0x0000002e0e527824 */ /* 0x001fe400078e02ff */
[----:B------:R-:W-:-:S08]  /*f580*/  @!P3 IMAD.MOV R60, RZ, RZ, -R60 ;  /* 0x000000ffff3cb224 */ /* 0x000fd000078e0a3c */
[----:B------:R-:W-:Y:S01]  /*f590*/  @!P6 IMAD.MOV R63, RZ, RZ, -R63 ;  /* 0x000000ffff3fe224 */ /* 0x000fe200078e0a3f */
[----:B------:R-:W-:Y:S02]  /*f5a0*/  ISETP.GE.U32.AND P6, PT, R12, 0x7fffff52, PT ;  /* 0x7fffff520c00780c */ /* 0x000fe40003fc6070 */
[----:B------:R-:W-:Y:S02]  /*f5b0*/  SHF.R.S32.HI R12, RZ, 0x1f, R82 ;  /* 0x0000001fff0c7819 */ /* 0x000fe40000011452 */
[----:B------:R-:W-:-:S05]  /*f5c0*/  IADD3 R0, P3, PT, R82, R2, RZ ;  /* 0x0000000252007210 */ /* 0x000fca0007f7e0ff */
[----:B-1----:R-:W-:Y:S01]  /*f5d0*/  IMAD.X R7, R12, 0x1, R3, P3 ;  /* 0x000000010c077824 */ /* 0x002fe200018e0603 */
[----:B------:R0:W-:Y:S03]  /*f5e0*/  STL [R1+0x428], R0 ;  /* 0x0004280001007387 */ /* 0x0001e60000100800 */
[----:B------:R-:W-:Y:S01]  /*f5f0*/  @!P6 IMAD.MOV.U32 R80, RZ, RZ, R0 ;  /* 0x000000ffff50e224 */ /* 0x000fe200078e0000 */
[----:B------:R1:W-:Y:S01]  /*f600*/  STL [R1+0x424], R7 ;  /* 0x0004240701007387 */ /* 0x0003e20000100800 */
[----:B------:R-:W-:Y:S01]  /*f610*/  @!P6 IMAD.MOV.U32 R81, RZ, RZ, R7 ;  /* 0x000000ffff51e224 */ /* 0x000fe200078e0007 */
[----:B0-----:R-:W-:-:S05]  /*f620*/  IADD3 R0, P3, PT, R82, R4, RZ ;  /* 0x0000000452007210 */ /* 0x001fca0007f7e0ff */
[----:B-1----:R-:W-:Y:S01]  /*f630*/  IMAD.X R7, R12, 0x1, R5, P3 ;  /* 0x000000010c077824 */ /* 0x002fe200018e0605 */
[----:B------:R0:W-:Y:S01]  /*f640*/  STL [R1+0x430], R0 ;  /* 0x0004300001007387 */ /* 0x0001e20000100800 */
[----:B------:R-:W-:-:S03]  /*f650*/  @!P2 IMAD.MOV R69, RZ, RZ, -R69 ;  /* 0x000000ffff45a224 */ /* 0x000fc600078e0a45 */
[----:B------:R1:W-:Y:S01]  /*f660*/  STL [R1+0x42c], R7 ;  /* 0x00042c0701007387 */ /* 0x0003e20000100800 */
[----:B------:R-:W-:Y:S02]  /*f670*/  @!P1 IMAD.MOV R68, RZ, RZ, -R68 ;  /* 0x000000ffff449224 */ /* 0x000fe400078e0a44 */
[----:B------:R-:W-:Y:S02]  /*f680*/  @!P4 IMAD.MOV R67, RZ, RZ, -R67 ;  /* 0x000000ffff43c224 */ /* 0x000fe400078e0a43 */
[----:B------:R-:W-:Y:S01]  /*f690*/  @!P0 IMAD.MOV R66, RZ, RZ, -R66 ;  /* 0x000000ffff428224 */ /* 0x000fe200078e0a42 */
[----:B---3--:R-:W-:Y:S02]  /*f6a0*/  ISETP.GE.AND P3, PT, R161, RZ, PT ;  /* 0x000000ffa100720c */ /* 0x008fe40003f66270 */
[----:B------:R-:W3:Y:S01]  /*f6b0*/  LDL.LU R161, [R1+0x2b4] ;  /* 0x0002b40001a17983 */ /* 0x000ee20000300800 */
[----:B----4-:R-:W-:-:S03]  /*f6c0*/  ISETP.GE.AND P2, PT, R162, RZ, PT ;  /* 0x000000ffa200720c */ /* 0x010fc60003f46270 */
[----:B------:R-:W4:Y:S07]  /*f6d0*/  LDL.LU R162, [R1+0x2b8] ;  /* 0x0002b80001a27983 */ /* 0x000f2e0000300800 */
[----:B------:R-:W-:Y:S01]  /*f6e0*/  @!P3 IMAD.MOV R65, RZ, RZ, -R65 ;  /* 0x000000ffff41b224 */ /* 0x000fe200078e0a41 */
[----:B--2---:R-:W-:Y:S02]  /*f6f0*/  ISETP.GE.AND P1, PT, R163, RZ, PT ;  /* 0x000000ffa300720c */ /* 0x004fe40003f26270 */
[----:B------:R-:W2:Y:S01]  /*f700*/  LDL.LU R163, [R1+0x330] ;  /* 0x0003300001a37983 */ /* 0x000ea20000300800 */
[----:B------:R-:W-:-:S03]  /*f710*/  ISETP.GE.AND P4, PT, R164, RZ, PT ;  /* 0x000000ffa400720c */ /* 0x000fc60003f86270 */
[----:B------:R-:W2:Y:S01]  /*f720*/  LDL.LU R164, [R1+0x32c] ;  /* 0x00032c0001a47983 */ /* 0x000ea20000300800 */
[----:B------:R-:W-:-:S03]  /*f730*/  ISETP.GE.AND P0, PT, R165, RZ, PT ;  /* 0x000000ffa500720c */ /* 0x000fc60003f06270 */
[----:B------:R-:W2:Y:S01]  /*f740*/  LDL.LU R165, [R1+0x338] ;  /* 0x0003380001a57983 */ /* 0x000ea20000300800 */
[----:B------:R-:W-:-:S03]  /*f750*/  ISETP.GE.AND P3, PT, R6, RZ, PT ;  /* 0x000000ff0600720c */ /* 0x000fc60003f66270 */
[----:B------:R-:W2:Y:S01]  /*f760*/  LDL.LU R6, [R1+0x334] ;  /* 0x0003340001067983 */ /* 0x000ea20000300800 */
[----:B------:R-:W-:Y:S02]  /*f770*/  PRMT R98, RZ, 0x7610, R98 ;  /* 0x00007610ff627816 */ /* 0x000fe40000000062 */
[----:B------:R-:W-:Y:S01]  /*f780*/  PRMT R97, RZ, 0x7610, R97 ;  /* 0x00007610ff617816 */ /* 0x000fe20000000061 */
[----:B------:R-:W-:-:S03]  /*f790*/  VIADD R12, R144, 0xffffffd8 ;  /* 0xffffffd8900c7836 */ /* 0x000fc60000000000 */
[----:B------:R0:W2:Y:S01]  /*f7a0*/  @!P6 LDG.E.U8 R98, desc[UR20][R80.64] ;  /* 0x000000145062e981 */ /* 0x0000a2000c1e1100 */
[----:B------:R-:W-:Y:S02]  /*f7b0*/  IMAD R82, R14, 0x27, RZ ;  /* 0x000000270e527824 */ /* 0x000fe400078e02ff */
[----:B0-----:R-:W-:Y:S02]  /*f7c0*/  @!P6 IMAD.MOV.U32 R80, RZ, RZ, R0 ;  /* 0x000000ffff50e224 */ /* 0x001fe400078e0000 */
[----:B------:R-:W-:-:S05]  /*f7d0*/  @!P6 IMAD.MOV.U32 R81, RZ, RZ, R7 ;  /* 0x000000ffff51e224 */ /* 0x000fca00078e0007 */
[----:B------:R0:W2:Y:S01]  /*f7e0*/  @!P6 LDG.E.U8 R97, desc[UR20][R80.64] ;  /* 0x000000145061e981 */ /* 0x0000a2000c1e1100 */
[----:B------:R-:W-:Y:S01]  /*f7f0*/  ISETP.GE.U32.AND P6, PT, R12, 0x7fffff59, PT ;  /* 0x7fffff590c00780c */ /* 0x000fe20003fc6070 */
[----:B------:R-:W-:Y:S01]  /*f800*/  @!P2 IMAD.MOV R64, RZ, RZ, -R64 ;  /* 0x000000ffff40a224 */ /* 0x000fe200078e0a40 */
[----:B------:R-:W-:Y:S02]  /*f810*/  SHF.R.S32.HI R12, RZ, 0x1f, R82 ;  /* 0x0000001fff0c7819 */ /* 0x000fe40000011452 */
[----:B------:R-:W-:-:S05]  /*f820*/  IADD3 R0, P2, PT, R82, R2, RZ ;  /* 0x0000000252007210 */ /* 0x000fca0007f5e0ff */
[----:B-1----:R-:W-:Y:S01]  /*f830*/  IMAD.X R7, R12, 0x1, R3, P2 ;  /* 0x000000010c077824 */ /* 0x002fe200010e0603 */
[----:B------:R1:W-:Y:S03]  /*f840*/  STL [R1+0x3d8], R0 ;  /* 0x0003d80001007387 */ /* 0x0003e60000100800 */
[----:B0-----:R-:W-:Y:S01]  /*f850*/  @!P6 IMAD.MOV.U32 R80, RZ, RZ, R0 ;  /* 0x000000ffff50e224 */ /* 0x001fe200078e0000 */
[----:B------:R0:W-:Y:S01]  /*f860*/  STL [R1+0x3d4], R7 ;  /* 0x0003d40701007387 */ /* 0x0001e20000100800 */
[----:B------:R-:W-:Y:S01]  /*f870*/  @!P6 IMAD.MOV.U32 R81, RZ, RZ, R7 ;  /* 0x000000ffff51e224 */ /* 0x000fe200078e0007 */
[----:B-1----:R-:W-:-:S05]  /*f880*/  IADD3 R0, P2, PT, R82, R4, RZ ;  /* 0x0000000452007210 */ /* 0x002fca0007f5e0ff */
[----:B0-----:R-:W-:Y:S01]  /*f890*/  IMAD.X R7, R12, 0x1, R5, P2 ;  /* 0x000000010c077824 */ /* 0x001fe200010e0605 */
        /* <DEDUP_REMOVED lines=58> */
[----:B------:R-:W-:-:S04]  /*fc40*/  PRMT R12, RZ, 0x7610, R12 ;  /* 0x00007610ff0c7816 */ /* 0x000fc8000000000c */
[----:B------:R0:W2:Y:S02]  /*fc50*/  @!P6 LDG.E.U8 R88, desc[UR20][R80.64] ;  /* 0x000000145058e981 */ /* 0x0000a4000c1e1100 */
[----:B0-----:R-:W-:Y:S02]  /*fc60*/  @!P6 IMAD.MOV.U32 R80, RZ, RZ, R0 ;  /* 0x000000ffff50e224 */ /* 0x001fe400078e0000 */
[----:B------:R-:W-:-:S05]  /*fc70*/  @!P6 IMAD.MOV.U32 R81, RZ, RZ, R7 ;  /* 0x000000ffff51e224 */ /* 0x000fca00078e0007 */
[----:B------:R0:W2:Y:S02]  /*fc80*/  @!P6 LDG.E.U8 R12, desc[UR20][R80.64] ;  /* 0x00000014500ce981 */ /* 0x0000a4000c1e1100 */
[----:B0-----:R-:W-:Y:S02]  /*fc90*/  VIADD R80, R144, 0xffffffe0 ;  /* 0xffffffe090507836 */ /* 0x001fe40000000000 */
[----:B------:R-:W-:-:S03]  /*fca0*/  IMAD R81, R14, 0x1f, RZ ;  /* 0x0000001f0e517824 */ /* 0x000fc600078e02ff */
[----:B------:R-:W-:Y:S01]  /*fcb0*/  ISETP.GE.U32.AND P6, PT, R80, 0x7fffff61, PT ;  /* 0x7fffff615000780c */ /* 0x000fe20003fc6070 */
[----:B------:R-:W-:Y:S01]  /*fcc0*/  @!P4 IMAD.MOV R18, RZ, RZ, -R18 ;  /* 0x000000ffff12c224 */ /* 0x000fe200078e0a12 */
        /* <DEDUP_REMOVED lines=28> */
[----:B------:R-:W-:Y:S01]  /*fe90*/  PRMT R86, RZ, 0x7610, R86 ;  /* 0x00007610ff567816 */ /* 0x000fe20000000056 */
[----:B------:R-:W-:Y:S02]  /*fea0*/  @!P6 IMAD.MOV.U32 R80, RZ, RZ, R0 ;  /* 0x000000ffff50e224 */ /* 0x000fe400078e0000 */
[----:B------:R-:W-:Y:S01]  /*feb0*/  @!P6 IMAD.MOV.U32 R81, RZ, RZ, R7 ;  /* 0x000000ffff51e224 */ /* 0x000fe200078e0007 */
[----:B------:R-:W-:-:S04]  /*fec0*/  PRMT R87, RZ, 0x7610, R87 ;  /* 0x00007610ff577816 */ /* 0x000fc80000000057 */
[----:B------:R0:W2:Y:S04]  /*fed0*/  @!P6 LDG.E.U8 R86, desc[UR20][R80.64] ;  /* 0x000000145056e981 */ /* 0x0000a8000c1e1100 */
[----:B------:R1:W2:Y:S01]  /*fee0*/  @!P6 LDG.E.U8 R87, desc[UR20][R82.64] ;  /* 0x000000145257e981 */ /* 0x0002a2000c1e1100 */
        /* <DEDUP_REMOVED lines=11> */
[----:B0-----:R-:W-:Y:S02]  /*ffa0*/  IADD3 R0, P0, PT, R81, R4, RZ ;  /* 0x0000000451007210 */ /* 0x001fe40007f1e0ff */
[----:B------:R-:W-:-:S03]  /*ffb0*/  PRMT R85, RZ, 0x7610, R85 ;  /* 0x00007610ff557816 */ /* 0x000fc60000000055 */
[----:B-1----:R-:W-:Y:S02]  /*ffc0*/  IMAD.X R7, R80, 0x1, R5, P0 ;  /* 0x0000000150077824 */ /* 0x002fe400000e0605 */
[----:B------:R-:W-:Y:S02]  /*ffd0*/  @!P6 IMAD.MOV.U32 R80, RZ, RZ, R0 ;  /* 0x000000ffff50e224 */ /* 0x000fe400078e0000 */
[----:B------:R-:W-:Y:S01]  /*ffe0*/  @!P6 IMAD.MOV.U32 R81, RZ, RZ, R7 ;  /* 0x000000ffff51e224 */ /* 0x000fe200078e0007 */
[----:B------:R-:W-:Y:S01]  /*fff0*/  PRMT R84, RZ, 0x7610, R84 ;  /* 0x00007610ff547816 */ /* 0x000fe20000000054 */
[----:B------:R-:W-:-:S03]  /*10000*/  @!P3 IMAD.MOV R31, RZ, RZ, -R31 ;  /* 0x000000ffff1fb224 */ /* 0x000fc600078e0a1f */
[----:B------:R0:W2:Y:S04]  /*10010*/  @!P6 LDG.E.U8 R85, desc[UR20][R80.64] ;  /* 0x000000145055e981 */ /* 0x0000a8000c1e1100 */
[----:B------:R1:W2:Y:S01]  /*10020*/  @!P6 LDG.E.U8 R84, desc[UR20][R82.64] ;  /* 0x000000145254e981 */ /* 0x0002a2000c1e1100 */
[----:B0-----:R-:W-:Y:S02]  /*10030*/  VIADD R80, R144, 0xfffffff0 ;  /* 0xfffffff090507836 */ /* 0x001fe40000000000 */
[----:B------:R-:W-:-:S03]  /*10040*/  IMAD R81, R14, 0xf, RZ ;  /* 0x0000000f0e517824 */ /* 0x000fc600078e02ff */
[----:B------:R-:W-:Y:S01]  /*10050*/  ISETP.GE.U32.AND P6, PT, R80, 0x7fffff71, PT ;  /* 0x7fffff715000780c */ /* 0x000fe20003fc6070 */
[----:B------:R0:W-:Y:S01]  /*10060*/  STL [R1+0x2b8], R0 ;  /* 0x0002b80001007387 */ /* 0x0001e20000100800 */
[----:B------:R-:W-:Y:S01]  /*10070*/  SHF.R.S32.HI R80, RZ, 0x1f, R81 ;  /* 0x0000001fff507819 */ /* 0x000fe20000011451 */
[----:B------:R-:W-:Y:S02]  /*10080*/  @!P2 IMAD.MOV R30, RZ, RZ, -R30 ;  /* 0x000000ffff1ea224 */ /* 0x000fe400078e0a1e */
[----:B------:R-:W-:Y:S01]  /*10090*/  STL [R1+0x2b4], R7 ;  /* 0x0002b40701007387 */ /* 0x000fe20000100800 */
[----:B------:R-:W-:Y:S01]  /*100a0*/  @!P4 IMAD.MOV R28, RZ, RZ, -R28 ;  /* 0x000000ffff1cc224 */ /* 0x000fe200078e0a1c */
[----:B-1----:R-:W-:Y:S01]  /*100b0*/  PRMT R82, RZ, 0x7610, R82 ;  /* 0x00007610ff527816 */ /* 0x002fe20000000052 */
[----:B------:R-:W-:Y:S01]  /*100c0*/  @!P1 IMAD.MOV R29, RZ, RZ, -R29 ;  /* 0x000000ffff1d9224 */ /* 0x000fe200078e0a1d */
[----:B------:R-:W-:Y:S02]  /*100d0*/  PRMT R83, RZ, 0x7610, R83 ;  /* 0x00007610ff537816 */ /* 0x000fe40000000053 */
[----:B---3--:R-:W-:-:S02]  /*100e0*/  ISETP.GE.AND P0, PT, R161, RZ, PT ;  /* 0x000000ffa100720c */ /* 0x008fc40003f06270 */
[----:B----4-:R-:W-:-:S11]  /*100f0*/  ISETP.GE.AND P3, PT, R162, RZ, PT ;  /* 0x000000ffa200720c */ /* 0x010fd60003f66270 */
[----:B------:R-:W-:Y:S02]  /*10100*/  @!P0 IMAD.MOV R27, RZ, RZ, -R27 ;  /* 0x000000ffff1b8224 */ /* 0x000fe400078e0a1b */
[----:B------:R-:W-:Y:S01]  /*10110*/  @!P3 IMAD.MOV R26, RZ, RZ, -R26 ;  /* 0x000000ffff1ab224 */ /* 0x000fe200078e0a1a */
[----:B0-----:R-:W-:Y:S02]  /*10120*/  IADD3 R0, P3, PT, R81, R2, RZ ;  /* 0x0000000251007210 */ /* 0x001fe40007f7e0ff */
[----:B--2---:R-:W-:-:S03]  /*10130*/  ISETP.GE.AND P2, PT, R163, RZ, PT ;  /* 0x000000ffa300720c */ /* 0x004fc60003f46270 */
[----:B------:R0:W-:Y:S01]  /*10140*/  STL [R1+0x230], R0 ;  /* 0x0002300001007387 */ /* 0x0001e20000100800 */
[----:B------:R-:W-:Y:S01]  /*10150*/  @!P6 IMAD.MOV.U32 R150, RZ, RZ, R0 ;  /* 0x000000ffff96e224 */ /* 0x000fe200078e0000 */
[----:B------:R-:W-:Y:S01]  /*10160*/  ISETP.GE.AND P0, PT, R6, RZ, PT ;  /* 0x000000ff0600720c */ /* 0x000fe20003f06270 */
[----:B------:R-:W-:Y:S01]  /*10170*/  IMAD.X R6, R80, 0x1, R3, P3 ;  /* 0x0000000150067824 */ /* 0x000fe200018e0603 */
[----:B0-----:R-:W-:-:S03]  /*10180*/  IADD3 R0, P3, PT, R81, R4, RZ ;  /* 0x0000000451007210 */ /* 0x001fc60007f7e0ff */
[----:B------:R-:W-:Y:S01]  /*10190*/  @!P6 IMAD.MOV.U32 R151, RZ, RZ, R6 ;  /* 0x000000ffff97e224 */ /* 0x000fe200078e0006 */
[----:B------:R0:W-:Y:S01]  /*101a0*/  STL [R1+0x22c], R6 ;  /* 0x00022c0601007387 */ /* 0x0001e20000100800 */
[----:B------:R-:W-:Y:S01]  /*101b0*/  ISETP.GE.AND P4, PT, R165, RZ, PT ;  /* 0x000000ffa500720c */ /* 0x000fe20003f86270 */
[----:B------:R-:W-:Y:S01]  /*101c0*/  @!P2 IMAD.MOV R37, RZ, RZ, -R37 ;  /* 0x000000ffff25a224 */ /* 0x000fe200078e0a25 */
[----:B------:R-:W-:Y:S01]  /*101d0*/  ISETP.GE.AND P1, PT, R164, RZ, PT ;  /* 0x000000ffa400720c */ /* 0x000fe20003f26270 */
[----:B------:R-:W2:Y:S01]  /*101e0*/  @!P6 LDG.E.U8 R83, desc[UR20][R150.64] ;  /* 0x000000149653e981 */ /* 0x000ea2000c1e1100 */
[----:B0-----:R-:W-:Y:S02]  /*101f0*/  IMAD.X R6, R80, 0x1, R5, P3 ;  /* 0x0000000150067824 */ /* 0x001fe400018e0605 */
[----:B------:R-:W-:Y:S02]  /*10200*/  @!P6 IMAD.MOV.U32 R80, RZ, RZ, R0 ;  /* 0x000000ffff50e224 */ /* 0x000fe400078e0000 */
[----:B------:R-:W-:Y:S01]  /*10210*/  @!P6 IMAD.MOV.U32 R81, RZ, RZ, R6 ;  /* 0x000000ffff51e224 */ /* 0x000fe200078e0006 */
[----:B------:R-:W-:-:S04]  /*10220*/  ISETP.GE.AND P2, PT, R15, RZ, PT ;  /* 0x000000ff0f00720c */ /* 0x000fc80003f46270 */
[----:B------:R0:W3:Y:S01]  /*10230*/  @!P6 LDG.E.U8 R82, desc[UR20][R80.64] ;  /* 0x000000145052e981 */ /* 0x0000e2000c1e1100 */
[----:B------:R-:W-:Y:S01]  /*10240*/  @!P4 IMAD.MOV R35, RZ, RZ, -R35 ;  /* 0x000000ffff23c224 */ /* 0x000fe200078e0a23 */
[----:B------:R-:W-:Y:S01]  /*10250*/  ISETP.GE.AND P3, PT, R17, RZ, PT ;  /* 0x000000ff1100720c */ /* 0x000fe20003f66270 */
[----:B0-----:R-:W-:Y:S01]  /*10260*/  VIADD R80, R144, 0xfffffff8 ;  /* 0xfffffff890507836 */ /* 0x001fe20000000000 */
[----:B------:R-:W-:Y:S01]  /*10270*/  ISETP.GE.AND P4, PT, R89, RZ, PT ;  /* 0x000000ff5900720c */ /* 0x000fe20003f86270 */
[----:B------:R-:W-:Y:S01]  /*10280*/  IMAD R89, R14, 0x7, RZ ;  /* 0x000000070e597824 */ /* 0x000fe200078e02ff */
[----:B------:R-:W4:Y:S02]  /*10290*/  LDL.LU R17, [R1+0xbac] ;  /* 0x000bac0001117983 */ /* 0x000f240000300800 */
[----:B------:R-:W-:Y:S01]  /*102a0*/  ISETP.GE.U32.AND P6, PT, R80, 0x7fffff79, PT ;  /* 0x7fffff795000780c */ /* 0x000fe20003fc6070 */
[----:B------:R-:W-:Y:S01]  /*102b0*/  @!P2 IMAD.MOV R32, RZ, RZ, -R32 ;  /* 0x000000ffff20a224 */ /* 0x000fe200078e0a20 */
[----:B------:R0:W-:Y:S01]  /*102c0*/  STL [R1+0x238], R0 ;  /* 0x0002380001007387 */ /* 0x0001e20000100800 */
[----:B------:R-:W-:Y:S01]  /*102d0*/  @!P1 IMAD.MOV R36, RZ, RZ, -R36 ;  /* 0x000000ffff249224 */ /* 0x000fe200078e0a24 */
[----:B------:R-:W-:-:S02]  /*102e0*/  SHF.R.S32.HI R80, RZ, 0x1f, R89 ;  /* 0x0000001fff507819 */ /* 0x000fc40000011459 */
[----:B------:R-:W-:Y:S01]  /*102f0*/  ISETP.GE.AND P1, PT, R90, RZ, PT ;  /* 0x000000ff5a00720c */ /* 0x000fe20003f26270 */
[----:B------:R1:W-:Y:S01]  /*10300*/  STL [R1+0x234], R6 ;  /* 0x0002340601007387 */ /* 0x0003e20000100800 */
[----:B------:R-:W-:-:S03]  /*10310*/  @!P3 IMAD.MOV R33, RZ, RZ, -R33 ;  /* 0x000000ffff21b224 */ /* 0x000fc600078e0a21 */
[----:B------:R-:W2:Y:S01]  /*10320*/  LDL.LU R15, [R1+0xba8] ;  /* 0x000ba800010f7983 */ /* 0x000ea20000300800 */
[----:B0-----:R-:W-:Y:S02]  /*10330*/  IADD3 R0, P2, PT, R89, R2, RZ ;  /* 0x0000000259007210 */ /* 0x001fe40007f5e0ff */
[----:B------:R-:W-:-:S03]  /*10340*/  ISETP.GE.AND P3, PT, R91, RZ, PT ;  /* 0x000000ff5b00720c */ /* 0x000fc60003f66270 */
[C---:B-1----:R-:W-:Y:S01]  /*10350*/  IMAD.X R6, R80.reuse, 0x1, R3, P2 ;  /* 0x0000000150067824 */ /* 0x042fe200010e0603 */
[----:B------:R0:W-:Y:S01]  /*10360*/  STL [R1+0x1a4], R0 ;  /* 0x0001a40001007387 */ /* 0x0001e20000100800 */
[----:B------:R-:W-:Y:S01]  /*10370*/  @!P6 IMAD.MOV.U32 R90, RZ, RZ, R0 ;  /* 0x000000ffff5ae224 */ /* 0x000fe200078e0000 */
[----:B------:R-:W-:Y:S01]  /*10380*/  PRMT R81, RZ, 0x7610, R81 ;  /* 0x00007610ff517816 */ /* 0x000fe20000000051 */
[----:B------:R-:W-:Y:S01]  /*10390*/  @!P6 IMAD.MOV.U32 R91, RZ, RZ, R6 ;  /* 0x000000ffff5be224 */ /* 0x000fe200078e0006 */
[----:B------:R1:W-:Y:S01]  /*103a0*/  STL [R1+0x1a0], R6 ;  /* 0x0001a00601007387 */ /* 0x0003e20000100800 */
[----:B------:R-:W-:Y:S01]  /*103b0*/  @!P1 IMAD.MOV R43, RZ, RZ, -R43 ;  /* 0x000000ffff2b9224 */ /* 0x000fe200078e0a2b */
[----:B0-----:R-:W-:Y:S02]  /*103c0*/  IADD3 R0, P2, PT, R89, R4, RZ ;  /* 0x0000000459007210 */ /* 0x001fe40007f5e0ff */
[----:B------:R0:W3:Y:S03]  /*103d0*/  @!P6 LDG.E.U8 R81, desc[UR20][R90.64] ;  /* 0x000000145a51e981 */ /* 0x0000e6000c1e1100 */
[----:B-1----:R-:W-:Y:S01]  /*103e0*/  IMAD.X R6, R80, 0x1, R5, P2 ;  /* 0x0000000150067824 */ /* 0x002fe200010e0605 */
[----:B------:R-:W-:Y:S01]  /*103f0*/  PRMT R80, RZ, 0x7610, R80 ;  /* 0x00007610ff507816 */ /* 0x000fe20000000050 */
[----:B------:R-:W-:Y:S01]  /*10400*/  VIADD R89, R144, 0xffffff80 ;  /* 0xffffff8090597836 */ /* 0x000fe20000000000 */
[----:B------:R-:W-:Y:S01]  /*10410*/  ISETP.GE.AND P1, PT, R99, RZ, PT ;  /* 0x000000ff6300720c */ /* 0x000fe20003f26270 */
[----:B0-----:R-:W-:-:S02]  /*10420*/  @!P6 IMAD.MOV.U32 R90, RZ, RZ, R0 ;  /* 0x000000ffff5ae224 */ /* 0x001fc400078e0000 */
[----:B------:R-:W-:Y:S01]  /*10430*/  @!P6 IMAD.MOV.U32 R91, RZ, RZ, R6 ;  /* 0x000000ffff5be224 */ /* 0x000fe200078e0006 */
[----:B------:R-:W-:-:S04]  /*10440*/  ISETP.GE.AND P2, PT, R95, RZ, PT ;  /* 0x000000ff5f00720c */ /* 0x000fc80003f46270 */
[----:B------:R0:W3:Y:S01]  /*10450*/  @!P6 LDG.E.U8 R80, desc[UR20][R90.64] ;  /* 0x000000145a50e981 */ /* 0x0000e2000c1e1100 */
[----:B------:R-:W-:-:S04]  /*10460*/  ISETP.GE.U32.AND P6, PT, R89, 0x7fffff01, PT ;  /* 0x7fffff015900780c */ /* 0x000fc80003fc6070 */
[----:B------:R-:W-:Y:S01]  /*10470*/  @!P1 IMAD.MOV R38, RZ, RZ, -R38 ;  /* 0x000000ffff269224 */ /* 0x000fe200078e0a26 */
[----:B------:R1:W-:Y:S01]  /*10480*/  STL [R1+0x1ac], R0 ;  /* 0x0001ac0001007387 */ /* 0x0003e20000100800 */
[----:B0-----:R-:W-:-:S03]  /*10490*/  IMAD R91, R14, 0x7f, RZ ;  /* 0x0000007f0e5b7824 */ /* 0x001fc600078e02ff */
[----:B------:R0:W-:Y:S01]  /*104a0*/  STL [R1+0x1a8], R6 ;  /* 0x0001a80601007387 */ /* 0x0001e20000100800 */
[----:B------:R-:W-:Y:S01]  /*104b0*/  @!P2 IMAD.MOV R39, RZ, RZ, -R39 ;  /* 0x000000ffff27a224 */ /* 0x000fe200078e0a27 */
[----:B------:R-:W-:Y:S02]  /*104c0*/  SHF.R.S32.HI R89, RZ, 0x1f, R91 ;  /* 0x0000001fff597819 */ /* 0x000fe4000001145b */
[----:B-1----:R-:W-:Y:S01]  /*104d0*/  IADD3 R0, P1, PT, R91, R2, RZ ;  /* 0x000000025b007210 */ /* 0x002fe20007f3e0ff */
[----:B------:R-:W-:Y:S01]  /*104e0*/  STL [R1+0xb7c], R14 ;  /* 0x000b7c0e01007387 */ /* 0x000fe20000100800 */
[----:B------:R-:W-:-:S03]  /*104f0*/  ISETP.GE.AND P2, PT, R100, RZ, PT ;  /* 0x000000ff6400720c */ /* 0x000fc60003f46270 */
[----:B------:R-:W-:Y:S01]  /*10500*/  STL [R1+0xb80], R2 ;  /* 0x000b800201007387 */ /* 0x000fe20000100800 */
[----:B0-----:R-:W-:Y:S02]  /*10510*/  IMAD.X R6, R89, 0x1, R3, P1 ;  /* 0x0000000159067824 */ /* 0x001fe400008e0603 */
[----:B------:R-:W-:Y:S01]  /*10520*/  @!P6 IMAD.MOV.U32 R100, RZ, RZ, R0 ;  /* 0x000000ffff64e224 */ /* 0x000fe200078e0000 */
[----:B------:R-:W-:Y:S01]  /*10530*/  STL [R1+0xb84], R3 ;  /* 0x000b840301007387 */ /* 0x000fe20000100800 */
[----:B------:R-:W-:-:S03]  /*10540*/  @!P3 IMAD.MOV R40, RZ, RZ, -R40 ;  /* 0x000000ffff28b224 */ /* 0x000fc600078e0a28 */
[----:B------:R0:W-:Y:S01]  /*10550*/  STL [R1+0x444], R0 ;  /* 0x0004440001007387 */ /* 0x0001e20000100800 */
[----:B------:R-:W-:Y:S01]  /*10560*/  ISETP.GE.AND P3, PT, R101, RZ, PT ;  /* 0x000000ff6500720c */ /* 0x000fe20003f66270 */
[----:B------:R-:W-:Y:S01]  /*10570*/  @!P6 IMAD.MOV.U32 R101, RZ, RZ, R6 ;  /* 0x000000ffff65e224 */ /* 0x000fe200078e0006 */
[----:B------:R-:W-:-:S06]  /*10580*/  PRMT R90, RZ, 0x7610, R90 ;  /* 0x00007610ff5a7816 */ /* 0x000fcc000000005a */
[----:B------:R1:W3:Y:S01]  /*10590*/  @!P6 LDG.E.U8 R90, desc[UR20][R100.64] ;  /* 0x00000014645ae981 */ /* 0x0002e2000c1e1100 */
[----:B0-----:R-:W-:-:S05]  /*105a0*/  IADD3 R0, P1, PT, R91, R4, RZ ;  /* 0x000000045b007210 */ /* 0x001fca0007f3e0ff */
[----:B------:R-:W-:Y:S01]  /*105b0*/  IMAD.X R2, R89, 0x1, R5, P1 ;  /* 0x0000000159027824 */ /* 0x000fe200008e0605 */
[----:B------:R-:W-:Y:S01]  /*105c0*/  PRMT R89, RZ, 0x7610, R89 ;  /* 0x00007610ff597816 */ /* 0x000fe20000000059 */
[----:B-1----:R-:W-:Y:S02]  /*105d0*/  @!P6 IMAD.MOV.U32 R100, RZ, RZ, R0 ;  /* 0x000000ffff64e224 */ /* 0x002fe400078e0000 */
[----:B------:R-:W-:-:S05]  /*105e0*/  @!P6 IMAD.MOV.U32 R101, RZ, RZ, R2 ;  /* 0x000000ffff65e224 */ /* 0x000fca00078e0002 */
[----:B------:R0:W3:Y:S01]  /*105f0*/  @!P6 LDG.E.U8 R89, desc[UR20][R100.64] ;  /* 0x000000146459e981 */ /* 0x0000e2000c1e1100 */
[----:B------:R-:W-:Y:S01]  /*10600*/  @!P0 IMAD.MOV R34, RZ, RZ, -R34 ;  /* 0x000000ffff228224 */ /* 0x000fe200078e0a22 */
[----:B------:R-:W-:Y:S01]  /*10610*/  ISETP.GE.AND P0, PT, R92, RZ, PT ;  /* 0x000000ff5c00720c */ /* 0x000fe20003f06270 */
[----:B------:R-:W-:Y:S01]  /*10620*/  @!P4 IMAD.MOV R42, RZ, RZ, -R42 ;  /* 0x000000ffff2ac224 */ /* 0x000fe200078e0a2a */
[----:B------:R-:W-:Y:S02]  /*10630*/  ISETP.GE.AND P4, PT, R103, RZ, PT ;  /* 0x000000ff6700720c */ /* 0x000fe40003f86270 */
[----:B------:R-:W-:-:S09]  /*10640*/  ISETP.GE.AND P1, PT, R108, RZ, PT ;  /* 0x000000ff6c00720c */ /* 0x000fd20003f26270 */
[----:B------:R-:W-:Y:S01]  /*10650*/  @!P0 IMAD.MOV R41, RZ, RZ, -R41 ;  /* 0x000000ffff298224 */ /* 0x000fe200078e0a29 */
[----:B------:R-:W-:Y:S01]  /*10660*/  ISETP.GE.AND P0, PT, R96, RZ, PT ;  /* 0x000000ff6000720c */ /* 0x000fe20003f06270 */
[----:B------:R-:W-:Y:S01]  /*10670*/  @!P4 IMAD.MOV R59, RZ, RZ, -R59 ;  /* 0x000000ffff3bc224 */ /* 0x000fe200078e0a3b */
[----:B------:R-:W-:Y:S01]  /*10680*/  ISETP.GE.AND P4, PT, R112, RZ, PT ;  /* 0x000000ff7000720c */ /* 0x000fe20003f86270 */
[----:B------:R-:W-:Y:S01]  /*10690*/  @!P3 IMAD.MOV R57, RZ, RZ, -R57 ;  /* 0x000000ffff39b224 */ /* 0x000fe200078e0a39 */
[----:B------:R-:W-:Y:S01]  /*106a0*/  ISETP.GE.AND P3, PT, R107, RZ, PT ;  /* 0x000000ff6b00720c */ /* 0x000fe20003f66270 */
[----:B------:R-:W-:-:S08]  /*106b0*/  @!P2 IMAD.MOV R56, RZ, RZ, -R56 ;  /* 0x000000ffff38a224 */ /* 0x000fd000078e0a38 */
[----:B------:R-:W-:Y:S01]  /*106c0*/  @!P0 IMAD.MOV R58, RZ, RZ, -R58 ;  /* 0x000000ffff3a8224 */ /* 0x000fe200078e0a3a */
[----:B------:R-:W-:Y:S01]  /*106d0*/  ISETP.GE.AND P0, PT, R115, RZ, PT ;  /* 0x000000ff7300720c */ /* 0x000fe20003f06270 */
[----:B------:R-:W-:Y:S01]  /*106e0*/  @!P1 IMAD.MOV R55, RZ, RZ, -R55 ;  /* 0x000000ffff379224 */ /* 0x000fe200078e0a37 */
[----:B------:R-:W-:Y:S01]  /*106f0*/  ISETP.GE.AND P2, PT, R111, RZ, PT ;  /* 0x000000ff6f00720c */ /* 0x000fe20003f46270 */
[----:B------:R-:W-:Y:S01]  /*10700*/  @!P4 IMAD.MOV R54, RZ, RZ, -R54 ;  /* 0x000000ffff36c224 */ /* 0x000fe200078e0a36 */
[----:B------:R-:W-:Y:S02]  /*10710*/  ISETP.GE.AND P1, PT, R114, RZ, PT ;  /* 0x000000ff7200720c */ /* 0x000fe40003f26270 */
[----:B------:R-:W-:Y:S02]  /*10720*/  ISETP.GE.AND P4, PT, R106, RZ, PT ;  /* 0x000000ff6a00720c */ /* 0x000fe40003f86270 */
[----:B------:R-:W-:-:S05]  /*10730*/  ISETP.GE.AND P6, PT, R104, RZ, PT ;  /* 0x000000ff6800720c */ /* 0x000fca0003fc6270 */
[----:B------:R-:W-:Y:S01]  /*10740*/  @!P0 IMAD.MOV R53, RZ, RZ, -R53 ;  /* 0x000000ffff358224 */ /* 0x000fe200078e0a35 */
[----:B------:R-:W-:Y:S01]  /*10750*/  ISETP.GE.AND P0, PT, R110, RZ, PT ;  /* 0x000000ff6e00720c */ /* 0x000fe20003f06270 */
        /* <DEDUP_REMOVED lines=8> */
[----:B------:R-:W-:-:S04]  /*107e0*/  @!P6 IMAD.MOV R13, RZ, RZ, -R13 ;  /* 0x000000ffff0de224 */ /* 0x000fc800078e0a0d */
[----:B------:R-:W-:Y:S02]  /*107f0*/  @!P0 IMAD.MOV R48, RZ, RZ, -R48 ;  /* 0x000000ffff308224 */ /* 0x000fe400078e0a30 */
[----:B------:R-:W-:Y:S02]  /*10800*/  @!P3 IMAD.MOV R47, RZ, RZ, -R47 ;  /* 0x000000ffff2fb224 */ /* 0x000fe400078e0a2f */
[----:B------:R-:W-:Y:S02]  /*10810*/  @!P2 IMAD.MOV R46, RZ, RZ, -R46 ;  /* 0x000000ffff2ea224 */ /* 0x000fe400078e0a2e */
[----:B------:R-:W-:Y:S02]  /*10820*/  @!P1 IMAD.MOV R45, RZ, RZ, -R45 ;  /* 0x000000ffff2d9224 */ /* 0x000fe400078e0a2d */
[----:B------:R-:W-:Y:S01]  /*10830*/  @!P4 IMAD.MOV R44, RZ, RZ, -R44 ;  /* 0x000000ffff2cc224 */ /* 0x000fe200078e0a2c */
[----:B------:R-:W-:Y:S04]  /*10840*/  STL [R1+0x440], R6 ;  /* 0x0004400601007387 */ /* 0x000fe80000100800 */
[----:B------:R-:W-:Y:S04]  /*10850*/  STL [R1+0xb88], R4 ;  /* 0x000b880401007387 */ /* 0x000fe80000100800 */
[----:B------:R-:W-:Y:S04]  /*10860*/  STL [R1+0xb8c], R5 ;  /* 0x000b8c0501007387 */ /* 0x000fe80000100800 */
[----:B------:R-:W-:Y:S04]  /*10870*/  STL [R1+0x44c], R0 ;  /* 0x00044c0001007387 */ /* 0x000fe80000100800 */
[----:B------:R-:W-:Y:S04]  /*10880*/  STL [R1+0x448], R2 ;  /* 0x0004480201007387 */ /* 0x000fe80000100800 */
[----:B------:R1:W-:Y:S04]  /*10890*/  STS.U8 [R11+UR9+0x5300], R12 ;  /* 0x0053000c0b007988 */ /* 0x0003e80008000009 */
[----:B------:R-:W-:Y:S01]  /*108a0*/  STS.U8 [R11+UR9+0x4f00], R155 ;  /* 0x004f009b0b007988 */ /* 0x000fe20008000009 */
[----:B-1----:R-:W-:-:S03]  /*108b0*/  LOP3.LUT R12, R160, 0x70, RZ, 0x3c, !PT ;  /* 0x00000070a00c7812 */ /* 0x002fc600078e3cff */
        /* <DEDUP_REMOVED lines=18> */
[----:B------:R-:W-:Y:S01]  /*109e0*/  STS.U8 [R11+UR9+0x7700], R146 ;  /* 0x007700920b007988 */ /* 0x000fe20008000009 */
[----:B----4-:R-:W-:-:S02]  /*109f0*/  ISETP.NE.AND P0, PT, R17, RZ, PT ;  /* 0x000000ff1100720c */ /* 0x010fc40003f05270 */
[----:B------:R-:W-:-:S04]  /*10a00*/  LOP3.LUT R17, RZ, R17, RZ, 0x33, !PT ;  /* 0x00000011ff117212 */ /* 0x000fc800078e33ff */
[C---:B------:R-:W-:Y:S02]  /*10a10*/  SEL R99, R17.reuse, R77, !P0 ;  /* 0x0000004d11637207 */ /* 0x040fe40004000000 */
[C---:B------:R-:W-:Y:S02]  /*10a20*/  SEL R77, R17.reuse, R30, !P0 ;  /* 0x0000001e114d7207 */ /* 0x040fe40004000000 */
[C---:B------:R-:W-:Y:S02]  /*10a30*/  SEL R30, R17.reuse, R13, !P0 ;  /* 0x0000000d111e7207 */ /* 0x040fe40004000000 */
[C---:B------:R-:W-:Y:S01]  /*10a40*/  SEL R151, R17.reuse, R63, !P0 ;  /* 0x0000003f11977207 */ /* 0x040fe20004000000 */
[----:B--2---:R-:W-:Y:S01]  /*10a50*/  IMAD R13, R160, R15, RZ ;  /* 0x0000000fa00d7224 */ /* 0x004fe200078e02ff */
[C---:B------:R-:W-:Y:S02]  /*10a60*/  SEL R150, R17.reuse, R62, !P0 ;  /* 0x0000003e11967207 */ /* 0x040fe40004000000 */
[----:B------:R-:W-:-:S02]  /*10a70*/  SEL R114, R17, R60, !P0 ;  /* 0x0000003c11727207 */ /* 0x000fc40004000000 */
[C---:B------:R-:W-:Y:S02]  /*10a80*/  SEL R108, R17.reuse, R64, !P0 ;  /* 0x00000040116c7207 */ /* 0x040fe40004000000 */
[C---:B------:R-:W-:Y:S02]  /*10a90*/  SEL R115, R17.reuse, R61, !P0 ;  /* 0x0000003d11737207 */ /* 0x040fe40004000000 */
[C---:B------:R-:W-:Y:S02]  /*10aa0*/  SEL R113, R17.reuse, R69, !P0 ;  /* 0x0000004511717207 */ /* 0x040fe40004000000 */
[C---:B------:R-:W-:Y:S02]  /*10ab0*/  SEL R112, R17.reuse, R68, !P0 ;  /* 0x0000004411707207 */ /* 0x040fe40004000000 */
        /* <DEDUP_REMOVED lines=9> */
[C---:B0-----:R-:W-:Y:S02]  /*10b50*/  SEL R101, R17.reuse, R79, !P0 ;  /* 0x0000004f11657207 */ /* 0x041fe40004000000 */
        /* <DEDUP_REMOVED lines=43> */
[----:B------:R-:W-:Y:S01]  /*10e10*/  SEL R28, R17, R16, !P0 ;  /* 0x00000010111c7207 */ /* 0x000fe20004000000 */
[----:B------:R-:W-:Y:S01]  /*10e20*/  IMAD R17, R151, UR4, RZ ;  /* 0x0000000497117c24 */ /* 0x000fe2000f8e02ff */
[----:B------:R-:W-:Y:S01]  /*10e30*/  IADD3 R16, P0, PT, R13, UR14, RZ ;  /* 0x0000000e0d107c10 */ /* 0x000fe2000ff1e0ff */
[----:B------:R-:W-:Y:S01]  /*10e40*/  IMAD R18, R150, UR5, RZ ;  /* 0x0000000596127c24 */ /* 0x000fe2000f8e02ff */
[----:B---3--:R0:W-:Y:S01]  /*10e50*/  STL [R1+0xba4], R89 ;  /* 0x000ba45901007387 */ /* 0x0081e20000100800 */
[----:B------:R-:W-:Y:S01]  /*10e60*/  IMAD R19, R115, UR6, RZ ;  /* 0x0000000673137c24 */ /* 0x000fe2000f8e02ff */
[----:B------:R-:W-:Y:S01]  /*10e70*/  LEA.HI.X.SX32 R13, R13, UR15, 0x1, P0 ;  /* 0x0000000f0d0d7c11 */ /* 0x000fe200080f0eff */
[----:B------:R-:W-:Y:S01]  /*10e80*/  IMAD R20, R114, UR12, RZ ;  /* 0x0000000c72147c24 */ /* 0x000fe2000f8e02ff */
[-C--:B------:R-:W-:Y:S01]  /*10e90*/  IADD3 R0, P0, PT, R17, R16.reuse, RZ ;  /* 0x0000001011007210 */ /* 0x080fe20007f1e0ff */
[----:B------:R-:W-:Y:S01]  /*10ea0*/  IMAD R21, R113, UR13, RZ ;  /* 0x0000000d71157c24 */ /* 0x000fe2000f8e02ff */
[----:B------:R-:W-:Y:S01]  /*10eb0*/  STL [R1+0xb90], R15 ;  /* 0x000b900f01007387 */ /* 0x000fe20000100800 */
[----:B------:R-:W-:Y:S01]  /*10ec0*/  IADD3 R144, P6, PT, R19, R16, RZ ;  /* 0x0000001013907210 */ /* 0x000fe20007fde0ff */
[----:B------:R-:W-:Y:S01]  /*10ed0*/  IMAD R22, R112, UR16, RZ ;  /* 0x0000001070167c24 */ /* 0x000fe2000f8e02ff */
[----:B------:R-:W1:Y:S01]  /*10ee0*/  LDCU UR14, c[0x0][0x3b0] ;  /* 0x00007600ff0e77ac */ /* 0x000e620008000800 */
[----:B0-----:R-:W-:-:S02]  /*10ef0*/  LEA.HI.X.SX32 R89, R17, R13, 0x1, P0 ;  /* 0x0000000d11597211 */ /* 0x001fc400000f0eff */
[-C--:B------:R-:W-:Y:S01]  /*10f00*/  IADD3 R4, P0, PT, R18, R16.reuse, RZ ;  /* 0x0000001012047210 */ /* 0x080fe20007f1e0ff */
[----:B------:R-:W-:Y:S01]  /*10f10*/  STL [R1+0x454], R0 ;  /* 0x0004540001007387 */ /* 0x000fe20000100800 */
[-C--:B------:R-:W-:Y:S01]  /*10f20*/  IADD3 R8, P4, PT, R20, R16.reuse, RZ ;  /* 0x0000001014087210 */ /* 0x080fe20007f9e0ff */
[----:B------:R-:W-:Y:S01]  /*10f30*/  IMAD R23, R111, UR17, RZ ;  /* 0x000000116f177c24 */ /* 0x000fe2000f8e02ff */
[----:B------:R-:W0:Y:S01]  /*10f40*/  LDCU UR15, c[0x0][0x3b0] ;  /* 0x00007600ff0f77ac */ /* 0x000e220008000800 */
[----:B------:R-:W-:Y:S01]  /*10f50*/  STS.U8 [R11+UR9+0x3b00], R152 ;  /* 0x003b00980b007988 */ /* 0x000fe20008000009 */
[----:B------:R-:W-:-:S03]  /*10f60*/  IADD3 R111, P1, PT, R21, R16, RZ ;  /* 0x00000010156f7210 */ /* 0x000fc60007f3e0ff */
[----:B------:R-:W-:Y:S01]  /*10f70*/  STS.U8 [R11+UR9+0x7b00], R149 ;  /* 0x007b00950b007988 */ /* 0x000fe20008000009 */
[----:B------:R-:W-:-:S03]  /*10f80*/  IMAD R25, R109, UR19, RZ ;  /* 0x000000136d197c24 */ /* 0x000fc6000f8e02ff */
[----:B------:R-:W-:Y:S04]  /*10f90*/  STS.U8 [R11+UR9+0x3f00], R154 ;  /* 0x003f009a0b007988 */ /* 0x000fe80008000009 */
[----:B------:R-:W-:Y:S04]  /*10fa0*/  STS.U8 [R11+UR9+0x7f00], R153 ;  /* 0x007f00990b007988 */ /* 0x000fe80008000009 */
[----:B------:R-:W-:Y:S04]  /*10fb0*/  STL [R1+0x450], R89 ;  /* 0x0004505901007387 */ /* 0x000fe80000100800 */
[----:B------:R2:W-:Y:S04]  /*10fc0*/  STS.U8 [R12+UR9+0x380], R81 ;  /* 0x000380510c007988 */ /* 0x0005e80008000009 */
[----:B------:R-:W-:Y:S04]  /*10fd0*/  STS.U8 [R12+UR9+0x4380], R80 ;  /* 0x004380500c007988 */ /* 0x000fe80008000009 */
[----:B------:R-:W-:Y:S04]  /*10fe0*/  STS.U8 [R12+UR9+0x780], R83 ;  /* 0x000780530c007988 */ /* 0x000fe80008000009 */
[----:B------:R-:W-:Y:S04]  /*10ff0*/  STS.U8 [R12+UR9+0x4780], R82 ;  /* 0x004780520c007988 */ /* 0x000fe80008000009 */
[----:B------:R-:W-:Y:S04]  /*11000*/  STS.U8 [R12+UR9+0xb80], R84 ;  /* 0x000b80540c007988 */ /* 0x000fe80008000009 */
[----:B------:R-:W-:Y:S04]  /*11010*/  STS.U8 [R12+UR9+0x4b80], R85 ;  /* 0x004b80550c007988 */ /* 0x000fe80008000009 */
[----:B------:R-:W-:Y:S04]  /*11020*/  STS.U8 [R12+UR9+0xf80], R87 ;  /* 0x000f80570c007988 */ /* 0x000fe80008000009 */
[----:B------:R-:W-:Y:S01]  /*11030*/  STL [R1+0x45c], R4 ;  /* 0x00045c0401007387 */ /* 0x000fe20000100800 */
[----:B------:R-:W-:-:S03]  /*11040*/  IMAD R24, R110, UR18, RZ ;  /* 0x000000126e187c24 */ /* 0x000fc6000f8e02ff */
[----:B------:R-:W-:Y:S01]  /*11050*/  STS.U8 [R12+UR9+0x4f80], R86 ;  /* 0x004f80560c007988 */ /* 0x000fe20008000009 */
[----:B------:R-:W-:-:S03]  /*11060*/  LEA.HI.X.SX32 R5, R18, R13, 0x1, P0 ;  /* 0x0000000d12057211 */ /* 0x000fc600000f0eff */
[----:B------:R-:W-:Y:S01]  /*11070*/  STL [R1+0xb94], R4 ;  /* 0x000b940401007387 */ /* 0x000fe20000100800 */
[----:B--2---:R-:W-:-:S03]  /*11080*/  IADD3 R81, P2, PT, R23, R16, RZ ;  /* 0x0000001017517210 */ /* 0x004fc60007f5e0ff */
[----:B------:R2:W-:Y:S04]  /*11090*/  STS.U8 [R12+UR9+0x2380], R135 ;  /* 0x002380870c007988 */ /* 0x0005e80008000009 */
[----:B------:R-:W-:Y:S01]  /*110a0*/  STL [R1+0x464], R144 ;  /* 0x0004649001007387 */ /* 0x000fe20000100800 */
[----:B------:R-:W-:-:S03]  /*110b0*/  IMAD R26, R108, UR22, RZ ;  /* 0x000000166c1a7c24 */ /* 0x000fc6000f8e02ff */
[----:B------:R-:W-:Y:S01]  /*110c0*/  STL [R1+0xb98], R144 ;  /* 0x000b989001007387 */ /* 0x000fe20000100800 */
[----:B--2---:R-:W-:-:S03]  /*110d0*/  IADD3 R135, P3, PT, R22, R16, RZ ;  /* 0x0000001016877210 */ /* 0x004fc60007f7e0ff */
[----:B------:R-:W-:Y:S01]  /*110e0*/  STL [R1+0x46c], R8 ;  /* 0x00046c0801007387 */ /* 0x000fe20000100800 */
[----:B------:R-:W-:-:S03]  /*110f0*/  LEA.HI.X.SX32 R160, R19, R13, 0x1, P6 ;  /* 0x0000000d13a07211 */ /* 0x000fc600030f0eff */
[----:B------:R-:W-:Y:S01]  /*11100*/  STL [R1+0xb9c], R8 ;  /* 0x000b9c0801007387 */ /* 0x000fe20000100800 */
[-C--:B------:R-:W-:Y:S01]  /*11110*/  IADD3 R0, P6, PT, R25, R16.reuse, RZ ;  /* 0x0000001019007210 */ /* 0x080fe20007fde0ff */
[----:B------:R-:W-:Y:S02]  /*11120*/  IMAD R27, R107, UR23, RZ ;  /* 0x000000176b1b7c24 */ /* 0x000fe4000f8e02ff */
[----:B------:R-:W-:Y:S01]  /*11130*/  STL [R1+0x474], R111 ;  /* 0x0004746f01007387 */ /* 0x000fe20000100800 */
[----:B------:R-:W-:Y:S01]  /*11140*/  IMAD R29, R106, UR24, RZ ;  /* 0x000000186a1d7c24 */ /* 0x000fe2000f8e02ff */
[----:B------:R-:W-:Y:S02]  /*11150*/  IADD3 R123, P0, PT, R24, R16, RZ ;  /* 0x00000010187b7210 */ /* 0x000fe40007f1e0ff */
[----:B------:R-:W-:Y:S01]  /*11160*/  STL [R1+0xba0], R111 ;  /* 0x000ba06f01007387 */ /* 0x000fe20000100800 */
[----:B------:R-:W-:-:S03]  /*11170*/  LEA.HI.X.SX32 R9, R20, R13, 0x1, P4 ;  /* 0x0000000d14097211 */ /* 0x000fc600020f0eff */
        /* <DEDUP_REMOVED lines=8> */
[----:B------:R-:W2:Y:S01]  /*11200*/  LDL R18, [R1+0x454] ;  /* 0x0004540001127983 */ /* 0x000ea20000100800 */
[----:B------:R-:W-:-:S03]  /*11210*/  IMAD R39, R95, UR33, RZ ;  /* 0x000000215f277c24 */ /* 0x000fc6000f8e02ff */
[----:B------:R3:W-:Y:S01]  /*11220*/  STS.U8 [R12+UR9+0x6380], R132 ;  /* 0x006380840c007988 */ /* 0x0007e20008000009 */
[----:B------:R-:W-:-:S03]  /*11230*/  LEA.HI.X.SX32 R80, R23, R13, 0x1, P2 ;  /* 0x0000000d17507211 */ /* 0x000fc600010f0eff */
[----:B------:R-:W-:Y:S01]  /*11240*/  STL [R1+0x494], R0 ;  /* 0x0004940001007387 */ /* 0x000fe20000100800 */
[----:B------:R-:W-:-:S03]  /*11250*/  IMAD R33, R103, UR27, RZ ;  /* 0x0000001b67217c24 */ /* 0x000fc6000f8e02ff */
[----:B------:R-:W-:Y:S01]  /*11260*/  STL [R1+0x460], R160 ;  /* 0x000460a001007387 */ /* 0x000fe20000100800 */
[----:B---3--:R-:W-:-:S03]  /*11270*/  LEA.HI.X.SX32 R132, R22, R13, 0x1, P3 ;  /* 0x0000000d16847211 */ /* 0x008fc600018f0eff */
[----:B------:R-:W-:Y:S01]  /*11280*/  STL [R1+0x48c], R123 ;  /* 0x00048c7b01007387 */ /* 0x000fe20000100800 */
[-C--:B------:R-:W-:Y:S02]  /*11290*/  IADD3 R95, P3, PT, R29, R16.reuse, RZ ;  /* 0x000000101d5f7210 */ /* 0x080fe40007f7e0ff */
[----:B------:R-:W-:Y:S01]  /*112a0*/  IADD3 R113, P2, PT, R31, R16, RZ ;  /* 0x000000101f717210 */ /* 0x000fe20007f5e0ff */
[----:B------:R-:W-:Y:S01]  /*112b0*/  STL [R1+0x468], R9 ;  /* 0x0004680901007387 */ /* 0x000fe20000100800 */
[----:B------:R-:W-:Y:S01]  /*112c0*/  LEA.HI.X.SX32 R118, R24, R13, 0x1, P0 ;  /* 0x0000000d18767211 */ /* 0x000fe200000f0eff */
[----:B------:R-:W-:Y:S02]  /*112d0*/  IMAD R34, R102, UR28, RZ ;  /* 0x0000001c66227c24 */ /* 0x000fe4000f8e02ff */
[----:B------:R-:W-:Y:S01]  /*112e0*/  STL [R1+0x49c], R2 ;  /* 0x00049c0201007387 */ /* 0x000fe20000100800 */
[----:B------:R-:W-:-:S03]  /*112f0*/  IMAD R35, R101, UR29, RZ ;  /* 0x0000001d65237c24 */ /* 0x000fc6000f8e02ff */
[----:B------:R3:W-:Y:S01]  /*11300*/  STS.U8 [R12+UR9+0x1f80], R129 ;  /* 0x001f80810c007988 */ /* 0x0007e20008000009 */
[----:B------:R-:W-:-:S03]  /*11310*/  LEA.HI.X.SX32 R111, R25, R13, 0x1, P6 ;  /* 0x0000000d196f7211 */ /* 0x000fc600030f0eff */
[----:B------:R-:W-:Y:S01]  /*11320*/  STL [R1+0x470], R110 ;  /* 0x0004706e01007387 */ /* 0x000fe20000100800 */
[----:B------:R-:W-:-:S03]  /*11330*/  IADD3 R154, P6, PT, R33, R16, RZ ;  /* 0x00000010219a7210 */ /* 0x000fc60007fde0ff */
[----:B------:R-:W-:Y:S01]  /*11340*/  STL [R1+0x4a4], R10 ;  /* 0x0004a40a01007387 */ /* 0x000fe20000100800 */
[----:B---3--:R-:W-:-:S03]  /*11350*/  IADD3 R129, P0, PT, R32, R16, RZ ;  /* 0x0000001020817210 */ /* 0x008fc60007f1e0ff */
[----:B------:R-:W-:Y:S01]  /*11360*/  STL [R1+0x4ac], R95 ;  /* 0x0004ac5f01007387 */ /* 0x000fe20000100800 */
[----:B------:R-:W-:Y:S01]  /*11370*/  IMAD R36, R100, UR30, RZ ;  /* 0x0000001e64247c24 */ /* 0x000fe2000f8e02ff */
[----:B------:R-:W-:Y:S02]  /*11380*/  LEA.HI.X.SX32 R3, R26, R13, 0x1, P4 ;  /* 0x0000000d1a037211 */ /* 0x000fe400020f0eff */
[----:B------:R-:W-:Y:S01]  /*11390*/  STL [R1+0x478], R132 ;  /* 0x0004788401007387 */ /* 0x000fe20000100800 */
[----:B------:R-:W-:-:S03]  /*113a0*/  IADD3 R120, P4, PT, R34, R16, RZ ;  /* 0x0000001022787210 */ /* 0x000fc60007f9e0ff */
[----:B------:R-:W-:Y:S01]  /*113b0*/  STL [R1+0x4b4], R113 ;  /* 0x0004b47101007387 */ /* 0x000fe20000100800 */
[----:B------:R-:W-:Y:S01]  /*113c0*/  IMAD R37, R99, UR31, RZ ;  /* 0x0000001f63257c24 */ /* 0x000fe2000f8e02ff */
[-C--:B------:R-:W-:Y:S02]  /*113d0*/  LEA.HI.X.SX32 R11, R27, R13.reuse, 0x1, P1 ;  /* 0x0000000d1b0b7211 */ /* 0x080fe400008f0eff */
[----:B------:R-:W-:Y:S01]  /*113e0*/  STL [R1+0x480], R80 ;  /* 0x0004805001007387 */ /* 0x000fe20000100800 */
[----:B------:R-:W-:Y:S01]  /*113f0*/  IMAD R38, R96, UR32, RZ ;  /* 0x0000002060267c24 */ /* 0x000fe2000f8e02ff */
[----:B------:R-:W-:Y:S02]  /*11400*/  IADD3 R144, P1, PT, R35, R16, RZ ;  /* 0x0000001023907210 */ /* 0x000fe40007f3e0ff */
[----:B------:R-:W-:Y:S01]  /*11410*/  STL [R1+0x4bc], R129 ;  /* 0x0004bc8101007387 */ /* 0x000fe20000100800 */
[----:B------:R-:W-:Y:S01]  /*11420*/  IMAD R40, R92, UR34, RZ ;  /* 0x000000225c287c24 */ /* 0x000fe2000f8e02ff */
[----:B------:R-:W-:-:S02]  /*11430*/  LEA.HI.X.SX32 R92, R29, R13, 0x1, P3 ;  /* 0x0000000d1d5c7211 */ /* 0x000fc400018f0eff */
[----:B------:R-:W-:Y:S01]  /*11440*/  STL [R1+0x488], R118 ;  /* 0x0004887601007387 */ /* 0x000fe20000100800 */
[----:B------:R-:W-:-:S03]  /*11450*/  IADD3 R0, P3, PT, R36, R16, RZ ;  /* 0x0000001024007210 */ /* 0x000fc60007f7e0ff */
[----:B------:R-:W-:Y:S01]  /*11460*/  STL [R1+0x490], R111 ;  /* 0x0004906f01007387 */ /* 0x000fe20000100800 */
[----:B------:R-:W-:-:S03]  /*11470*/  LEA.HI.X.SX32 R112, R31, R13, 0x1, P2 ;  /* 0x0000000d1f707211 */ /* 0x000fc600010f0eff */
[----:B------:R-:W-:Y:S01]  /*11480*/  STL [R1+0x4c4], R154 ;  /* 0x0004c49a01007387 */ /* 0x000fe20000100800 */
[----:B------:R-:W-:-:S03]  /*11490*/  IADD3 R7, P2, PT, R37, R16, RZ ;  /* 0x0000001025077210 */ /* 0x000fc60007f5e0ff */
[----:B------:R-:W-:Y:S01]  /*114a0*/  STL [R1+0x498], R3 ;  /* 0x0004980301007387 */ /* 0x000fe20000100800 */
[----:B------:R-:W-:-:S03]  /*114b0*/  LEA.HI.X.SX32 R153, R33, R13, 0x1, P6 ;  /* 0x0000000d21997211 */ /* 0x000fc600030f0eff */
[----:B------:R3:W-:Y:S04]  /*114c0*/  STS.U8 [R12+UR9+0x5f80], R128 ;  /* 0x005f80800c007988 */ /* 0x0007e80008000009 */
[----:B------:R-:W-:Y:S01]  /*114d0*/  STL [R1+0x4cc], R120 ;  /* 0x0004cc7801007387 */ /* 0x000fe20000100800 */
[----:B------:R-:W-:-:S03]  /*114e0*/  IADD3 R115, P6, PT, R39, R16, RZ ;  /* 0x0000001027737210 */ /* 0x000fc60007fde0ff */
[----:B------:R-:W-:Y:S01]  /*114f0*/  STL [R1+0x4a0], R11 ;  /* 0x0004a00b01007387 */ /* 0x000fe20000100800 */
[----:B---3--:R-:W-:-:S03]  /*11500*/  LEA.HI.X.SX32 R128, R32, R13, 0x1, P0 ;  /* 0x0000000d20807211 */ /* 0x008fc600000f0eff */
[----:B------:R-:W-:Y:S01]  /*11510*/  STL [R1+0x4d4], R144 ;  /* 0x0004d49001007387 */ /* 0x000fe20000100800 */
[----:B------:R-:W-:-:S03]  /*11520*/  IADD3 R99, P0, PT, R38, R16, RZ ;  /* 0x0000001026637210 */ /* 0x000fc60007f1e0ff */
[----:B------:R-:W-:Y:S01]  /*11530*/  STL [R1+0x4a8], R92 ;  /* 0x0004a85c01007387 */ /* 0x000fe20000100800 */
[----:B------:R-:W-:-:S03]  /*11540*/  LEA.HI.X.SX32 R8, R35, R13, 0x1, P1 ;  /* 0x0000000d23087211 */ /* 0x000fc600008f0eff */
[----:B------:R-:W-:Y:S01]  /*11550*/  STL [R1+0x4dc], R0 ;  /* 0x0004dc0001007387 */ /* 0x000fe20000100800 */
[----:B------:R-:W-:-:S03]  /*11560*/  LEA.HI.X.SX32 R119, R34, R13, 0x1, P4 ;  /* 0x0000000d22777211 */ /* 0x000fc600020f0eff */
[----:B------:R-:W-:Y:S01]  /*11570*/  STL [R1+0x4b0], R112 ;  /* 0x0004b07001007387 */ /* 0x000fe20000100800 */
[----:B------:R-:W-:Y:S01]  /*11580*/  IMAD R61, R61, UR35, RZ ;  /* 0x000000233d3d7c24 */ /* 0x000fe2000f8e02ff */
[----:B------:R-:W-:Y:S02]  /*11590*/  LEA.HI.X.SX32 R14, R36, R13, 0x1, P3 ;  /* 0x0000000d240e7211 */ /* 0x000fe400018f0eff */
[----:B------:R-:W-:Y:S01]  /*115a0*/  STL [R1+0x4e4], R7 ;  /* 0x0004e40701007387 */ /* 0x000fe20000100800 */
[----:B------:R-:W-:-:S03]  /*115b0*/  IMAD R63, R63, UR36, RZ ;  /* 0x000000243f3f7c24 */ /* 0x000fc6000f8e02ff */
[----:B------:R-:W-:Y:S01]  /*115c0*/  STL [R1+0x4ec], R99 ;  /* 0x0004ec6301007387 */ /* 0x000fe20000100800 */
[----:B------:R-:W-:Y:S01]  /*115d0*/  IMAD R65, R65, UR37, RZ ;  /* 0x0000002541417c24 */ /* 0x000fe2000f8e02ff */
[-C--:B------:R-:W-:Y:S02]  /*115e0*/  LEA.HI.X.SX32 R37, R37, R13.reuse, 0x1, P2 ;  /* 0x0000000d25257211 */ /* 0x080fe400010f0eff */
[----:B------:R3:W-:Y:S01]  /*115f0*/  STS.U8 [R12+UR9+0x1b80], R131 ;  /* 0x001b80830c007988 */ /* 0x0007e20008000009 */
[----:B------:R-:W-:-:S03]  /*11600*/  LEA.HI.X.SX32 R96, R38, R13, 0x1, P0 ;  /* 0x0000000d26607211 */ /* 0x000fc600000f0eff */
[----:B------:R-:W-:Y:S01]  /*11610*/  STL [R1+0x4b8], R128 ;  /* 0x0004b88001007387 */ /* 0x000fe20000100800 */
[----:B------:R-:W-:-:S03]  /*11620*/  LEA.HI.X.SX32 R114, R39, R13, 0x1, P6 ;  /* 0x0000000d27727211 */ /* 0x000fc600030f0eff */
[----:B------:R-:W-:Y:S01]  /*11630*/  STL [R1+0x4f4], R115 ;  /* 0x0004f47301007387 */ /* 0x000fe20000100800 */
[----:B---3--:R-:W-:-:S03]  /*11640*/  IADD3 R131, P1, PT, R40, R16, RZ ;  /* 0x0000001028837210 */ /* 0x008fc60007f3e0ff */
[----:B------:R-:W-:Y:S01]  /*11650*/  STL [R1+0x4c0], R153 ;  /* 0x0004c09901007387 */ /* 0x000fe20000100800 */
[----:B------:R-:W-:Y:S01]  /*11660*/  IMAD R68, R68, UR38, RZ ;  /* 0x0000002644447c24 */ /* 0x000fe2000f8e02ff */
[----:B------:R-:W-:Y:S02]  /*11670*/  IADD3 R152, P0, PT, R61, R16, RZ ;  /* 0x000000103d987210 */ /* 0x000fe40007f1e0ff */
[----:B------:R-:W-:Y:S01]  /*11680*/  STL [R1+0x4d0], R8 ;  /* 0x0004d00801007387 */ /* 0x000fe20000100800 */
[----:B------:R-:W-:-:S03]  /*11690*/  IMAD R70, R70, UR39, RZ ;  /* 0x0000002746467c24 */ /* 0x000fc6000f8e02ff */
[----:B------:R3:W-:Y:S01]  /*116a0*/  STS.U8 [R12+UR9+0x5b80], R130 ;  /* 0x005b80820c007988 */ /* 0x0007e20008000009 */
[----:B------:R-:W-:-:S03]  /*116b0*/  IADD3 R20, P2, PT, R65, R16, RZ ;  /* 0x0000001041147210 */ /* 0x000fc60007f5e0ff */
[----:B------:R-:W-:Y:S01]  /*116c0*/  STL [R1+0x4c8], R119 ;  /* 0x0004c87701007387 */ /* 0x000fe20000100800 */
[----:B------:R-:W-:-:S03]  /*116d0*/  IMAD R72, R72, UR40, RZ ;  /* 0x0000002848487c24 */ /* 0x000fc6000f8e02ff */
[----:B------:R-:W-:Y:S01]  /*116e0*/  STL [R1+0x4d8], R14 ;  /* 0x0004d80e01007387 */ /* 0x000fe20000100800 */
[----:B---3--:R-:W-:-:S03]  /*116f0*/  LEA.HI.X.SX32 R130, R40, R13, 0x1, P1 ;  /* 0x0000000d28827211 */ /* 0x008fc600008f0eff */
[----:B------:R-:W-:Y:S01]  /*11700*/  STL [R1+0x4fc], R131 ;  /* 0x0004fc8301007387 */ /* 0x000fe20000100800 */
[----:B------:R-:W-:-:S03]  /*11710*/  IADD3 R122, P1, PT, R63, R16, RZ ;  /* 0x000000103f7a7210 */ /* 0x000fc60007f3e0ff */
[----:B------:R-:W-:Y:S01]  /*11720*/  STL [R1+0x4e0], R37 ;  /* 0x0004e02501007387 */ /* 0x000fe20000100800 */
[----:B------:R-:W-:-:S03]  /*11730*/  LEA.HI.X.SX32 R149, R61, R13, 0x1, P0 ;  /* 0x0000000d3d957211 */ /* 0x000fc600000f0eff */
[----:B------:R-:W-:Y:S01]  /*11740*/  STL [R1+0x4e8], R96 ;  /* 0x0004e86001007387 */ /* 0x000fe20000100800 */
[-C--:B------:R-:W-:Y:S01]  /*11750*/  LEA.HI.X.SX32 R121, R63, R13.reuse, 0x1, P1 ;  /* 0x0000000d3f797211 */ /* 0x080fe200008f0eff */
[----:B------:R-:W-:Y:S01]  /*11760*/  IMAD R75, R75, UR41, RZ ;  /* 0x000000294b4b7c24 */ /* 0x000fe2000f8e02ff */
[----:B------:R-:W-:Y:S01]  /*11770*/  IADD3 R6, P0, PT, R68, R16, RZ ;  /* 0x0000001044067210 */ /* 0x000fe20007f1e0ff */
[----:B------:R-:W-:Y:S01]  /*11780*/  STL [R1+0x4f0], R114 ;  /* 0x0004f07201007387 */ /* 0x000fe20000100800 */
[----:B------:R-:W-:-:S03]  /*11790*/  LEA.HI.X.SX32 R21, R65, R13, 0x1, P2 ;  /* 0x0000000d41157211 */ /* 0x000fc600010f0eff */
[----:B------:R-:W-:Y:S01]  /*117a0*/  STL [R1+0x4f8], R130 ;  /* 0x0004f88201007387 */ /* 0x000fe20000100800 */
[-C--:B------:R-:W-:Y:S01]  /*117b0*/  IADD3 R33, P1, PT, R70, R16.reuse, RZ ;  /* 0x0000001046217210 */ /* 0x080fe20007f3e0ff */
[----:B------:R-:W-:Y:S02]  /*117c0*/  IMAD R77, R77, UR42, RZ ;  /* 0x0000002a4d4d7c24 */ /* 0x000fe4000f8e02ff */
[----:B------:R-:W-:Y:S01]  /*117d0*/  STL [R1+0x504], R152 ;  /* 0x0005049801007387 */ /* 0x000fe20000100800 */
[----:B------:R-:W-:Y:S01]  /*117e0*/  IADD3 R101, P2, PT, R72, R16, RZ ;  /* 0x0000001048657210 */ /* 0x000fe20007f5e0ff */
[----:B------:R-:W-:Y:S02]  /*117f0*/  IMAD R79, R79, UR43, RZ ;  /* 0x0000002b4f4f7c24 */ /* 0x000fe4000f8e02ff */
[----:B------:R-:W-:Y:S01]  /*11800*/  STL [R1+0x514], R20 ;  /* 0x0005141401007387 */ /* 0x000fe20000100800 */
[----:B------:R-:W-:-:S03]  /*11810*/  LEA.HI.X.SX32 R68, R68, R13, 0x1, P0 ;  /* 0x0000000d44447211 */ /* 0x000fc600000f0eff */
[----:B------:R-:W-:Y:S01]  /*11820*/  STL [R1+0x50c], R122 ;  /* 0x00050c7a01007387 */ /* 0x000fe20000100800 */
[----:B------:R-:W-:-:S03]  /*11830*/  LEA.HI.X.SX32 R34, R70, R13, 0x1, P1 ;  /* 0x0000000d46227211 */ /* 0x000fc600008f0eff */
[----:B------:R-:W-:Y:S01]  /*11840*/  STL [R1+0x500], R149 ;  /* 0x0005009501007387 */ /* 0x000fe20000100800 */
[----:B------:R-:W-:-:S03]  /*11850*/  IADD3 R151, P0, PT, R75, R16, RZ ;  /* 0x000000104b977210 */ /* 0x000fc60007f1e0ff */
[----:B------:R-:W-:Y:S01]  /*11860*/  STL [R1+0x508], R121 ;  /* 0x0005087901007387 */ /* 0x000fe20000100800 */
[----:B------:R-:W-:-:S03]  /*11870*/  LEA.HI.X.SX32 R100, R72, R13, 0x1, P2 ;  /* 0x0000000d48647211 */ /* 0x000fc600010f0eff */
[----:B------:R-:W-:Y:S01]  /*11880*/  STL [R1+0x510], R21 ;  /* 0x0005101501007387 */ /* 0x000fe20000100800 */
[----:B------:R-:W-:Y:S01]  /*11890*/  IMAD R78, R78, UR45, RZ ;  /* 0x0000002d4e4e7c24 */ /* 0x000fe2000f8e02ff */
[----:B------:R-:W-:Y:S02]  /*118a0*/  IADD3 R148, P2, PT, R79, R16, RZ ;  /* 0x000000104f947210 */ /* 0x000fe40007f5e0ff */
[----:B------:R3:W-:Y:S01]  /*118b0*/  STS.U8 [R12+UR9+0x1780], R117 ;  /* 0x001780750c007988 */ /* 0x0007e20008000009 */
[----:B------:R-:W-:-:S03]  /*118c0*/  IMAD R91, R91, UR44, RZ ;  /* 0x0000002c5b5b7c24 */ /* 0x000fc6000f8e02ff */
[----:B------:R-:W-:Y:S01]  /*118d0*/  STL [R1+0x51c], R6 ;  /* 0x00051c0601007387 */ /* 0x000fe20000100800 */
[----:B------:R-:W-:-:S03]  /*118e0*/  LEA.HI.X.SX32 R150, R75, R13, 0x1, P0 ;  /* 0x0000000d4b967211 */ /* 0x000fc600000f0eff */
[----:B------:R-:W-:Y:S01]  /*118f0*/  STL [R1+0x524], R33 ;  /* 0x0005242101007387 */ /* 0x000fe20000100800 */
[----:B---3--:R-:W-:-:S03]  /*11900*/  IADD3 R117, P1, PT, R77, R16, RZ ;  /* 0x000000104d757210 */ /* 0x008fc60007f3e0ff */
[----:B------:R-:W-:Y:S01]  /*11910*/  STL [R1+0x518], R68 ;  /* 0x0005184401007387 */ /* 0x000fe20000100800 */
[----:B------:R-:W-:-:S03]  /*11920*/  IMAD R76, R76, UR46, RZ ;  /* 0x0000002e4c4c7c24 */ /* 0x000fc6000f8e02ff */
        /* <DEDUP_REMOVED lines=10> */
[----:B------:R-:W-:-:S03]  /*119d0*/  IADD3 R63, P2, PT, R76, R16, RZ ;  /* 0x000000104c3f7210 */ /* 0x000fc60007f5e0ff */
[----:B------:R-:W-:Y:S04]  /*119e0*/  STL [R1+0x530], R150 ;  /* 0x0005309601007387 */ /* 0x000fe80000100800 */
[----:B------:R-:W-:Y:S04]  /*119f0*/  STL [R1+0x544], R148 ;  /* 0x0005449401007387 */ /* 0x000fe80000100800 */
[----:B------:R-:W-:Y:S01]  /*11a00*/  STL [R1+0x538], R116 ;  /* 0x0005387401007387 */ /* 0x000fe20000100800 */
[----:B------:R-:W-:-:S03]  /*11a10*/  LEA.HI.X.SX32 R65, R76, R13, 0x1, P2 ;  /* 0x0000000d4c417211 */ /* 0x000fc600010f0eff */
[----:B------:R-:W-:Y:S04]  /*11a20*/  STL [R1+0x540], R146 ;  /* 0x0005409201007387 */ /* 0x000fe80000100800 */
[----:B------:R-:W-:Y:S04]  /*11a30*/  STL [R1+0x554], R15 ;  /* 0x0005540f01007387 */ /* 0x000fe80000100800 */
[----:B------:R-:W-:Y:S04]  /*11a40*/  STL [R1+0x54c], R98 ;  /* 0x00054c6201007387 */ /* 0x000fe80000100800 */
[----:B------:R-:W-:Y:S04]  /*11a50*/  STL [R1+0x55c], R63 ;  /* 0x00055c3f01007387 */ /* 0x000fe80000100800 */
[----:B------:R-:W3:Y:S01]  /*11a60*/  LDL R76, [R1+0x494] ;  /* 0x00049400014c7983 */ /* 0x000ee20000100800 */
[----:B------:R-:W-:Y:S01]  /*11a70*/  IMAD R74, R74, UR47, RZ ;  /* 0x0000002f4a4a7c24 */ /* 0x000fe2000f8e02ff */
[----:B------:R-:W-:Y:S01]  /*11a80*/  LEA.HI.X.SX32 R97, R91, R13, 0x1, P0 ;  /* 0x0000000d5b617211 */ /* 0x000fe200000f0eff */
[----:B------:R-:W-:-:S02]  /*11a90*/  IMAD R73, R73, UR48, RZ ;  /* 0x0000003049497c24 */ /* 0x000fc4000f8e02ff */
[----:B------:R-:W-:Y:S01]  /*11aa0*/  IMAD R69, R69, UR50, RZ ;  /* 0x0000003245457c24 */ /* 0x000fe2000f8e02ff */
[-C--:B------:R-:W-:Y:S01]  /*11ab0*/  IADD3 R31, P0, PT, R74, R16.reuse, RZ ;  /* 0x000000104a1f7210 */ /* 0x080fe20007f1e0ff */
[----:B------:R-:W-:Y:S01]  /*11ac0*/  IMAD R71, R71, UR49, RZ ;  /* 0x0000003147477c24 */ /* 0x000fe2000f8e02ff */
[-C--:B------:R-:W-:Y:S01]  /*11ad0*/  LEA.HI.X.SX32 R4, R78, R13.reuse, 0x1, P1 ;  /* 0x0000000d4e047211 */ /* 0x080fe200008f0eff */
[----:B------:R4:W-:Y:S01]  /*11ae0*/  STS.U8 [R12+UR9+0x1380], R94 ;  /* 0x0013805e0c007988 */ /* 0x0009e20008000009 */
[----:B------:R-:W-:Y:S01]  /*11af0*/  LEA.HI.X.SX32 R32, R74, R13, 0x1, P0 ;  /* 0x0000000d4a207211 */ /* 0x000fe200000f0eff */
[----:B------:R-:W-:Y:S01]  /*11b00*/  IMAD R64, R64, UR53, RZ ;  /* 0x0000003540407c24 */ /* 0x000fe2000f8e02ff */
[-C--:B------:R-:W-:Y:S01]  /*11b10*/  IADD3 R103, P1, PT, R73, R16.reuse, RZ ;  /* 0x0000001049677210 */ /* 0x080fe20007f3e0ff */
[----:B------:R0:W-:Y:S01]  /*11b20*/  STS.U8 [R12+UR9+0x3380], R147 ;  /* 0x003380930c007988 */ /* 0x0001e20008000009 */
[----:B------:R-:W-:Y:S01]  /*11b30*/  IMAD R67, R67, UR51, RZ ;  /* 0x0000003343437c24 */ /* 0x000fe2000f8e02ff */
[----:B------:R-:W1:Y:S01]  /*11b40*/  LDC R74, c[0x0][0x3a0] ;  /* 0x0000e800ff4a7b82 */ /* 0x000e620000000800 */
[----:B------:R-:W-:Y:S01]  /*11b50*/  IMAD R66, R66, UR52, RZ ;  /* 0x0000003442427c24 */ /* 0x000fe2000f8e02ff */
[----:B------:R-:W-:Y:S01]  /*11b60*/  STL [R1+0x548], R97 ;  /* 0x0005486101007387 */ /* 0x000fe20000100800 */
[----:B----4-:R-:W-:-:S03]  /*11b70*/  IADD3 R94, P0, PT, R69, R16, RZ ;  /* 0x00000010455e7210 */ /* 0x010fc60007f1e0ff */
[----:B------:R4:W-:Y:S01]  /*11b80*/  STS.U8 [R12+UR9+0x5380], R93 ;  /* 0x0053805d0c007988 */ /* 0x0009e20008000009 */
[----:B0-----:R-:W-:-:S03]  /*11b90*/  IADD3 R147, P2, PT, R71, R16, RZ ;  /* 0x0000001047937210 */ /* 0x001fc60007f5e0ff */
[----:B------:R-:W-:Y:S01]  /*11ba0*/  STL [R1+0x550], R4 ;  /* 0x0005500401007387 */ /* 0x000fe20000100800 */
[-C--:B------:R-:W-:Y:S01]  /*11bb0*/  LEA.HI.X.SX32 R102, R73, R13.reuse, 0x1, P1 ;  /* 0x0000000d49667211 */ /* 0x080fe200008f0eff */
[----:B------:R-:W-:Y:S02]  /*11bc0*/  IMAD R43, R43, UR56, RZ ;  /* 0x000000382b2b7c24 */ /* 0x000fe4000f8e02ff */
[----:B------:R0:W-:Y:S01]  /*11bd0*/  STS.U8 [R12+UR9+0x7380], R145 ;  /* 0x007380910c007988 */ /* 0x0001e20008000009 */
[----:B----4-:R-:W-:-:S03]  /*11be0*/  LEA.HI.X.SX32 R93, R69, R13, 0x1, P0 ;  /* 0x0000000d455d7211 */ /* 0x010fc600000f0eff */
[----:B------:R-:W-:Y:S01]  /*11bf0*/  STL [R1+0x558], R65 ;  /* 0x0005584101007387 */ /* 0x000fe20000100800 */
[-C--:B------:R-:W-:Y:S01]  /*11c00*/  IADD3 R91, P0, PT, R64, R16.reuse, RZ ;  /* 0x00000010405b7210 */ /* 0x080fe20007f1e0ff */
[----:B------:R-:W-:Y:S01]  /*11c10*/  IMAD R62, R62, UR54, RZ ;  /* 0x000000363e3e7c24 */ /* 0x000fe2000f8e02ff */
[----:B------:R-:W-:Y:S01]  /*11c20*/  IADD3 R143, P1, PT, R67, R16, RZ ;  /* 0x00000010438f7210 */ /* 0x000fe20007f3e0ff */
[----:B------:R-:W-:Y:S01]  /*11c30*/  STL [R1+0x564], R31 ;  /* 0x0005641f01007387 */ /* 0x000fe20000100800 */
[----:B0-----:R-:W-:-:S03]  /*11c40*/  LEA.HI.X.SX32 R145, R71, R13, 0x1, P2 ;  /* 0x0000000d47917211 */ /* 0x001fc600010f0eff */
[----:B------:R-:W-:Y:S01]  /*11c50*/  STL [R1+0x56c], R103 ;  /* 0x00056c6701007387 */ /* 0x000fe20000100800 */
[-C--:B------:R-:W-:Y:S01]  /*11c60*/  IADD3 R155, P2, PT, R66, R16.reuse, RZ ;  /* 0x00000010429b7210 */ /* 0x080fe20007f5e0ff */
[----:B------:R-:W-:Y:S02]  /*11c70*/  IMAD R60, R60, UR55, RZ ;  /* 0x000000373c3c7c24 */ /* 0x000fe4000f8e02ff */
[----:B------:R-:W-:Y:S01]  /*11c80*/  STL [R1+0x560], R32 ;  /* 0x0005602001007387 */ /* 0x000fe20000100800 */
[-C--:B------:R-:W-:Y:S01]  /*11c90*/  LEA.HI.X.SX32 R78, R64, R13.reuse, 0x1, P0 ;  /* 0x0000000d404e7211 */ /* 0x080fe200000f0eff */
[----:B------:R-:W-:Y:S02]  /*11ca0*/  IMAD R59, R59, UR59, RZ ;  /* 0x0000003b3b3b7c24 */ /* 0x000fe4000f8e02ff */
[----:B------:R-:W-:Y:S01]  /*11cb0*/  STL [R1+0x574], R147 ;  /* 0x0005749301007387 */ /* 0x000fe20000100800 */
[-C--:B------:R-:W-:Y:S01]  /*11cc0*/  LEA.HI.X.SX32 R141, R67, R13.reuse, 0x1, P1 ;  /* 0x0000000d438d7211 */ /* 0x080fe200008f0eff */
[----:B------:R-:W0:Y:S01]  /*11cd0*/  S2R R70, SR_TID.X ;  /* 0x0000000000467919 */ /* 0x000e220000002100 */
        /* <DEDUP_REMOVED lines=10> */
[----:B------:R-:W-:Y:S01]  /*11d80*/  LEA.HI.X.SX32 R104, R43, R13, 0x1, P0 ;  /* 0x0000000d2b687211 */ /* 0x000fe200000f0eff */
[----:B------:R-:W-:-:S02]  /*11d90*/  IMAD R56, R56, UR62, RZ ;  /* 0x0000003e38387c24 */ /* 0x000fc4000f8e02ff */
        /* <DEDUP_REMOVED lines=8> */
[----:B------:R-:W-:Y:S02]  /*11e20*/  IADD3 R87, P2, PT, R41, R16, RZ ;  /* 0x0000001029577210 */ /* 0x000fe40007f5e0ff */
[----:B------:R4:W-:Y:S01]  /*11e30*/  STS.U8 [R12+UR9+0x2f80], R142 ;  /* 0x002f808e0c007988 */ /* 0x0009e20008000009 */
[----:B------:R-:W-:-:S03]  /*11e40*/  LEA.HI.X.SX32 R137, R59, R13, 0x1, P0 ;  /* 0x0000000d3b897211 */ /* 0x000fc600000f0eff */
[----:B------:R-:W-:Y:S01]  /*11e50*/  STL [R1+0x594], R91 ;  /* 0x0005945b01007387 */ /* 0x000fe20000100800 */
[----:B------:R-:W-:Y:S01]  /*11e60*/  IMAD R57, R57, UR61, RZ ;  /* 0x0000003d39397c24 */ /* 0x000fe2000f8e02ff */
[-C--:B------:R-:W-:Y:S02]  /*11e70*/  IADD3 R38, P0, PT, R56, R16.reuse, RZ ;  /* 0x0000001038267210 */ /* 0x080fe40007f1e0ff */
[----:B------:R-:W-:Y:S01]  /*11e80*/  STL [R1+0x59c], R40 ;  /* 0x00059c2801007387 */ /* 0x000fe20000100800 */
[----:B----4-:R-:W-:Y:S01]  /*11e90*/  IADD3 R142, P1, PT, R42, R16, RZ ;  /* 0x000000102a8e7210 */ /* 0x010fe20007f3e0ff */
[----:B------:R-:W-:Y:S02]  /*11ea0*/  IMAD R53, R53, UR65, RZ ;  /* 0x0000004135357c24 */ /* 0x000fe4000f8e02ff */
[----:B------:R-:W-:Y:S01]  /*11eb0*/  STL [R1+0x590], R78 ;  /* 0x0005904e01007387 */ /* 0x000fe20000100800 */
[----:B------:R-:W-:-:S03]  /*11ec0*/  LEA.HI.X.SX32 R86, R41, R13, 0x1, P2 ;  /* 0x0000000d29567211 */ /* 0x000fc600010f0eff */
[----:B------:R-:W-:Y:S01]  /*11ed0*/  STL [R1+0x5a4], R27 ;  /* 0x0005a41b01007387 */ /* 0x000fe20000100800 */
[----:B------:R-:W-:-:S03]  /*11ee0*/  LEA.HI.X.SX32 R39, R56, R13, 0x1, P0 ;  /* 0x0000000d38277211 */ /* 0x000fc600000f0eff */
[----:B------:R4:W-:Y:S04]  /*11ef0*/  STS.U8 [R12+UR9+0x6f80], R140 ;  /* 0x006f808c0c007988 */ /* 0x0009e80008000009 */
[----:B------:R-:W-:Y:S01]  /*11f00*/  STL [R1+0x598], R61 ;  /* 0x0005983d01007387 */ /* 0x000fe20000100800 */
[----:B------:R-:W-:-:S03]  /*11f10*/  IMAD R55, R55, UR63, RZ ;  /* 0x0000003f37377c24 */ /* 0x000fc6000f8e02ff */
[----:B------:R-:W-:Y:S01]  /*11f20*/  STL [R1+0x5a0], R29 ;  /* 0x0005a01d01007387 */ /* 0x000fe20000100800 */
[----:B----4-:R-:W-:-:S03]  /*11f30*/  LEA.HI.X.SX32 R140, R42, R13, 0x1, P1 ;  /* 0x0000000d2a8c7211 */ /* 0x010fc600008f0eff */
[----:B------:R-:W-:Y:S01]  /*11f40*/  STL [R1+0x5ac], R105 ;  /* 0x0005ac6901007387 */ /* 0x000fe20000100800 */
[-C--:B------:R-:W-:Y:S01]  /*11f50*/  IADD3 R164, P1, PT, R58, R16.reuse, RZ ;  /* 0x000000103aa47210 */ /* 0x080fe20007f3e0ff */
[----:B-1----:R-:W-:Y:S01]  /*11f60*/  IMAD R50, R50, UR14, RZ ;  /* 0x0000000e32327c24 */ /* 0x002fe2000f8e02ff */
[----:B------:R-:W-:Y:S01]  /*11f70*/  IADD3 R77, P2, PT, R57, R16, RZ ;  /* 0x00000010394d7210 */ /* 0x000fe20007f5e0ff */
[----:B------:R1:W-:Y:S01]  /*11f80*/  STS.U8 [R12+UR9+0x2b80], R138 ;  /* 0x002b808a0c007988 */ /* 0x0003e20008000009 */
[----:B------:R-:W-:-:S03]  /*11f90*/  IMAD R54, R54, UR64, RZ ;  /* 0x0000004036367c24 */ /* 0x000fc6000f8e02ff */
[----:B------:R-:W-:Y:S01]  /*11fa0*/  STL [R1+0x5b4], R142 ;  /* 0x0005b48e01007387 */ /* 0x000fe20000100800 */
[----:B------:R-:W-:-:S03]  /*11fb0*/  LEA.HI.X.SX32 R165, R58, R13, 0x1, P1 ;  /* 0x0000000d3aa57211 */ /* 0x000fc600008f0eff */
[----:B------:R-:W-:Y:S01]  /*11fc0*/  STL [R1+0x5a8], R104 ;  /* 0x0005a86801007387 */ /* 0x000fe20000100800 */
[----:B-1----:R-:W-:-:S03]  /*11fd0*/  IADD3 R138, P0, PT, R53, R16, RZ ;  /* 0x00000010358a7210 */ /* 0x002fc60007f1e0ff */
        /* <DEDUP_REMOVED lines=8> */
[----:B------:R-:W-:-:S03]  /*12060*/  IADD3 R107, P2, PT, R54, R16, RZ ;  /* 0x00000010366b7210 */ /* 0x000fc60007f5e0ff */
[----:B------:R-:W-:Y:S01]  /*12070*/  STL [R1+0x5c4], R139 ;  /* 0x0005c48b01007387 */ /* 0x000fe20000100800 */
[----:B-1----:R-:W-:-:S03]  /*12080*/  LEA.HI.X.SX32 R136, R53, R13, 0x1, P0 ;  /* 0x0000000d35887211 */ /* 0x002fc600000f0eff */
[----:B------:R-:W-:Y:S01]  /*12090*/  STL [R1+0x5d4], R77 ;  /* 0x0005d44d01007387 */ /* 0x000fe20000100800 */
[----:B------:R-:W-:Y:S01]  /*120a0*/  IADD3 R162, P0, PT, R50, R16, RZ ;  /* 0x0000001032a27210 */ /* 0x000fe20007f1e0ff */
[----:B------:R-:W-:Y:S02]  /*120b0*/  IMAD R51, R51, UR67, RZ ;  /* 0x0000004333337c24 */ /* 0x000fe4000f8e02ff */
[----:B------:R-:W-:Y:S01]  /*120c0*/  STL [R1+0x5cc], R164 ;  /* 0x0005cca401007387 */ /* 0x000fe20000100800 */
[----:B------:R-:W-:-:S03]  /*120d0*/  LEA.HI.X.SX32 R26, R55, R13, 0x1, P1 ;  /* 0x0000000d371a7211 */ /* 0x000fc600008f0eff */
[----:B------:R-:W-:Y:S01]  /*120e0*/  STL [R1+0x5c0], R137 ;  /* 0x0005c08901007387 */ /* 0x000fe20000100800 */
[-C--:B------:R-:W-:Y:S01]  /*120f0*/  LEA.HI.X.SX32 R163, R50, R13.reuse, 0x1, P0 ;  /* 0x0000000d32a37211 */ /* 0x080fe200000f0eff */
[----:B------:R-:W-:Y:S02]  /*12100*/  VIADD R161, R74, 0x7f ;  /* 0x0000007f4aa17836 */ /* 0x000fe40000000000 */
[----:B------:R-:W-:Y:S01]  /*12110*/  STL [R1+0x5c8], R165 ;  /* 0x0005c8a501007387 */ /* 0x000fe20000100800 */
[----:B------:R-:W-:Y:S02]  /*12120*/  LEA.HI.X.SX32 R106, R54, R13, 0x1, P2 ;  /* 0x0000000d366a7211 */ /* 0x000fe400010f0eff */
[-C--:B------:R-:W-:Y:S01]  /*12130*/  IADD3 R23, P0, PT, R47, R16.reuse, RZ ;  /* 0x000000102f177210 */ /* 0x080fe20007f1e0ff */
[----:B------:R-:W-:Y:S01]  /*12140*/  STL [R1+0x5d0], R79 ;  /* 0x0005d04f01007387 */ /* 0x000fe20000100800 */
[----:B------:R-:W-:Y:S01]  /*12150*/  IADD3 R84, P1, PT, R52, R16, RZ ;  /* 0x0000001034547210 */ /* 0x000fe20007f3e0ff */
[----:B------:R-:W-:-:S02]  /*12160*/  IMAD R49, R49, UR15, RZ ;  /* 0x0000000f31317c24 */ /* 0x000fc4000f8e02ff */
        /* <DEDUP_REMOVED lines=8> */
[----:B0-----:R-:W-:Y:S02]  /*121f0*/  LOP3.LUT R70, R70, 0x7f, RZ, 0xc0, !PT ;  /* 0x0000007f46467812 */ /* 0x001fe400078ec0ff */
[----:B------:R-:W-:Y:S01]  /*12200*/  ISETP.GT.AND P0, PT, R161, 0x7f, PT ;  /* 0x0000007fa100780c */ /* 0x000fe20003f04270 */
[----:B------:R-:W-:Y:S01]  /*12210*/  STL [R1+0x5e0], R26 ;  /* 0x0005e01a01007387 */ /* 0x000fe20000100800 */
[----:B------:R-:W-:-:S03]  /*12220*/  LEA.HI.X.SX32 R124, R51, R13, 0x1, P2 ;  /* 0x0000000d337c7211 */ /* 0x000fc600010f0eff */
[----:B------:R-:W-:Y:S01]  /*12230*/  STL [R1+0x5e8], R106 ;  /* 0x0005e86a01007387 */ /* 0x000fe20000100800 */
[----:B------:R-:W-:-:S03]  /*12240*/  IADD3 R72, P1, PT, R49, R16, RZ ;  /* 0x0000001031487210 */ /* 0x000fc60007f3e0ff */
[----:B------:R-:W-:Y:S01]  /*12250*/  STL [R1+0x5f4], R138 ;  /* 0x0005f48a01007387 */ /* 0x000fe20000100800 */
[----:B------:R-:W-:Y:S01]  /*12260*/  IADD3 R35, P2, PT, R48, R16, RZ ;  /* 0x0000001030237210 */ /* 0x000fe20007f5e0ff */
[----:B------:R-:W-:Y:S02]  /*12270*/  IMAD R46, R46, UR70, RZ ;  /* 0x000000462e2e7c24 */ /* 0x000fe4000f8e02ff */
[----:B------:R-:W-:Y:S01]  /*12280*/  STL [R1+0x5fc], R84 ;  /* 0x0005fc5401007387 */ /* 0x000fe20000100800 */
[----:B------:R-:W-:Y:S01]  /*12290*/  IMAD R28, R28, UR74, RZ ;  /* 0x0000004a1c1c7c24 */ /* 0x000fe2000f8e02ff */
[----:B------:R-:W-:Y:S02]  /*122a0*/  ISETP.LT.AND P0, PT, R70, R74, P0 ;  /* 0x0000004a4600720c */ /* 0x000fe40000701270 */
[----:B------:R-:W-:Y:S01]  /*122b0*/  STL [R1+0x5f0], R136 ;  /* 0x0005f08801007387 */ /* 0x000fe20000100800 */
[----:B------:R-:W-:Y:S01]  /*122c0*/  IMAD R45, R45, UR71, RZ ;  /* 0x000000472d2d7c24 */ /* 0x000fe2000f8e02ff */
[----:B------:R-:W-:-:S02]  /*122d0*/  LEA.HI.X.SX32 R75, R49, R13, 0x1, P1 ;  /* 0x0000000d314b7211 */ /* 0x000fc400008f0eff */
[----:B------:R-:W-:Y:S01]  /*122e0*/  STL [R1+0x604], R125 ;  /* 0x0006047d01007387 */ /* 0x000fe20000100800 */
[----:B------:R-:W-:Y:S01]  /*122f0*/  IMAD R44, R44, UR72, RZ ;  /* 0x000000482c2c7c24 */ /* 0x000fe2000f8e02ff */
[----:B------:R-:W-:Y:S02]  /*12300*/  LEA.HI.X.SX32 R36, R48, R13, 0x1, P2 ;  /* 0x0000000d30247211 */ /* 0x000fe400010f0eff */
[----:B------:R-:W-:Y:S01]  /*12310*/  STL [R1+0x5f8], R85 ;  /* 0x0005f85501007387 */ /* 0x000fe20000100800 */
[----:B------:R-:W-:-:S03]  /*12320*/  IADD3 R109, P1, PT, R46, R16, RZ ;  /* 0x000000102e6d7210 */ /* 0x000fc60007f3e0ff */
[----:B------:R-:W-:Y:S01]  /*12330*/  STL [R1+0x600], R124 ;  /* 0x0006007c01007387 */ /* 0x000fe20000100800 */
[----:B------:R-:W-:-:S03]  /*12340*/  IADD3 R17, P6, PT, R28, R16, RZ ;  /* 0x000000101c117210 */ /* 0x000fc60007fde0ff */
[----:B------:R-:W-:Y:S01]  /*12350*/  STL [R1+0x614], R72 ;  /* 0x0006144801007387 */ /* 0x000fe20000100800 */
[----:B------:R-:W-:-:S03]  /*12360*/  IMAD R30, R30, UR73, RZ ;  /* 0x000000491e1e7c24 */ /* 0x000fc6000f8e02ff */
[----:B------:R-:W-:Y:S01]  /*12370*/  STL [R1+0x60c], R162 ;  /* 0x00060ca201007387 */ /* 0x000fe20000100800 */
[----:B------:R-:W-:-:S03]  /*12380*/  IADD3 R83, P3, PT, R44, R16, RZ ;  /* 0x000000102c537210 */ /* 0x000fc60007f7e0ff */
[----:B------:R0:W-:Y:S04]  /*12390*/  STS.U8 [R12+UR9+0x2780], R134 ;  /* 0x002780860c007988 */ /* 0x0001e80008000009 */
[----:B------:R-:W-:Y:S01]  /*123a0*/  STL [R1+0x61c], R35 ;  /* 0x00061c2301007387 */ /* 0x000fe20000100800 */
[----:B------:R-:W-:-:S03]  /*123b0*/  LEA.HI.X.SX32 R19, R28, R13, 0x1, P6 ;  /* 0x0000000d1c137211 */ /* 0x000fc600030f0eff */
[----:B------:R-:W-:Y:S01]  /*123c0*/  STL [R1+0x608], R163 ;  /* 0x000608a301007387 */ /* 0x000fe20000100800 */
[----:B0-----:R-:W-:-:S03]  /*123d0*/  IADD3 R134, P2, PT, R45, R16, RZ ;  /* 0x000000102d867210 */ /* 0x001fc60007f5e0ff */
[----:B------:R-:W-:Y:S01]  /*123e0*/  STL [R1+0x610], R75 ;  /* 0x0006104b01007387 */ /* 0x000fe20000100800 */
[----:B------:R-:W-:-:S03]  /*123f0*/  IADD3 R127, P4, PT, R30, R16, RZ ;  /* 0x000000101e7f7210 */ /* 0x000fc60007f9e0ff */
[----:B------:R-:W-:Y:S04]  /*12400*/  STL [R1+0x618], R36 ;  /* 0x0006182401007387 */ /* 0x000fe80000100800 */
[----:B------:R-:W-:Y:S01]  /*12410*/  STL [R1+0x620], R23 ;  /* 0x0006201701007387 */ /* 0x000fe20000100800 */
[----:B------:R-:W-:-:S03]  /*12420*/  LEA.HI.X.SX32 R108, R46, R13, 0x1, P1 ;  /* 0x0000000d2e6c7211 */ /* 0x000fc600008f0eff */
[----:B------:R-:W-:Y:S01]  /*12430*/  STL [R1+0x624], R109 ;  /* 0x0006246d01007387 */ /* 0x000fe20000100800 */
[----:B------:R-:W-:Y:S01]  /*12440*/  PRMT R22, RZ, 0x7610, R22 ;  /* 0x00007610ff167816 */ /* 0x000fe20000000016 */
[----:B------:R-:W-:Y:S02]  /*12450*/  @P0 IMAD.MOV.U32 R16, RZ, RZ, R17 ;  /* 0x000000ffff100224 */ /* 0x000fe400078e0011 */
[----:B------:R-:W-:Y:S04]  /*12460*/  STL [R1+0x628], R134 ;  /* 0x0006288601007387 */ /* 0x000fe80000100800 */
[----:B------:R-:W-:Y:S04]  /*12470*/  STL [R1+0x62c], R83 ;  /* 0x00062c5301007387 */ /* 0x000fe80000100800 */
[----:B------:R0:W-:Y:S04]  /*12480*/  STS.U8 [R12+UR9+0x6780], R133 ;  /* 0x006780850c007988 */ /* 0x0001e80008000009 */
[----:B------:R1:W-:Y:S01]  /*12490*/  STL [R1+0x3bc], R17 ;  /* 0x0003bc1101007387 */ /* 0x0003e20000100800 */
[----:B------:R-:W-:-:S03]  /*124a0*/  LEA.HI.X.SX32 R82, R44, R13, 0x1, P3 ;  /* 0x0000000d2c527211 */ /* 0x000fc600018f0eff */
[----:B------:R-:W-:Y:S01]  /*124b0*/  STL [R1+0x630], R127 ;  /* 0x0006307f01007387 */ /* 0x000fe20000100800 */
[-C--:B0-----:R-:W-:Y:S01]  /*124c0*/  LEA.HI.X.SX32 R133, R45, R13.reuse, 0x1, P2 ;  /* 0x0000000d2d857211 */ /* 0x081fe200010f0eff */
[----:B-1----:R-:W-:Y:S02]  /*124d0*/  @P0 IMAD.MOV.U32 R17, RZ, RZ, R19 ;  /* 0x000000ffff110224 */ /* 0x002fe400078e0013 */
[----:B------:R-:W-:Y:S01]  /*124e0*/  STL [R1+0x398], R24 ;  /* 0x0003981801007387 */ /* 0x000fe20000100800 */
[----:B------:R-:W-:-:S03]  /*124f0*/  LEA.HI.X.SX32 R126, R30, R13, 0x1, P4 ;  /* 0x0000000d1e7e7211 */ /* 0x000fc600020f0eff */
[----:B------:R-:W-:Y:S04]  /*12500*/  STL [R1+0x3a0], R108 ;  /* 0x0003a06c01007387 */ /* 0x000fe80000100800 */
[----:B------:R-:W-:Y:S04]  /*12510*/  STL [R1+0x3b0], R133 ;  /* 0x0003b08501007387 */ /* 0x000fe80000100800 */
[----:B------:R0:W4:Y:S04]  /*12520*/  @P0 LDG.E.U8 R22, desc[UR20][R16.64] ;  /* 0x0000001410160981 */ /* 0x000128000c1e1100 */
[----:B------:R1:W-:Y:S01]  /*12530*/  STL [R1+0x39c], R19 ;  /* 0x00039c1301007387 */ /* 0x0003e20000100800 */
[----:B0-----:R-:W-:-:S03]  /*12540*/  PRMT R16, RZ, 0x7610, R16 ;  /* 0x00007610ff107816 */ /* 0x001fc60000000010 */
[----:B------:R-:W-:Y:S01]  /*12550*/  STL [R1+0x3b4], R82 ;  /* 0x0003b45201007387 */ /* 0x000fe20000100800 */
[----:B-1----:R-:W-:-:S03]  /*12560*/  @P0 IMAD.MOV.U32 R19, RZ, RZ, R89 ;  /* 0x000000ffff130224 */ /* 0x002fc600078e0059 */
[----:B------:R-:W-:Y:S01]  /*12570*/  STL [R1+0x3b8], R126 ;  /* 0x0003b87e01007387 */ /* 0x000fe20000100800 */
[----:B------:R-:W-:-:S03]  /*12580*/  PRMT R13, RZ, 0x7610, R13 ;  /* 0x00007610ff0d7816 */ /* 0x000fc6000000000d */
[----:B------:R-:W4:Y:S04]  /*12590*/  LDL.LU R89, [R1+0xba4] ;  /* 0x000ba40001597983 */ /* 0x000f280000300800 */
[----:B--2---:R3:W2:Y:S02]  /*125a0*/  @P0 LDG.E.U8 R16, desc[UR20][R18.64] ;  /* 0x0000001412100981 */ /* 0x0046a4000c1e1100 */
[----:B---3--:R-:W-:Y:S02]  /*125b0*/  @P0 IMAD.MOV.U32 R18, RZ, RZ, R76 ;  /* 0x000000ffff120224 */ /* 0x008fe400078e004c */
[----:B------:R-:W-:Y:S01]  /*125c0*/  @P0 IMAD.MOV.U32 R19, RZ, RZ, R111 ;  /* 0x000000ffff130224 */ /* 0x000fe200078e006f */
[----:B------:R-:W-:Y:S01]  /*125d0*/  PRMT R17, RZ, 0x7610, R17 ;  /* 0x00007610ff117816 */ /* 0x000fe20000000011 */
[----:B------:R-:W-:Y:S04]  /*125e0*/  STS.U8 [R12+UR9+0x3780], R157 ;  /* 0x0037809d0c007988 */ /* 0x000fe80008000009 */
[----:B------:R0:W3:Y:S04]  /*125f0*/  @P0 LDG.E.U8 R13, desc[UR20][R18.64] ;  /* 0x00000014120d0981 */ /* 0x0000e8000c1e1100 */
[----:B------:R-:W-:Y:S04]  /*12600*/  STS.U8 [R12+UR9+0x7780], R156 ;  /* 0x0077809c0c007988 */ /* 0x000fe80008000009 */
[----:B------:R-:W-:Y:S01]  /*12610*/  STS.U8 [R12+UR9+0x3b80], R159 ;  /* 0x003b809f0c007988 */ /* 0x000fe20008000009 */
[----:B0-----:R-:W-:-:S02]  /*12620*/  @P0 IMAD.MOV.U32 R18, RZ, RZ, R144 ;  /* 0x000000ffff120224 */ /* 0x001fc400078e0090 */
[----:B------:R-:W-:Y:S01]  /*12630*/  @P0 IMAD.MOV.U32 R19, RZ, RZ, R8 ;  /* 0x000000ffff130224 */ /* 0x000fe200078e0008 */
[----:B------:R-:W-:Y:S04]  /*12640*/  STS.U8 [R12+UR9+0x7b80], R158 ;  /* 0x007b809e0c007988 */ /* 0x000fe80008000009 */
[----:B------:R0:W3:Y:S04]  /*12650*/  @P0 LDG.E.U8 R17, desc[UR20][R18.64] ;  /* 0x0000001412110981 */ /* 0x0000e8000c1e1100 */
[----:B------:R-:W-:Y:S04]  /*12660*/  STS.U8 [R12+UR9+0x3f80], R90 ;  /* 0x003f805a0c007988 */ /* 0x000fe80008000009 */
[----:B------:R-:W3:Y:S01]  /*12670*/  LDL.LU R111, [R1+0xba0] ;  /* 0x000ba000016f7983 */ /* 0x000ee20000300800 */
[----:B0-----:R-:W-:-:S02]  /*12680*/  PRMT R19, RZ, 0x7610, R19 ;  /* 0x00007610ff137816 */ /* 0x001fc40000000013 */
[----:B------:R-:W-:Y:S01]  /*12690*/  PRMT R18, RZ, 0x7610, R18 ;  /* 0x00007610ff127816 */ /* 0x000fe20000000012 */
[----:B------:R-:W3:Y:S04]  /*126a0*/  LDL.LU R8, [R1+0xb9c] ;  /* 0x000b9c0001087983 */ /* 0x000ee80000300800 */
[----:B------:R0:W3:Y:S04]  /*126b0*/  @P0 LDG.E.U8 R19, desc[UR20][R20.64] ;  /* 0x0000001414130981 */ /* 0x0000e8000c1e1100 */
[----:B------:R-:W3:Y:S01]  /*126c0*/  LDL.LU R144, [R1+0xb98] ;  /* 0x000b980001907983 */ /* 0x000ee20000300800 */
[----:B0-----:R-:W-:-:S02]  /*126d0*/  @P0 IMAD.MOV.U32 R20, RZ, RZ, R15 ;  /* 0x000000ffff140224 */ /* 0x001fc400078e000f */
[----:B------:R-:W-:Y:S02]  /*126e0*/  @P0 IMAD.MOV.U32 R21, RZ, RZ, R4 ;  /* 0x000000ffff150224 */ /* 0x000fe400078e0004 */
[----:B------:R-:W3:Y:S04]  /*126f0*/  LDL.LU R4, [R1+0xb94] ;  /* 0x000b940001047983 */ /* 0x000ee80000300800 */
[----:B------:R0:W3:Y:S04]  /*12700*/  @P0 LDG.E.U8 R18, desc[UR20][R20.64] ;  /* 0x0000001414120981 */ /* 0x0000e8000c1e1100 */
[----:B------:R-:W5:Y:S01]  /*12710*/  LDL.LU R15, [R1+0xb90] ;  /* 0x000b9000010f7983 */ /* 0x000f620000300800 */
[----:B0-----:R-:W-:-:S02]  /*12720*/  @P0 IMAD.MOV.U32 R20, RZ, RZ, R91 ;  /* 0x000000ffff140224 */ /* 0x001fc400078e005b */
[----:B------:R-:W-:Y:S01]  /*12730*/  @P0 IMAD.MOV.U32 R21, RZ, RZ, R78 ;  /* 0x000000ffff150224 */ /* 0x000fe200078e004e */
[----:B----4-:R-:W-:Y:S04]  /*12740*/  STS.U8 [R12+UR9+0x7f80], R89 ;  /* 0x007f80590c007988 */ /* 0x010fe80008000009 */
[----:B--2---:R0:W-:Y:S02]  /*12750*/  STS.U8 [R70+UR9+0x10000], R16 ;  /* 0x0100001046007988 */ /* 0x0041e40008000009 */
[----:B0-----:R-:W-:-:S06]  /*12760*/  PRMT R16, RZ, 0x7610, R16 ;  /* 0x00007610ff107816 */ /* 0x001fcc0000000010 */
[----:B------:R0:W2:Y:S04]  /*12770*/  @P0 LDG.E.U8 R16, desc[UR20][R20.64] ;  /* 0x0000001414100981 */ /* 0x0000a8000c1e1100 */
[----:B---3--:R1:W-:Y:S01]  /*12780*/  STS.U8 [R70+UR9+0x10400], R13 ;  /* 0x0104000d46007988 */ /* 0x0083e20008000009 */
[----:B0-----:R-:W-:Y:S02]  /*12790*/  @P0 IMAD.MOV.U32 R20, RZ, RZ, R77 ;  /* 0x000000ffff140224 */ /* 0x001fe400078e004d */
[----:B------:R-:W-:Y:S01]  /*127a0*/  @P0 IMAD.MOV.U32 R21, RZ, RZ, R79 ;  /* 0x000000ffff150224 */ /* 0x000fe200078e004f */
[----:B-1----:R-:W-:-:S06]  /*127b0*/  PRMT R13, RZ, 0x7610, R13 ;  /* 0x00007610ff0d7816 */ /* 0x002fcc000000000d */
[----:B------:R0:W3:Y:S04]  /*127c0*/  @P0 LDG.E.U8 R13, desc[UR20][R20.64] ;  /* 0x00000014140d0981 */ /* 0x0000e8000c1e1100 */
[----:B------:R1:W-:Y:S01]  /*127d0*/  STS.U8 [R70+UR9+0x10800], R17 ;  /* 0x0108001146007988 */ /* 0x0003e20008000009 */
[----:B0-----:R-:W-:Y:S02]  /*127e0*/  @P0 IMAD.MOV.U32 R20, RZ, RZ, R72 ;  /* 0x000000ffff140224 */ /* 0x001fe400078e0048 */
[----:B------:R-:W-:Y:S01]  /*127f0*/  @P0 IMAD.MOV.U32 R21, RZ, RZ, R75 ;  /* 0x000000ffff150224 */ /* 0x000fe200078e004b */
[----:B-1----:R-:W-:Y:S01]  /*12800*/  PRMT R17, RZ, 0x7610, R17 ;  /* 0x00007610ff117816 */ /* 0x002fe20000000011 */
[----:B------:R0:W-:Y:S05]  /*12810*/  STS.U8 [R70+UR9+0x10c00], R19 ;  /* 0x010c001346007988 */ /* 0x0001ea0008000009 */
[----:B------:R1:W4:Y:S02]  /*12820*/  @P0 LDG.E.U8 R17, desc[UR20][R20.64] ;  /* 0x0000001414110981 */ /* 0x000324000c1e1100 */
[----:B-1----:R-:W-:-:S02]  /*12830*/  @P0 IMAD.MOV.U32 R20, RZ, RZ, R4 ;  /* 0x000000ffff140224 */ /* 0x002fc400078e0004 */
[----:B------:R-:W-:Y:S01]  /*12840*/  @P0 IMAD.MOV.U32 R21, RZ, RZ, R5 ;  /* 0x000000ffff150224 */ /* 0x000fe200078e0005 */
[----:B------:R1:W-:Y:S01]  /*12850*/  STS.U8 [R70+UR9+0x11000], R18 ;  /* 0x0110001246007988 */ /* 0x0003e20008000009 */
[----:B0-----:R-:W-:-:S03]  /*12860*/  PRMT R19, RZ, 0x7610, R19 ;  /* 0x00007610ff137816 */ /* 0x001fc60000000013 */
[----:B------:R-:W5:Y:S04]  /*12870*/  LDL.LU R5, [R1+0xb8c] ;  /* 0x000b8c0001057983 */ /* 0x000f680000300800 */
[----:B------:R-:W5:Y:S01]  /*12880*/  LDL.LU R4, [R1+0xb88] ;  /* 0x000b880001047983 */ /* 0x000f620000300800 */
[----:B-1----:R-:W-:-:S06]  /*12890*/  PRMT R18, RZ, 0x7610, R18 ;  /* 0x00007610ff127816 */ /* 0x002fcc0000000012 */
[----:B------:R0:W4:Y:S02]  /*128a0*/  @P0 LDG.E.U8 R18, desc[UR20][R20.64] ;  /* 0x0000001414120981 */ /* 0x000124000c1e1100 */
[----:B0-----:R-:W-:Y:S02]  /*128b0*/  @P0 IMAD.MOV.U32 R20, RZ, RZ, R2 ;  /* 0x000000ffff140224 */ /* 0x001fe400078e0002 */
[----:B------:R-:W-:Y:S02]  /*128c0*/  @P0 IMAD.MOV.U32 R21, RZ, RZ, R3 ;  /* 0x000000ffff150224 */ /* 0x000fe400078e0003 */
[----:B------:R-:W5:Y:S04]  /*128d0*/  LDL.LU R3, [R1+0xb84] ;  /* 0x000b840001037983 */ /* 0x000f680000300800 */
[----:B------:R-:W5:Y:S04]  /*128e0*/  LDL.LU R2, [R1+0xb80] ;  /* 0x000b800001027983 */ /* 0x000f680000300800 */
[----:B--2---:R0:W-:Y:S02]  /*128f0*/  STS.U8 [R70+UR9+0x11400], R16 ;  /* 0x0114001046007988 */ /* 0x0041e40008000009 */
[----:B0-----:R-:W-:-:S06]  /*12900*/  PRMT R16, RZ, 0x7610, R16 ;  /* 0x00007610ff107816 */ /* 0x001fcc0000000010 */
[----:B------:R0:W2:Y:S04]  /*12910*/  @P0 LDG.E.U8 R16, desc[UR20][R20.64] ;  /* 0x0000001414100981 */ /* 0x0000a8000c1e1100 */
[----:B---3--:R1:W-:Y:S01]  /*12920*/  STS.U8 [R70+UR9+0x11800], R13 ;  /* 0x0118000d46007988 */ /* 0x0083e20008000009 */
[----:B0-----:R-:W-:Y:S02]  /*12930*/  @P0 IMAD.MOV.U32 R20, RZ, RZ, R0 ;  /* 0x000000ffff140224 */ /* 0x001fe400078e0000 */
[----:B------:R-:W-:Y:S01]  /*12940*/  @P0 IMAD.MOV.U32 R21, RZ, RZ, R14 ;  /* 0x000000ffff150224 */ /* 0x000fe200078e000e */
[----:B-1----:R-:W-:Y:S01]  /*12950*/  PRMT R13, RZ, 0x7610, R13 ;  /* 0x00007610ff0d7816 */ /* 0x002fe2000000000d */
[----:B------:R-:W5:Y:S04]  /*12960*/  LDL.LU R14, [R1+0xb7c] ;  /* 0x000b7c00010e7983 */ /* 0x000f680000300800 */
[----:B------:R-:W5:Y:S04]  /*12970*/  LDL.LU R0, [R1+0xb78] ;  /* 0x000b780001007983 */ /* 0x000f680000300800 */
[----:B------:R0:W3:Y:S02]  /*12980*/  @P0 LDG.E.U8 R13, desc[UR20][R20.64] ;  /* 0x00000014140d0981 */ /* 0x0000e4000c1e1100 */
[----:B0-----:R-:W-:-:S02]  /*12990*/  @P0 IMAD.MOV.U32 R20, RZ, RZ, R6 ;  /* 0x000000ffff140224 */ /* 0x001fc400078e0006 */
[----:B------:R-:W0:Y:S01]  /*129a0*/  S2R R6, SR_TID.X ;  /* 0x0000000000067919 */ /* 0x000e220000002100 */
[----:B------:R-:W-:Y:S01]  /*129b0*/  @P0 IMAD.MOV.U32 R21, RZ, RZ, R68 ;  /* 0x000000ffff150224 */ /* 0x000fe200078e0044 */
[----:B----4-:R1:W-:Y:S02]  /*129c0*/  STS.U8 [R70+UR9+0x11c00], R17 ;  /* 0x011c001146007988 */ /* 0x0103e40008000009 */
[----:B-1----:R-:W-:-:S06]  /*129d0*/  PRMT R17, RZ, 0x7610, R17 ;  /* 0x00007610ff117816 */ /* 0x002fcc0000000011 */
[----:B------:R1:W4:Y:S01]  /*129e0*/  @P0 LDG.E.U8 R17, desc[UR20][R20.64] ;  /* 0x0000001414110981 */ /* 0x000322000c1e1100 */
[----:B0-----:R-:W-:Y:S01]  /*129f0*/  LOP3.LUT R6, R6, 0x7f, RZ, 0xc0, !PT ;  /* 0x0000007f06067812 */ /* 0x001fe200078ec0ff */
[----:B-1----:R-:W-:Y:S02]  /*12a00*/  @P0 IMAD.MOV.U32 R20, RZ, RZ, R63 ;  /* 0x000000ffff140224 */ /* 0x002fe400078e003f */
[----:B------:R-:W-:Y:S01]  /*12a10*/  @P0 IMAD.MOV.U32 R21, RZ, RZ, R65 ;  /* 0x000000ffff150224 */ /* 0x000fe200078e0041 */
[----:B------:R-:W-:-:S04]  /*12a20*/  LOP3.LUT R6, R6, 0x10, RZ, 0x3c, !PT ;  /* 0x0000001006067812 */ /* 0x000fc800078e3cff */
[----:B------:R0:W4:Y:S04]  /*12a30*/  @P0 LDG.E.U8 R19, desc[UR20][R20.64] ;  /* 0x0000001414130981 */ /* 0x000128000c1e1100 */
[----:B------:R1:W-:Y:S01]  /*12a40*/  STS.U8 [R6+UR9+0x10080], R18 ;  /* 0x0100801206007988 */ /* 0x0003e20008000009 */
[----:B0-----:R-:W-:Y:S02]  /*12a50*/  @P0 IMAD.MOV.U32 R20, RZ, RZ, R40 ;  /* 0x000000ffff140224 */ /* 0x001fe400078e0028 */
[----:B------:R-:W-:Y:S01]  /*12a60*/  @P0 IMAD.MOV.U32 R21, RZ, RZ, R61 ;  /* 0x000000ffff150224 */ /* 0x000fe200078e003d */
[----:B-1----:R-:W-:-:S06]  /*12a70*/  PRMT R18, RZ, 0x7610, R18 ;  /* 0x00007610ff127816 */ /* 0x002fcc0000000012 */
[----:B------:R0:W4:Y:S02]  /*12a80*/  @P0 LDG.E.U8 R18, desc[UR20][R20.64] ;  /* 0x0000001414120981 */ /* 0x000124000c1e1100 */
[----:B0-----:R-:W-:Y:S02]  /*12a90*/  @P0 IMAD.MOV.U32 R20, RZ, RZ, R38 ;  /* 0x000000ffff140224 */ /* 0x001fe400078e0026 */
[----:B------:R-:W-:Y:S01]  /*12aa0*/  @P0 IMAD.MOV.U32 R21, RZ, RZ, R39 ;  /* 0x000000ffff150224 */ /* 0x000fe200078e0027 */
[----:B--2---:R0:W-:Y:S02]  /*12ab0*/  STS.U8 [R6+UR9+0x10480], R16 ;  /* 0x0104801006007988 */ /* 0x0041e40008000009 */
[----:B0-----:R-:W-:-:S06]  /*12ac0*/  PRMT R16, RZ, 0x7610, R16 ;  /* 0x00007610ff107816 */ /* 0x001fcc0000000010 */
[----:B------:R0:W2:Y:S04]  /*12ad0*/  @P0 LDG.E.U8 R16, desc[UR20][R20.64] ;  /* 0x0000001414100981 */ /* 0x0000a8000c1e1100 */
[----:B---3--:R1:W-:Y:S01]  /*12ae0*/  STS.U8 [R6+UR9+0x10880], R13 ;  /* 0x0108800d06007988 */ /* 0x0083e20008000009 */
[----:B0-----:R-:W-:Y:S02]  /*12af0*/  @P0 IMAD.MOV.U32 R20, RZ, RZ, R35 ;  /* 0x000000ffff140224 */ /* 0x001fe400078e0023 */
[----:B------:R-:W-:Y:S01]  /*12b00*/  @P0 IMAD.MOV.U32 R21, RZ, RZ, R36 ;  /* 0x000000ffff150224 */ /* 0x000fe200078e0024 */
[----:B-1----:R-:W-:-:S06]  /*12b10*/  PRMT R13, RZ, 0x7610, R13 ;  /* 0x00007610ff0d7816 */ /* 0x002fcc000000000d */
[----:B------:R0:W3:Y:S02]  /*12b20*/  @P0 LDG.E.U8 R13, desc[UR20][R20.64] ;  /* 0x00000014140d0981 */ /* 0x0000e4000c1e1100 */
[----:B0-----:R-:W-:Y:S02]  /*12b30*/  @P0 IMAD.MOV.U32 R20, RZ, RZ, R144 ;  /* 0x000000ffff140224 */ /* 0x001fe400078e0090 */
[----:B------:R-:W-:Y:S02]  /*12b40*/  @P0 IMAD.MOV.U32 R21, RZ, RZ, R160 ;  /* 0x000000ffff150224 */ /* 0x000fe400078e00a0 */
[----:B------:R-:W5:Y:S04]  /*12b50*/  LDL.LU R160, [R1+0xb74] ;  /* 0x000b740001a07983 */ /* 0x000f680000300800 */
[----:B----4-:R0:W-:Y:S04]  /*12b60*/  STS.U8 [R6+UR9+0x10c80], R17 ;  /* 0x010c801106007988 */ /* 0x0101e80008000009 */
[----:B------:R-:W5:Y:S01]  /*12b70*/  LDL.LU R144, [R1+0xb70] ;  /* 0x000b700001907983 */ /* 0x000f620000300800 */
[----:B0-----:R-:W-:-:S03]  /*12b80*/  PRMT R17, RZ, 0x7610, R17 ;  /* 0x00007610ff117816 */ /* 0x001fc60000000011 */
[----:B------:R0:W-:Y:S02]  /*12b90*/  STS.U8 [R6+UR9+0x11080], R19 ;  /* 0x0110801306007988 */ /* 0x0001e40008000009 */
[----:B0-----:R-:W-:-:S06]  /*12ba0*/  PRMT R19, RZ, 0x7610, R19 ;  /* 0x00007610ff137816 */ /* 0x001fcc0000000013 */
[----:B------:R0:W4:Y:S02]  /*12bb0*/  @P0 LDG.E.U8 R19, desc[UR20][R20.64] ;  /* 0x0000001414130981 */ /* 0x000124000c1e1100 */
[----:B0-----:R-:W-:Y:S02]  /*12bc0*/  @P0 IMAD.MOV.U32 R20, RZ, RZ, R10 ;  /* 0x000000ffff140224 */ /* 0x001fe400078e000a */
[----:B------:R-:W-:-:S05]  /*12bd0*/  @P0 IMAD.MOV.U32 R21, RZ, RZ, R11 ;  /* 0x000000ffff150224 */ /* 0x000fca00078e000b */
[----:B------:R0:W4:Y:S02]  /*12be0*/  @P0 LDG.E.U8 R17, desc[UR20][R20.64] ;  /* 0x0000001414110981 */ /* 0x000124000c1e1100 */
[----:B0-----:R-:W-:Y:S02]  /*12bf0*/  @P0 IMAD.MOV.U32 R20, RZ, RZ, R7 ;  /* 0x000000ffff140224 */ /* 0x001fe400078e0007 */
[----:B------:R-:W-:Y:S01]  /*12c00*/  @P0 IMAD.MOV.U32 R21, RZ, RZ, R37 ;  /* 0x000000ffff150224 */ /* 0x000fe200078e0025 */
[----:B------:R0:W-:Y:S02]  /*12c10*/  STS.U8 [R6+UR9+0x11480], R18 ;  /* 0x0114801206007988 */ /* 0x0001e40008000009 */
[----:B0-----:R-:W-:Y:S02]  /*12c20*/  PRMT R18, RZ, 0x7610, R18 ;  /* 0x00007610ff127816 */ /* 0x001fe40000000012 */
        /* <DEDUP_REMOVED lines=9> */
[----:B------:R-:W-:-:S05]  /*12cc0*/  @P0 IMAD.MOV.U32 R21, RZ, RZ, R32 ;  /* 0x000000ffff150224 */ /* 0x000fca00078e0020 */
[----:B------:R0:W3:Y:S01]  /*12cd0*/  @P0 LDG.E.U8 R18, desc[UR20][R20.64] ;  /* 0x0000001414120981 */ /* 0x0000e2000c1e1100 */
[----:B------:R-:W1:Y:S01]  /*12ce0*/  S2R R7, SR_TID.X ;  /* 0x0000000000077919 */ /* 0x000e620000002100 */
[----:B0-----:R-:W-:Y:S02]  /*12cf0*/  @P0 IMAD.MOV.U32 R20, RZ, RZ, R27 ;  /* 0x000000ffff140224 */ /* 0x001fe400078e001b */
[----:B------:R-:W-:Y:S01]  /*12d00*/  @P0 IMAD.MOV.U32 R21, RZ, RZ, R29 ;  /* 0x000000ffff150224 */ /* 0x000fe200078e001d */
[----:B-1----:R-:W-:-:S04]  /*12d10*/  LOP3.LUT R7, R7, 0x7f, RZ, 0xc0, !PT ;  /* 0x0000007f07077812 */ /* 0x002fc800078ec0ff */
[----:B------:R-:W-:-:S05]  /*12d20*/  LOP3.LUT R7, R7, 0x20, RZ, 0x3c, !PT ;  /* 0x0000002007077812 */ /* 0x000fca00078e3cff */
[----:B----4-:R0:W-:Y:S02]  /*12d30*/  STS.U8 [R7+UR9+0x10500], R17 ;  /* 0x0105001107007988 */ /* 0x0101e40008000009 */
[----:B0-----:R-:W-:-:S06]  /*12d40*/  PRMT R17, RZ, 0x7610, R17 ;  /* 0x00007610ff117816 */ /* 0x001fcc0000000011 */
        /* <DEDUP_REMOVED lines=14> */
[----:B-1----:R-:W-:-:S06]  /*12e30*/  PRMT R18, RZ, 0x7610, R18 ;  /* 0x00007610ff127816 */ /* 0x002fcc0000000012 */
[----:B------:R0:W3:Y:S01]  /*12e40*/  @P0 LDG.E.U8 R18, desc[UR20][R20.64] ;  /* 0x0000001414120981 */ /* 0x0000e2000c1e1100 */
[----:B------:R-:W1:Y:S01]  /*12e50*/  S2R R8, SR_TID.X ;  /* 0x0000000000087919 */ /* 0x000e620000002100 */
[----:B0-----:R-:W-:Y:S02]  /*12e60*/  @P0 IMAD.MOV.U32 R20, RZ, RZ, R95 ;  /* 0x000000ffff140224 */ /* 0x001fe400078e005f */
[----:B------:R-:W-:Y:S01]  /*12e70*/  @P0 IMAD.MOV.U32 R21, RZ, RZ, R92 ;  /* 0x000000ffff150224 */ /* 0x000fe200078e005c */
[----:B------:R-:W-:Y:S04]  /*12e80*/  STS.U8 [R7+UR9+0x10100], R19 ;  /* 0x0101001307007988 */ /* 0x000fe80008000009 */
[----:B----4-:R0:W-:Y:S01]  /*12e90*/  STS.U8 [R7+UR9+0x11500], R17 ;  /* 0x0115001107007988 */ /* 0x0101e20008000009 */
[----:B-1----:R-:W-:-:S02]  /*12ea0*/  LOP3.LUT R8, R8, 0x7f, RZ, 0xc0, !PT ;  /* 0x0000007f08087812 */ /* 0x002fc400078ec0ff */
[----:B0-----:R-:W-:-:S06]  /*12eb0*/  PRMT R17, RZ, 0x7610, R17 ;  /* 0x00007610ff117816 */ /* 0x001fcc0000000011 */
[----:B------:R0:W4:Y:S01]  /*12ec0*/  @P0 LDG.E.U8 R17, desc[UR20][R20.64] ;  /* 0x0000001414110981 */ /* 0x000122000c1e1100 */
[C---:B------:R-:W-:Y:S02]  /*12ed0*/  LOP3.LUT R9, R8.reuse, 0x40, RZ, 0x3c, !PT ;  /* 0x0000004008097812 */ /* 0x040fe400078e3cff */
[----:B------:R-:W-:Y:S01]  /*12ee0*/  LOP3.LUT R8, R8, 0x30, RZ, 0x3c, !PT ;  /* 0x0000003008087812 */ /* 0x000fe200078e3cff */
        /* <DEDUP_REMOVED lines=14> */
[----:B------:R0:W3:Y:S02]  /*12fd0*/  @P0 LDG.E.U8 R18, desc[UR20][R20.64] ;  /* 0x0000001414120981 */ /* 0x0000e4000c1e1100 */
[----:B0-----:R-:W-:Y:S02]  /*12fe0*/  @P0 IMAD.MOV.U32 R20, RZ, RZ, R105 ;  /* 0x000000ffff140224 */ /* 0x001fe400078e0069 */
[----:B------:R-:W-:Y:S01]  /*12ff0*/  @P0 IMAD.MOV.U32 R21, RZ, RZ, R104 ;  /* 0x000000ffff150224 */ /* 0x000fe200078e0068 */
        /* <DEDUP_REMOVED lines=61> */
[----:B----4-:R0:W-:Y:S01]  /*133d0*/  STS.U8 [R9+UR9+0x11600], R17 ;  /* 0x0116001109007988 */ /* 0x0101e20008000009 */
[----:B-1----:R-:W-:Y:S02]  /*133e0*/  LOP3.LUT R10, R10, 0x7f, RZ, 0xc0, !PT ;  /* 0x0000007f0a0a7812 */ /* 0x002fe400078ec0ff */
        /* <DEDUP_REMOVED lines=60> */
[----:B------:R-:W-:Y:S02]  /*137b0*/  @P0 IMAD.MOV.U32 R21, RZ, RZ, R137 ;  /* 0x000000ffff150224 */ /* 0x000fe400078e0089 */
        /* <DEDUP_REMOVED lines=15> */
[----:B0-----:R-:W-:Y:S01]  /*138b0*/  PRMT R21, RZ, 0x7610, R21 ;  /* 0x00007610ff157816 */ /* 0x001fe20000000015 */
[----:B-1----:R-:W-:Y:S01]  /*138c0*/  @P0 IMAD.MOV.U32 R18, RZ, RZ, R123 ;  /* 0x000000ffff120224 */ /* 0x002fe200078e007b */
[----:B------:R-:W-:-:S04]  /*138d0*/  PRMT R20, RZ, 0x7610, R20 ;  /* 0x00007610ff147816 */ /* 0x000fc80000000014 */
[----:B------:R0:W3:Y:S02]  /*138e0*/  @P0 LDG.E.U8 R21, desc[UR20][R18.64] ;  /* 0x0000001412150981 */ /* 0x0000e4000c1e1100 */
[----:B0-----:R-:W-:Y:S02]  /*138f0*/  @P0 IMAD.MOV.U32 R18, RZ, RZ, R120 ;  /* 0x000000ffff120224 */ /* 0x001fe400078e0078 */
[----:B------:R-:W-:-:S05]  /*13900*/  @P0 IMAD.MOV.U32 R19, RZ, RZ, R119 ;  /* 0x000000ffff130224 */ /* 0x000fca00078e0077 */
[----:B------:R0:W3:Y:S02]  /*13910*/  @P0 LDG.E.U8 R20, desc[UR20][R18.64] ;  /* 0x0000001412140981 */ /* 0x0000e4000c1e1100 */
[----:B0-----:R-:W-:Y:S02]  /*13920*/  PRMT R19, RZ, 0x7610, R19 ;  /* 0x00007610ff137816 */ /* 0x001fe40000000013 */
[----:B------:R-:W-:Y:S01]  /*13930*/  PRMT R18, RZ, 0x7610, R18 ;  /* 0x00007610ff127816 */ /* 0x000fe20000000012 */
[----:B----4-:R0:W-:Y:S02]  /*13940*/  STS.U8 [R11+UR9+0x11700], R17 ;  /* 0x011700110b007988 */ /* 0x0101e40008000009 */
[----:B0-----:R-:W-:Y:S02]  /*13950*/  @P0 IMAD.MOV.U32 R17, RZ, RZ, R121 ;  /* 0x000000ffff110224 */ /* 0x001fe400078e0079 */
[----:B------:R-:W-:Y:S01]  /*13960*/  @P0 IMAD.MOV.U32 R23, RZ, RZ, R88 ;  /* 0x000000ffff170224 */ /* 0x000fe200078e0058 */
[----:B--2---:R0:W-:Y:S02]  /*13970*/  STS.U8 [R11+UR9+0x11b00], R16 ;  /* 0x011b00100b007988 */ /* 0x0041e40008000009 */
[----:B0-----:R-:W-:-:S05]  /*13980*/  @P0 IMAD.MOV.U32 R16, RZ, RZ, R122 ;  /* 0x000000ffff100224 */ /* 0x001fca00078e007a */
[----:B------:R0:W2:Y:S02]  /*13990*/  @P0 LDG.E.U8 R19, desc[UR20][R16.64] ;  /* 0x0000001410130981 */ /* 0x0000a4000c1e1100 */
[----:B0-----:R-:W-:Y:S02]  /*139a0*/  @P0 IMAD.MOV.U32 R16, RZ, RZ, R98 ;  /* 0x000000ffff100224 */ /* 0x001fe400078e0062 */
[----:B------:R-:W-:Y:S01]  /*139b0*/  @P0 IMAD.MOV.U32 R17, RZ, RZ, R97 ;  /* 0x000000ffff110224 */ /* 0x000fe200078e0061 */
[----:B---3--:R-:W-:Y:S04]  /*139c0*/  STS.U8 [R11+UR9+0x11f00], R13 ;  /* 0x011f000d0b007988 */ /* 0x008fe80008000009 */
[----:B------:R0:W3:Y:S04]  /*139d0*/  @P0 LDG.E.U8 R18, desc[UR20][R16.64] ;  /* 0x0000001410120981 */ /* 0x0000e8000c1e1100 */
[----:B------:R1:W-:Y:S01]  /*139e0*/  STS.U8 [R12+UR9+0x11f80], R22 ;  /* 0x011f80160c007988 */ /* 0x0003e20008000009 */
[----:B0-----:R-:W-:Y:S01]  /*139f0*/  PRMT R17, RZ, 0x7610, R17 ;  /* 0x00007610ff117816 */ /* 0x001fe20000000011 */
[----:B-1----:R-:W-:-:S02]  /*13a00*/  @P0 IMAD.MOV.U32 R22, RZ, RZ, R155 ;  /* 0x000000ffff160224 */ /* 0x002fc400078e009b */
[----:B------:R0:W-:Y:S01]  /*13a10*/  STS.U8 [R12+UR9+0x10380], R21 ;  /* 0x010380150c007988 */ /* 0x0001e20008000009 */
[----:B------:R-:W-:Y:S02]  /*13a20*/  PRMT R16, RZ, 0x7610, R16 ;  /* 0x00007610ff107816 */ /* 0x000fe40000000010 */
[----:B------:R-:W-:Y:S01]  /*13a30*/  PRMT R13, RZ, 0x7610, R13 ;  /* 0x00007610ff0d7816 */ /* 0x000fe2000000000d */
[----:B------:R1:W4:Y:S01]  /*13a40*/  @P0 LDG.E.U8 R17, desc[UR20][R22.64] ;  /* 0x0000001416110981 */ /* 0x000322000c1e1100 */
[----:B0-----:R-:W-:-:S03]  /*13a50*/  @P0 IMAD.MOV.U32 R21, RZ, RZ, R163 ;  /* 0x000000ffff150224 */ /* 0x001fc600078e00a3 */
[----:B------:R0:W-:Y:S01]  /*13a60*/  STS.U8 [R12+UR9+0x10780], R20 ;  /* 0x010780140c007988 */ /* 0x0001e20008000009 */
[----:B-1----:R-:W-:Y:S02]  /*13a70*/  @P0 IMAD.MOV.U32 R22, RZ, RZ, R164 ;  /* 0x000000ffff160224 */ /* 0x002fe400078e00a4 */
[----:B------:R-:W-:-:S05]  /*13a80*/  @P0 IMAD.MOV.U32 R23, RZ, RZ, R165 ;  /* 0x000000ffff170224 */ /* 0x000fca00078e00a5 */
[----:B------:R-:W4:Y:S01]  /*13a90*/  @P0 LDG.E.U8 R16, desc[UR20][R22.64] ;  /* 0x0000001416100981 */ /* 0x000f22000c1e1100 */
[----:B0-----:R-:W-:-:S05]  /*13aa0*/  @P0 IMAD.MOV.U32 R20, RZ, RZ, R162 ;  /* 0x000000ffff140224 */ /* 0x001fca00078e00a2 */
[----:B------:R-:W4:Y:S01]  /*13ab0*/  @P0 LDG.E.U8 R13, desc[UR20][R20.64] ;  /* 0x00000014140d0981 */ /* 0x000f22000c1e1100 */
[----:B------:R-:W-:-:S04]  /*13ac0*/  ISETP.NE.U32.AND P0, PT, RZ, UR7, PT ;  /* 0x00000007ff007c0c */ /* 0x000fc8000bf05070 */
[C---:B------:R-:W-:Y:S02]  /*13ad0*/  ISETP.LT.OR P1, PT, R161.reuse, 0x80, P0 ;  /* 0x00000080a100780c */ /* 0x040fe40000721670 */
[----:B------:R-:W-:Y:S01]  /*13ae0*/  ISETP.GE.AND P2, PT, R161, 0x100, PT ;  /* 0x00000100a100780c */ /* 0x000fe20003f46270 */
[----:B--2---:R0:W-:Y:S04]  /*13af0*/  STS.U8 [R12+UR9+0x10b80], R19 ;  /* 0x010b80130c007988 */ /* 0x0041e80008000009 */
[----:B---3--:R0:W-:Y:S04]  /*13b00*/  STS.U8 [R12+UR9+0x10f80], R18 ;  /* 0x010f80120c007988 */ /* 0x0081e80008000009 */
[----:B----4-:R0:W-:Y:S04]  /*13b10*/  STS.U8 [R12+UR9+0x11380], R17 ;  /* 0x011380110c007988 */ /* 0x0101e80008000009 */
[----:B------:R0:W-:Y:S04]  /*13b20*/  STS.U8 [R12+UR9+0x11780], R16 ;  /* 0x011780100c007988 */ /* 0x0001e80008000009 */
[----:B------:R0:W-:Y:S01]  /*13b30*/  STS.U8 [R12+UR9+0x11b80], R13 ;  /* 0x011b800d0c007988 */ /* 0x0001e20008000009 */
[----:B------:R1:W-:Y:S06]  /*13b40*/  MEMBAR.ALL.CTA ;  /* 0x0000000000007992 */ /* 0x0003ec0000008000 */
[----:B-1----:R-:W1:Y:S02]  /*13b50*/  FENCE.VIEW.ASYNC.S ;  /* 0x00000000000073c6 */ /* 0x002e640000000000 */
[----:B-1----:R-:W-:Y:S06]  /*13b60*/  BAR.SYNC.DEFER_BLOCKING 0x0 ;  /* 0x0000000000007b1d */ /* 0x002fec0000010000 */
[----:B------:R-:W-:Y:S05]  /*13b70*/  @P1 BRA `(.L_x_6) ;  /* 0x0000000000d81947 */ /* 0x000fea0003800000 */
[----:B------:R-:W-:Y:S02]  /*13b80*/  USHF.R.U32.HI UR14, URZ, 0x4, UR9 ;  /* 0x00000004ff0e7899 */ /* 0x000fe40008011609 */
[----:B------:R-:W-:Y:S02]  /*13b90*/  UIADD3 UR5, UPT, UPT, UR9, 0x10000, URZ ;  /* 0x0001000009057890 */ /* 0x000fe4000fffe0ff */
[----:B------:R-:W-:Y:S02]  /*13ba0*/  USGXT.U32 UR14, UR14, 0xe ;  /* 0x0000000e0e0e789a */ /* 0x000fe40008000000 */
[----:B------:R-:W-:Y:S02]  /*13bb0*/  USHF.R.U32.HI UR5, URZ, 0x4, UR5 ;  /* 0x00000004ff057899 */ /* 0x000fe40008011605 */
[----:B------:R-:W-:Y:S02]  /*13bc0*/  UIADD3 UR34, UP1, UPT, UR14, 0x100, URZ ;  /* 0x000001000e227890 */ /* 0x000fe4000ff3e0ff */
[----:B------:R-:W-:Y:S01]  /*13bd0*/  USGXT.U32 UR12, UR5, 0xe ;  /* 0x0000000e050c789a */ /* 0x000fe20008000000 */
[----:B------:R-:W-:Y:S01]  /*13be0*/  UMOV UR4, URZ ;  /* 0x000000ff00047c82 */ /* 0x000fe20008000000 */
[----:B------:R-:W-:Y:S01]  /*13bf0*/  UMOV UR6, URZ ;  /* 0x000000ff00067c82 */ /* 0x000fe20008000000 */
[----:B------:R-:W-:-:S02]  /*13c00*/  UIADD3.X UR35, UPT, UPT, UR4, 0x40004040, URZ, UP1, !UPT ;  /* 0x4000404004237890 */ /* 0x000fc40008ffe4ff */
[----:B------:R-:W-:Y:S01]  /*13c10*/  UIADD3 UR32, UP1, UPT, UR12, 0x2, URZ ;  /* 0x000000020c207890 */ /* 0x000fe2000ff3e0ff */
[----:B------:R-:W-:Y:S01]  /*13c20*/  UMOV UR4, UR11 ;  /* 0x0000000b00047c82 */ /* 0x000fe20008000000 */
[----:B------:R-:W-:Y:S02]  /*13c30*/  UMOV UR5, URZ ;  /* 0x000000ff00057c82 */ /* 0x000fe40008000000 */
[----:B------:R-:W-:Y:S01]  /*13c40*/  UIADD3.X UR33, UPT, UPT, UR6, 0x40004040, URZ, UP1, !UPT ;  /* 0x4000404006217890 */ /* 0x000fe20008ffe4ff */
[----:B------:R-:W-:Y:S01]  /*13c50*/  UMOV UR25, UR4 ;  /* 0x0000000400197c82 */ /* 0x000fe20008000000 */
[----:B------:R-:W-:Y:S02]  /*13c60*/  UIADD3.64 UR4, UPT, UPT, UR34, 0x100, URZ ;  /* 0x0000010022047897 */ /* 0x000fe4000fffe0ff */
[----:B------:R-:W-:Y:S02]  /*13c70*/  UIADD3.64 UR6, UPT, UPT, UR32, 0x2, URZ ;  /* 0x0000000220067897 */ /* 0x000fe4000fffe0ff */
[----:B------:R-:W-:-:S02]  /*13c80*/  UIADD3.64 UR16, UPT, UPT, UR34, 0x200, URZ ;  /* 0x0000020022107897 */ /* 0x000fc4000fffe0ff */
[----:B------:R-:W-:Y:S02]  /*13c90*/  UIADD3.64 UR18, UPT, UPT, UR32, 0x4, URZ ;  /* 0x0000000420127897 */ /* 0x000fe4000fffe0ff */
[----:B------:R-:W-:Y:S02]  /*13ca0*/  UIADD3 UR24, UPT, UPT, UR8, 0x40, URZ ;  /* 0x0000004008187890 */ /* 0x000fe4000fffe0ff */
[----:B------:R-:W-:Y:S02]  /*13cb0*/  UIADD3.64 UR22, UPT, UPT, UR34, 0x300, URZ ;  /* 0x0000030022167897 */ /* 0x000fe4000fffe0ff */
[----:B------:R-:W-:Y:S02]  /*13cc0*/  UIADD3 UR46, UPT, UPT, UR8, 0x40, URZ ;  /* 0x00000040082e7890 */ /* 0x000fe4000fffe0ff */
[----:B------:R-:W-:Y:S02]  /*13cd0*/  UIADD3.64 UR26, UPT, UPT, UR34, 0x400, URZ ;  /* 0x00000400221a7897 */ /* 0x000fe4000fffe0ff */
[----:B------:R-:W-:-:S02]  /*13ce0*/  UIADD3 UR47, UPT, UPT, UR8, 0x40, URZ ;  /* 0x00000040082f7890 */ /* 0x000fc4000fffe0ff */
[----:B------:R-:W-:Y:S01]  /*13cf0*/  UIADD3.64 UR28, UPT, UPT, UR34, 0x500, URZ ;  /* 0x00000500221c7897 */ /* 0x000fe2000fffe0ff */
[----:B------:R-:W-:Y:S01]  /*13d00*/  UMOV UR36, 0x0 ;  /* 0x0000000000247882 */ /* 0x000fe20000000000 */
[----:B------:R-:W-:Y:S01]  /*13d10*/  UMOV UR37, 0x8108490 ;  /* 0x0810849000257882 */ /* 0x000fe20000000000 */
[----:B------:R-:W-:Y:S01]  /*13d20*/  UIADD3 UR52, UPT, UPT, UR8, 0x40, URZ ;  /* 0x0000004008347890 */ /* 0x000fe2000fffe0ff */
[----:B------:R-:W-:Y:S01]  /*13d30*/  UMOV UR15, 0x40004040 ;  /* 0x40004040000f7882 */ /* 0x000fe20000000000 */
[----:B------:R-:W-:Y:S01]  /*13d40*/  UIADD3.64 UR30, UPT, UPT, UR34, 0x600, URZ ;  /* 0x00000600221e7897 */ /* 0x000fe2000fffe0ff */
[----:B------:R-:W-:Y:S01]  /*13d50*/  UMOV UR13, 0x40004040 ;  /* 0x40004040000d7882 */ /* 0x000fe20000000000 */
[----:B------:R-:W-:Y:S01]  /*13d60*/  UMOV UR38, 0x0 ;  /* 0x0000000000267882 */ /* 0x000fe20000000000 */
[----:B------:R-:W-:Y:S01]  /*13d70*/  UMOV UR39, 0x8108490 ;  /* 0x0810849000277882 */ /* 0x000fe20000000000 */
[----:B------:R-:W-:Y:S01]  /*13d80*/  UMOV UR40, 0x0 ;  /* 0x0000000000287882 */ /* 0x000fe20000000000 */
[----:B------:R-:W-:Y:S01]  /*13d90*/  UMOV UR41, 0x8108490 ;  /* 0x0810849000297882 */ /* 0x000fe20000000000 */
[----:B------:R1:W-:Y:S01]  /*13da0*/  UTCQMMA gdesc[UR14], gdesc[UR12], tmem[UR8], tmem[UR36], idesc[UR37], !UPT ;  /* 0x00ff240c0e0075ea */ /* 0x0003e2000f800308 */
[----:B------:R-:W-:Y:S01]  /*13db0*/  UMOV UR42, 0x0 ;  /* 0x00000000002a7882 */ /* 0x000fe20000000000 */
[----:B------:R-:W-:Y:S01]  /*13dc0*/  UMOV UR43, 0x8108490 ;  /* 0x08108490002b7882 */ /* 0x000fe20000000000 */
[----:B------:R1:W-:Y:S01]  /*13dd0*/  UTCQMMA gdesc[UR34], gdesc[UR32], tmem[UR8], tmem[UR38], idesc[UR39], UPT ;  /* 0x00ff2620220075ea */ /* 0x0003e2000b800308 */
        /* <DEDUP_REMOVED lines=8> */
[----:B------:R1:W-:Y:S01]  /*13e60*/  UTCQMMA gdesc[UR22], gdesc[UR12], tmem[UR24], tmem[UR44], idesc[UR45], !UPT ;  /* 0x00ff2c0c160075ea */ /* 0x0003e2000f800318 */
[----:B------:R-:W-:Y:S01]  /*13e70*/  UMOV UR54, 0x0 ;  /* 0x0000000000367882 */ /* 0x000fe20000000000 */
[----:B------:R-:W-:Y:S01]  /*13e80*/  UMOV UR55, 0x8108490 ;  /* 0x0810849000377882 */ /* 0x000fe20000000000 */
[----:B------:R1:W-:Y:S01]  /*13e90*/  UTCQMMA gdesc[UR26], gdesc[UR32], tmem[UR46], tmem[UR48], idesc[UR49], UPT ;  /* 0x00ff30201a0075ea */ /* 0x0003e2000b80032e */
[----:B------:R1:W-:Y:S01]  /*13ea0*/  UTCQMMA gdesc[UR28], gdesc[UR6], tmem[UR47], tmem[UR50], idesc[UR51], UPT ;  /* 0x00ff32061c0075ea */ /* 0x0003e2000b80032f */
[----:B------:R1:W-:Y:S01]  /*13eb0*/  UTCQMMA gdesc[UR30], gdesc[UR18], tmem[UR52], tmem[UR54], idesc[UR55], UPT ;  /* 0x00ff36121e0075ea */ /* 0x0003e2000b800334 */
[----:B------:R1:W-:Y:S01]  /*13ec0*/  UTCBAR [UR25], URZ ;  /* 0x000000ff190073e9 */ /* 0x0003e200080000ff */
[----:B------:R-:W-:Y:S01]  /*13ed0*/  NOP ;  /* 0x0000000000007918 */ /* 0x000fe20000000000 */
.L_x_6:
[----:B-1----:R-:W-:Y:S01]  /*13ee0*/  UMOV UR4, URZ ;  /* 0x000000ff00047c82 */ /* 0x002fe20008000000 */
[----:B------:R-:W-:Y:S05]  /*13ef0*/  @!P2 BRA `(.L_x_7) ;  /* 0x000001200090a947 */ /* 0x000fea0003800000 */
[----:B0-----:R-:W-:Y:S01]  /*13f00*/  SHF.R.S32.HI R13, RZ, 0x1f, R161 ;  /* 0x0000001fff0d7819 */ /* 0x001fe200000114a1 */
[----:B------:R-:W-:Y:S01]  /*13f10*/  UIADD3 UR4, UPT, UPT, UR9, 0x8000, URZ ;  /* 0x0000800009047890 */ /* 0x000fe2000fffe0ff */
[----:B------:R-:W-:Y:S01]  /*13f20*/  IMAD.MOV.U32 R17, RZ, RZ, RZ ;  /* 0x000000ffff117224 */ /* 0x000fe200078e00ff */
[----:B------:R-:W-:Y:S01]  /*13f30*/  UIADD3 UR5, UPT, UPT, UR9, 0x12000, URZ ;  /* 0x0001200009057890 */ /* 0x000fe2000fffe0ff */
[----:B------:R-:W-:Y:S01]  /*13f40*/  LEA.HI R13, R13, R161, RZ, 0x7 ;  /* 0x000000a10d0d7211 */ /* 0x000fe200078f38ff */
[----:B------:R-:W-:Y:S02]  /*13f50*/  USHF.R.U32.HI UR4, URZ, 0x4, UR4 ;  /* 0x00000004ff047899 */ /* 0x000fe40008011604 */
[----:B------:R-:W-:Y:S01]  /*13f60*/  USHF.R.U32.HI UR5, URZ, 0x4, UR5 ;  /* 0x00000004ff057899 */ /* 0x000fe20008011605 */
[----:B------:R-:W-:Y:S01]  /*13f70*/  SHF.R.S32.HI R16, RZ, 0x7, R13 ;  /* 0x00000007ff107819 */ /* 0x000fe2000001140d */
[----:B-----5:R-:W-:Y:S01]  /*13f80*/  IMAD.SHL.U32 R13, R14, 0x80, RZ ;  /* 0x000000800e0d7824 */ /* 0x020fe200078e00ff */
[----:B------:R-:W-:Y:S01]  /*13f90*/  USGXT.U32 UR14, UR4, 0xe ;  /* 0x0000000e040e789a */ /* 0x000fe20008000000 */
[----:B------:R-:W-:Y:S01]  /*13fa0*/  IMAD.SHL.U32 R14, R15, 0x80, RZ ;  /* 0x000000800f0e7824 */ /* 0x000fe200078e00ff */
[----:B------:R-:W-:Y:S01]  /*13fb0*/  VIMNMX R16, PT, PT, R16, 0x2, !PT ;  /* 0x0000000210107848 */ /* 0x000fe20007fe0100 */
[----:B------:R-:W-:-:S02]  /*13fc0*/  USGXT.U32 UR12, UR5, 0xe ;  /* 0x0000000e050c789a */ /* 0x000fc40008000000 */
[----:B------:R-:W-:Y:S02]  /*13fd0*/  UIADD3 UR22, UP1, UPT, UR14, 0x100, URZ ;  /* 0x000001000e167890 */ /* 0x000fe4000ff3e0ff */
[----:B------:R-:W-:Y:S01]  /*13fe0*/  VIADD R15, R16, 0xfffffffe ;  /* 0xfffffffe100f7836 */ /* 0x000fe20000000000 */
[----:B------:R-:W-:Y:S01]  /*13ff0*/  UIADD3 UR24, UP2, UPT, UR12, 0x2, URZ ;  /* 0x000000020c187890 */ /* 0x000fe2000ff5e0ff */
[----:B------:R-:W-:Y:S01]  /*14000*/  SHF.R.S32.HI R16, RZ, 0x1f, R14 ;  /* 0x0000001fff107819 */ /* 0x000fe2000001140e */
[----:B------:R-:W-:Y:S01]  /*14010*/  UMOV UR4, URZ ;  /* 0x000000ff00047c82 */ /* 0x000fe20008000000 */
[----:B------:R-:W-:Y:S01]  /*14020*/  UMOV UR5, URZ ;  /* 0x000000ff00057c82 */ /* 0x000fe20008000000 */
[----:B------:R0:W-:Y:S01]  /*14030*/  STL [R1+0xb6c], R15 ;  /* 0x000b6c0f01007387 */ /* 0x0001e20000100800 */
[----:B------:R-:W-:Y:S02]  /*14040*/  UIADD3.X UR23, UPT, UPT, UR4, 0x40004040, URZ, UP1, !UPT ;  /* 0x4000404004177890 */ /* 0x000fe40008ffe4ff */
[----:B------:R-:W-:Y:S01]  /*14050*/  UIADD3.X UR25, UPT, UPT, UR5, 0x40004040, URZ, UP2, !UPT ;  /* 0x4000404005197890 */ /* 0x000fe200097fe4ff */
[----:B------:R1:W-:Y:S01]  /*14060*/  STL [R1+0xb54], RZ ;  /* 0x000b54ff01007387 */ /* 0x0003e20000100800 */
[----:B------:R-:W-:Y:S01]  /*14070*/  UMOV UR18, 0x1 ;  /* 0x0000000100127882 */ /* 0x000fe20000000000 */
[----:B------:R-:W-:-:S02]  /*14080*/  UIADD3.64 UR26, UPT, UPT, UR22, 0x100, URZ ;  /* 0x00000100161a7897 */ /* 0x000fc4000fffe0ff */
[----:B------:R-:W-:Y:S01]  /*14090*/  UIADD3.64 UR28, UPT, UPT, UR24, 0x2, URZ ;  /* 0x00000002181c7897 */ /* 0x000fe2000fffe0ff */
[----:B0-----:R-:W-:Y:S01]  /*140a0*/  SHF.R.S32.HI R15, RZ, 0x1f, R13 ;  /* 0x0000001fff0f7819 */ /* 0x001fe2000001140d */
[----:B------:R-:W-:Y:S02]  /*140b0*/  UIADD3.64 UR30, UPT, UPT, UR22, 0x200, URZ ;  /* 0x00000200161e7897 */ /* 0x000fe4000fffe0ff */
[----:B------:R-:W-:Y:S02]  /*140c0*/  UIADD3.64 UR32, UPT, UPT, UR24, 0x4, URZ ;  /* 0x0000000418207897 */ /* 0x000fe4000fffe0ff */
[----:B------:R-:W-:Y:S02]  /*140d0*/  UIADD3.64 UR34, UPT, UPT, UR22, 0x300, URZ ;  /* 0x0000030016227897 */ /* 0x000fe4000fffe0ff */
[----:B------:R-:W-:Y:S02]  /*140e0*/  UIADD3.64 UR36, UPT, UPT, UR22, 0x400, URZ ;  /* 0x0000040016247897 */ /* 0x000fe4000fffe0ff */
[----:B------:R-:W-:-:S02]  /*140f0*/  UIADD3.64 UR38, UPT, UPT, UR22, 0x500, URZ ;  /* 0x0000050016267897 */ /* 0x000fc4000fffe0ff */
[----:B------:R-:W-:Y:S01]  /*14100*/  UIADD3.64 UR40, UPT, UPT, UR22, 0x600, URZ ;  /* 0x0000060016287897 */ /* 0x000fe2000fffe0ff */
[----:B-1----:R-:W-:-:S11]  /*14110*/  UMOV UR13, 0x40004040 ;  /* 0x40004040000d7882 */ /* 0x002fd60000000000 */
.L_x_10:
[----:B------:R-:W2:Y:S04]  /*14120*/  LDL.LU R36, [R1+0x3bc] ;  /* 0x0003bc0001247983 */ /* 0x000ea80000300800 */
[----:B------:R-:W3:Y:S04]  /*14130*/  LDL.LU R30, [R1+0x630] ;  /* 0x00063000011e7983 */ /* 0x000ee80000300800 */
[----:B------:R-:W4:Y:S04]  /*14140*/  LDL.LU R35, [R1+0x62c] ;  /* 0x00062c0001237983 */ /* 0x000f280000300800 */
[----:B-----5:R-:W5:Y:S04]  /*14150*/  LDL.LU R34, [R1+0x628] ;  /* 0x0006280001227983 */ /* 0x020f680000300800 */
[----:B------:R-:W5:Y:S04]  /*14160*/  LDL.LU R33, [R1+0x624] ;  /* 0x0006240001217983 */ /* 0x000f680000300800 */
        /* <DEDUP_REMOVED lines=12> */
[----:B-1----:R-:W5:Y:S04]  /*14230*/  LDL.LU R16, [R1+0x618] ;  /* 0x0006180001107983 */ /* 0x002f680000300800 */
[----:B------:R-:W5:Y:S01]  /*14240*/  LDL.LU R22, [R1+0x5f4] ;  /* 0x0005f40001167983 */ /* 0x000f620000300800 */
[----:B------:R-:W-:Y:S01]  /*14250*/  IMAD.U32 R17, R17, -0x80000000, RZ ;  /* 0x8000000011117824 */ /* 0x000fe200078e00ff */
[----:B--2---:R-:W-:-:S02]  /*14260*/  IADD3 R36, P2, PT, R14, R36, RZ ;  /* 0x000000240e247210 */ /* 0x004fc40007f5e0ff */
[C---:B---3--:R-:W-:Y:S02]  /*14270*/  IADD3 R30, P3, PT, R14.reuse, R30, RZ ;  /* 0x0000001e0e1e7210 */ /* 0x048fe40007f7e0ff */
[----:B----4-:R-:W-:-:S03]  /*14280*/  IADD3 R35, P4, PT, R14, R35, RZ ;  /* 0x000000230e237210 */ /* 0x010fc60007f9e0ff */
[----:B------:R0:W-:Y:S01]  /*14290*/  STL [R1+0x630], R30 ;  /* 0x0006301e01007387 */ /* 0x0001e20000100800 */
[----:B-----5:R-:W-:-:S03]  /*142a0*/  IADD3 R34, P6, PT, R14, R34, RZ ;  /* 0x000000220e227210 */ /* 0x020fc60007fde0ff */
[----:B------:R-:W-:Y:S01]  /*142b0*/  STL [R1+0x3bc], R36 ;  /* 0x0003bc2401007387 */ /* 0x000fe20000100800 */
[----:B------:R-:W-:-:S03]  /*142c0*/  IADD3 R33, P1, PT, R14, R33, RZ ;  /* 0x000000210e217210 */ /* 0x000fc60007f3e0ff */
[----:B------:R-:W-:Y:S01]  /*142d0*/  STL [R1+0x62c], R35 ;  /* 0x00062c2301007387 */ /* 0x000fe20000100800 */
[----:B0-----:R-:W-:-:S03]  /*142e0*/  SHF.R.S32.HI R30, RZ, 0x1f, R14 ;  /* 0x0000001fff1e7819 */ /* 0x001fc6000001140e */
[----:B------:R-:W-:Y:S02]  /*142f0*/  STL [R1+0x628], R34 ;  /* 0x0006282201007387 */ /* 0x000fe40000100800 */
[----:B------:R-:W-:Y:S01]  /*14300*/  IMAD.X R32, R30, 0x1, R32, P2 ;  /* 0x000000011e207824 */ /* 0x000fe200010e0620 */
[----:B------:R-:W-:Y:S01]  /*14310*/  IADD3 R31, P2, PT, R14, R31, RZ ;  /* 0x0000001f0e1f7210 */ /* 0x000fe20007f5e0ff */
[----:B------:R-:W-:Y:S01]  /*14320*/  STL [R1+0x624], R33 ;  /* 0x0006242101007387 */ /* 0x000fe20000100800 */
[----:B------:R-:W-:-:S03]  /*14330*/  IMAD.X R29, R30, 0x1, R29, P3 ;  /* 0x000000011e1d7824 */ /* 0x000fc600018e061d */
[----:B------:R-:W-:Y:S01]  /*14340*/  STL [R1+0x39c], R32 ;  /* 0x00039c2001007387 */ /* 0x000fe20000100800 */
[----:B------:R-:W-:-:S03]  /*14350*/  IADD3 R28, P3, PT, R14, R28, RZ ;  /* 0x0000001c0e1c7210 */ /* 0x000fc60007f7e0ff */
[----:B------:R-:W-:Y:S01]  /*14360*/  STL [R1+0x620], R31 ;  /* 0x0006201f01007387 */ /* 0x000fe20000100800 */
[----:B------:R-:W-:-:S03]  /*14370*/  IMAD.X R27, R30, 0x1, R27, P4 ;  /* 0x000000011e1b7824 */ /* 0x000fc600020e061b */
[----:B------:R-:W-:Y:S01]  /*14380*/  STL [R1+0x3b8], R29 ;  /* 0x0003b81d01007387 */ /* 0x000fe20000100800 */
[----:B------:R-:W-:-:S03]  /*14390*/  IADD3 R26, P4, PT, R14, R26, RZ ;  /* 0x0000001a0e1a7210 */ /* 0x000fc60007f9e0ff */
[----:B------:R-:W-:Y:S01]  /*143a0*/  STL [R1+0x61c], R28 ;  /* 0x00061c1c01007387 */ /* 0x000fe20000100800 */
[----:B------:R-:W-:-:S05]  /*143b0*/  IMAD.X R21, R30, 0x1, R21, P6 ;  /* 0x000000011e157824 */ /* 0x000fca00030e0615 */
[----:B------:R0:W-:Y:S01]  /*143c0*/  STL [R1+0x3b0], R21 ;  /* 0x0003b01501007387 */ /* 0x0001e20000100800 */
[----:B------:R-:W-:-:S03]  /*143d0*/  IMAD.X R20, R30, 0x1, R20, P1 ;  /* 0x000000011e147824 */ /* 0x000fc600008e0614 */
[----:B------:R-:W-:Y:S01]  /*143e0*/  STL [R1+0x3b4], R27 ;  /* 0x0003b41b01007387 */ /* 0x000fe20000100800 */
[----:B------:R-:W-:-:S03]  /*143f0*/  IADD3 R25, P6, PT, R14, R25, RZ ;  /* 0x000000190e197210 */ /* 0x000fc60007fde0ff */
[----:B0-----:R-:W2:Y:S01]  /*14400*/  LDL.LU R21, [R1+0x610] ;  /* 0x0006100001157983 */ /* 0x001ea20000300800 */
[----:B------:R-:W-:-:S03]  /*14410*/  IMAD.X R19, R30, 0x1, R19, P2 ;  /* 0x000000011e137824 */ /* 0x000fc600010e0613 */
[----:B------:R-:W-:Y:S04]  /*14420*/  STL [R1+0x614], R26 ;  /* 0x0006141a01007387 */ /* 0x000fe80000100800 */
[----:B------:R0:W-:Y:S04]  /*14430*/  STL [R1+0x3a0], R20 ;  /* 0x0003a01401007387 */ /* 0x0001e80000100800 */
[----:B0-----:R-:W3:Y:S01]  /*14440*/  LDL.LU R20, [R1+0x5ec] ;  /* 0x0005ec0001147983 */ /* 0x001ee20000300800 */
[----:B------:R-:W-:-:S03]  /*14450*/  IADD3 R24, P1, PT, R14, R24, RZ ;  /* 0x000000180e187210 */ /* 0x000fc60007f3e0ff */
[----:B------:R-:W-:Y:S04]  /*14460*/  STL [R1+0x60c], R25 ;  /* 0x00060c1901007387 */ /* 0x000fe80000100800 */
[----:B------:R0:W-:Y:S04]  /*14470*/  STL [R1+0x398], R19 ;  /* 0x0003981301007387 */ /* 0x0001e80000100800 */
[----:B0-----:R-:W4:Y:S01]  /*14480*/  LDL.LU R19, [R1+0x608] ;  /* 0x0006080001137983 */ /* 0x001f220000300800 */
[----:B------:R-:W-:Y:S01]  /*14490*/  IMAD.X R16, R30, 0x1, R16, P3 ;  /* 0x000000011e107824 */ /* 0x000fe200018e0610 */
[----:B------:R-:W-:-:S02]  /*144a0*/  IADD3 R23, P2, PT, R14, R23, RZ ;  /* 0x000000170e177210 */ /* 0x000fc40007f5e0ff */
[----:B------:R-:W-:Y:S01]  /*144b0*/  STL [R1+0x604], R24 ;  /* 0x0006041801007387 */ /* 0x000fe20000100800 */
[----:B------:R-:W-:-:S03]  /*144c0*/  IADD3 R22, P3, PT, R14, R22, RZ ;  /* 0x000000160e167210 */ /* 0x000fc60007f7e0ff */
[----:B------:R0:W-:Y:S04]  /*144d0*/  STL [R1+0x618], R16 ;  /* 0x0006181001007387 */ /* 0x0001e80000100800 */
[----:B0-----:R-:W5:Y:S04]  /*144e0*/  LDL.LU R16, [R1+0x5e4] ;  /* 0x0005e40001107983 */ /* 0x001f680000300800 */
[----:B------:R-:W-:Y:S04]  /*144f0*/  STL [R1+0x5fc], R23 ;  /* 0x0005fc1701007387 */ /* 0x000fe80000100800 */
[----:B------:R-:W5:Y:S04]  /*14500*/  LDL.LU R45, [R1+0x600] ;  /* 0x00060000012d7983 */ /* 0x000f680000300800 */
[----:B------:R-:W5:Y:S04]  /*14510*/  LDL.LU R44, [R1+0x5dc] ;  /* 0x0005dc00012c7983 */ /* 0x000f680000300800 */
[----:B------:R-:W5:Y:S04]  /*14520*/  LDL.LU R43, [R1+0x5f8] ;  /* 0x0005f800012b7983 */ /* 0x000f680000300800 */
[----:B------:R0:W-:Y:S04]  /*14530*/  STL [R1+0x5f4], R22 ;  /* 0x0005f41601007387 */ /* 0x0001e80000100800 */
        /* <DEDUP_REMOVED lines=16> */
[----:B0-----:R-:W5:Y:S04]  /*14640*/  LDL.LU R22, [R1+0x594] ;  /* 0x0005940001167983 */ /* 0x001f680000300800 */
[----:B------:R-:W5:Y:S01]  /*14650*/  LDL.LU R25, [R1+0x5b0] ;  /* 0x0005b00001197983 */ /* 0x000f620000300800 */
[----:B--2---:R-:W-:-:S05]  /*14660*/  IMAD.X R21, R30, 0x1, R21, P4 ;  /* 0x000000011e157824 */ /* 0x004fca00020e0615 */
[----:B------:R0:W-:Y:S04]  /*14670*/  STL [R1+0x610], R21 ;  /* 0x0006101501007387 */ /* 0x0001e80000100800 */
[----:B0-----:R-:W2:Y:S01]  /*14680*/  LDL.LU R21, [R1+0x58c] ;  /* 0x00058c0001157983 */ /* 0x001ea20000300800 */
[----:B---3--:R-:W-:-:S03]  /*14690*/  IADD3 R20, P4, PT, R14, R20, RZ ;  /* 0x000000140e147210 */ /* 0x008fc60007f9e0ff */
[----:B------:R-:W3:Y:S04]  /*146a0*/  LDL.LU R24, [R1+0x5a8] ;  /* 0x0005a80001187983 */ /* 0x000ee80000300800 */
[----:B------:R0:W-:Y:S04]  /*146b0*/  STL [R1+0x5ec], R20 ;  /* 0x0005ec1401007387 */ /* 0x0001e80000100800 */
[----:B0-----:R-:W3:Y:S01]  /*146c0*/  LDL.LU R20, [R1+0x584] ;  /* 0x0005840001147983 */ /* 0x001ee20000300800 */
[----:B----4-:R-:W-:-:S03]  /*146d0*/  IMAD.X R19, R30, 0x1, R19, P6 ;  /* 0x000000011e137824 */ /* 0x010fc600030e0613 */
[----:B------:R-:W4:Y:S04]  /*146e0*/  LDL.LU R23, [R1+0x5a0] ;  /* 0x0005a00001177983 */ /* 0x000f280000300800 */
[----:B------:R0:W-:Y:S04]  /*146f0*/  STL [R1+0x608], R19 ;  /* 0x0006081301007387 */ /* 0x0001e80000100800 */
[----:B0-----:R-:W4:Y:S01]  /*14700*/  LDL.LU R19, [R1+0x57c] ;  /* 0x00057c0001137983 */ /* 0x001f220000300800 */
[----:B-----5:R-:W-:-:S05]  /*14710*/  IADD3 R16, P6, PT, R14, R16, RZ ;  /* 0x000000100e107210 */ /* 0x020fca0007fde0ff */
[----:B------:R0:W-:Y:S01]  /*14720*/  STL [R1+0x5e4], R16 ;  /* 0x0005e41001007387 */ /* 0x0001e20000100800 */
[----:B------:R-:W-:Y:S01]  /*14730*/  IMAD.X R45, R30, 0x1, R45, P1 ;  /* 0x000000011e2d7824 */ /* 0x000fe200008e062d */
[----:B------:R-:W-:Y:S02]  /*14740*/  IADD3 R44, P1, PT, R14, R44, RZ ;  /* 0x0000002c0e2c7210 */ /* 0x000fe40007f3e0ff */
[----:B0-----:R-:W5:Y:S01]  /*14750*/  LDL.LU R16, [R1+0x598] ;  /* 0x0005980001107983 */ /* 0x001f620000300800 */
        /* <DEDUP_REMOVED lines=30> */
[----:B------:R-:W-:Y:S01]  /*14940*/  IADD3 R27, P4, PT, R14, R27, RZ ;  /* 0x0000001b0e1b7210 */ /* 0x000fe20007f9e0ff */
[----:B------:R-:W-:Y:S02]  /*14950*/  IMAD.X R26, R30, 0x1, R26, P6 ;  /* 0x000000011e1a7824 */ /* 0x000fe400030e061a */
[----:B------:R-:W-:Y:S01]  /*14960*/  STL [R1+0x5a4], R29 ;  /* 0x0005a41d01007387 */ /* 0x000fe20000100800 */
[----:B------:R-:W-:-:S03]  /*14970*/  IADD3 R22, P6, PT, R14, R22, RZ ;  /* 0x000000160e167210 */ /* 0x000fc60007fde0ff */
[----:B------:R-:W-:Y:S01]  /*14980*/  STL [R1+0x5c0], R28 ;  /* 0x0005c01c01007387 */ /* 0x000fe20000100800 */
[----:B------:R-:W-:-:S03]  /*14990*/  IMAD.X R25, R30, 0x1, R25, P1 ;  /* 0x000000011e197824 */ /* 0x000fc600008e0619 */
[----:B------:R0:W-:Y:S04]  /*149a0*/  STL [R1+0x594], R22 ;  /* 0x0005941601007387 */ /* 0x0001e80000100800 */
[----:B------:R-:W-:Y:S04]  /*149b0*/  STL [R1+0x59c], R27 ;  /* 0x00059c1b01007387 */ /* 0x000fe80000100800 */
[----:B0-----:R-:W5:Y:S04]  /*149c0*/  LDL.LU R22, [R1+0x574] ;  /* 0x0005740001167983 */ /* 0x001f680000300800 */
[----:B------:R-:W-:Y:S01]  /*149d0*/  STL [R1+0x5b8], R26 ;  /* 0x0005b81a01007387 */ /* 0x000fe20000100800 */
[----:B--2---:R-:W-:Y:S01]  /*149e0*/  IADD3 R21, P1, PT, R14, R21, RZ ;  /* 0x000000150e157210 */ /* 0x004fe20007f3e0ff */
[----:B---3--:R-:W-:-:S04]  /*149f0*/  IMAD.X R24, R30, 0x1, R24, P2 ;  /* 0x000000011e187824 */ /* 0x008fc800010e0618 */
[----:B------:R0:W-:Y:S04]  /*14a00*/  STL [R1+0x58c], R21 ;  /* 0x00058c1501007387 */ /* 0x0001e80000100800 */
[----:B0-----:R-:W2:Y:S01]  /*14a10*/  LDL.LU R21, [R1+0x590] ;  /* 0x0005900001157983 */ /* 0x001ea20000300800 */
[----:B------:R-:W-:-:S03]  /*14a20*/  IADD3 R20, P2, PT, R14, R20, RZ ;  /* 0x000000140e147210 */ /* 0x000fc60007f5e0ff */
[----:B------:R-:W-:Y:S01]  /*14a30*/  STL [R1+0x5b0], R25 ;  /* 0x0005b01901007387 */ /* 0x000fe20000100800 */
[----:B----4-:R-:W-:-:S03]  /*14a40*/  IMAD.X R23, R30, 0x1, R23, P3 ;  /* 0x000000011e177824 */ /* 0x010fc600018e0617 */
[----:B------:R0:W-:Y:S04]  /*14a50*/  STL [R1+0x584], R20 ;  /* 0x0005841401007387 */ /* 0x0001e80000100800 */
[----:B0-----:R-:W3:Y:S01]  /*14a60*/  LDL.LU R20, [R1+0x56c] ;  /* 0x00056c0001147983 */ /* 0x001ee20000300800 */
[----:B------:R-:W-:-:S03]  /*14a70*/  IADD3 R19, P3, PT, R14, R19, RZ ;  /* 0x000000130e137210 */ /* 0x000fc60007f7e0ff */
[----:B------:R-:W-:Y:S04]  /*14a80*/  STL [R1+0x5a8], R24 ;  /* 0x0005a81801007387 */ /* 0x000fe80000100800 */
[----:B------:R0:W-:Y:S04]  /*14a90*/  STL [R1+0x57c], R19 ;  /* 0x00057c1301007387 */ /* 0x0001e80000100800 */
[----:B0-----:R-:W4:Y:S01]  /*14aa0*/  LDL.LU R19, [R1+0x588] ;  /* 0x0005880001137983 */ /* 0x001f220000300800 */
[----:B-----5:R-:W-:-:S03]  /*14ab0*/  IMAD.X R16, R30, 0x1, R16, P4 ;  /* 0x000000011e107824 */ /* 0x020fc600020e0610 */
        /* <DEDUP_REMOVED lines=21> */
[----:B0-----:R-:W5:Y:S01]  /*14c10*/  LDL.LU R16, [R1+0x538] ;  /* 0x0005380001107983 */ /* 0x001f620000300800 */
[----:B------:R-:W-:-:S03]  /*14c20*/  IADD3 R22, P4, PT, R14, R22, RZ ;  /* 0x000000160e167210 */ /* 0x000fc60007f9e0ff */
[----:B------:R-:W5:Y:S04]  /*14c30*/  LDL.LU R25, [R1+0x514] ;  /* 0x0005140001197983 */ /* 0x000f680000300800 */
[----:B------:R0:W-:Y:S04]  /*14c40*/  STL [R1+0x574], R22 ;  /* 0x0005741601007387 */ /* 0x0001e80000100800 */
        /* <DEDUP_REMOVED lines=9> */
[----:B----4-:R-:W-:-:S05]  /*14ce0*/  IMAD.X R19, R30, 0x1, R19, P1 ;  /* 0x000000011e137824 */ /* 0x010fca00008e0613 */
[----:B------:R0:W-:Y:S04]  /*14cf0*/  STL [R1+0x588], R19 ;  /* 0x0005881301007387 */ /* 0x0001e80000100800 */
[----:B0-----:R-:W4:Y:S01]  /*14d00*/  LDL.LU R19, [R1+0x4fc] ;  /* 0x0004fc0001137983 */ /* 0x001f220000300800 */
[----:B-----5:R-:W-:Y:S01]  /*14d10*/  IADD3 R45, P1, PT, R14, R45, RZ ;  /* 0x0000002d0e2d7210 */ /* 0x020fe20007f3e0ff */
[----:B------:R-:W-:Y:S01]  /*14d20*/  IMAD.X R44, R30, 0x1, R44, P2 ;  /* 0x000000011e2c7824 */ /* 0x000fe200010e062c */
        /* <DEDUP_REMOVED lines=32> */
[----:B------:R-:W-:-:S03]  /*14f30*/  IMAD.X R16, R30, 0x1, R16, P1 ;  /* 0x000000011e107824 */ /* 0x000fc600008e0610 */
[----:B------:R-:W-:Y:S01]  /*14f40*/  STL [R1+0x524], R28 ;  /* 0x0005241c01007387 */ /* 0x000fe20000100800 */
[----:B------:R-:W-:-:S03]  /*14f50*/  IADD3 R26, P6, PT, R14, R26, RZ ;  /* 0x0000001a0e1a7210 */ /* 0x000fc60007fde0ff */
[----:B------:R0:W-:Y:S04]  /*14f60*/  STL [R1+0x538], R16 ;  /* 0x0005381001007387 */ /* 0x0001e80000100800 */
[----:B------:R-:W-:Y:S01]  /*14f70*/  STL [R1+0x540], R27 ;  /* 0x0005401b01007387 */ /* 0x000fe20000100800 */
[----:B------:R-:W-:-:S03]  /*14f80*/  IADD3 R25, P1, PT, R14, R25, RZ ;  /* 0x000000190e197210 */ /* 0x000fc60007f3e0ff */
[----:B0-----:R-:W5:Y:S01]  /*14f90*/  LDL.LU R16, [R1+0x518] ;  /* 0x0005180001107983 */ /* 0x001f620000300800 */
[----:B------:R-:W-:-:S03]  /*14fa0*/  IMAD.X R22, R30, 0x1, R22, P2 ;  /* 0x000000011e167824 */ /* 0x000fc600010e0616 */
[----:B------:R-:W-:Y:S04]  /*14fb0*/  STL [R1+0x51c], R26 ;  /* 0x00051c1a01007387 */ /* 0x000fe80000100800 */
[----:B------:R0:W-:Y:S01]  /*14fc0*/  STL [R1+0x530], R22 ;  /* 0x0005301601007387 */ /* 0x0001e20000100800 */
[----:B------:R-:W-:-:S03]  /*14fd0*/  IADD3 R24, P2, PT, R14, R24, RZ ;  /* 0x000000180e187210 */ /* 0x000fc60007f5e0ff */
[----:B0-----:R-:W5:Y:S04]  /*14fe0*/  LDL.LU R22, [R1+0x4f4] ;  /* 0x0004f40001167983 */ /* 0x001f680000300800 */
[----:B------:R-:W-:Y:S01]  /*14ff0*/  STL [R1+0x514], R25 ;  /* 0x0005141901007387 */ /* 0x000fe20000100800 */
[----:B--2---:R-:W-:-:S05]  /*15000*/  IMAD.X R21, R30, 0x1, R21, P3 ;  /* 0x000000011e157824 */ /* 0x004fca00018e0615 */
[----:B------:R0:W-:Y:S01]  /*15010*/  STL [R1+0x528], R21 ;  /* 0x0005281501007387 */ /* 0x0001e20000100800 */
[----:B---3--:R-:W-:-:S03]  /*15020*/  IADD3 R23, P3, PT, R14, R23, RZ ;  /* 0x000000170e177210 */ /* 0x008fc60007f7e0ff */
[----:B0-----:R-:W2:Y:S01]  /*15030*/  LDL.LU R21, [R1+0x510] ;  /* 0x0005100001157983 */ /* 0x001ea20000300800 */
[----:B------:R-:W-:-:S03]  /*15040*/  IMAD.X R20, R30, 0x1, R20, P4 ;  /* 0x000000011e147824 */ /* 0x000fc600020e0614 */
[----:B------:R-:W-:Y:S04]  /*15050*/  STL [R1+0x50c], R24 ;  /* 0x00050c1801007387 */ /* 0x000fe80000100800 */
[----:B------:R0:W-:Y:S04]  /*15060*/  STL [R1+0x520], R20 ;  /* 0x0005201401007387 */ /* 0x0001e80000100800 */
[----:B0-----:R-:W3:Y:S01]  /*15070*/  LDL.LU R20, [R1+0x4ec] ;  /* 0x0004ec0001147983 */ /* 0x001ee20000300800 */
[----:B----4-:R-:W-:-:S03]  /*15080*/  IADD3 R19, P4, PT, R14, R19, RZ ;  /* 0x000000130e137210 */ /* 0x010fc60007f9e0ff */
[----:B------:R-:W-:Y:S04]  /*15090*/  STL [R1+0x504], R23 ;  /* 0x0005041701007387 */ /* 0x000fe80000100800 */
[----:B------:R-:W4:Y:S04]  /*150a0*/  LDL.LU R45, [R1+0x508] ;  /* 0x00050800012d7983 */ /* 0x000f280000300800 */
[----:B------:R-:W4:Y:S04]  /*150b0*/  LDL.LU R44, [R1+0x4e4] ;  /* 0x0004e400012c7983 */ /* 0x000f280000300800 */
[----:B------:R-:W4:Y:S04]  /*150c0*/  LDL.LU R43, [R1+0x500] ;  /* 0x00050000012b7983 */ /* 0x000f280000300800 */
[----:B------:R0:W-:Y:S04]  /*150d0*/  STL [R1+0x4fc], R19 ;  /* 0x0004fc1301007387 */ /* 0x0001e80000100800 */
        /* <DEDUP_REMOVED lines=16> */
[----:B0-----:R-:W4:Y:S01]  /*151e0*/  LDL.LU R19, [R1+0x49c] ;  /* 0x00049c0001137983 */ /* 0x001f220000300800 */
[----:B-----5:R-:W-:-:S03]  /*151f0*/  IMAD.X R16, R30, 0x1, R16, P6 ;  /* 0x000000011e107824 */ /* 0x020fc600030e0610 */
[----:B------:R-:W5:Y:S04]  /*15200*/  LDL.LU R25, [R1+0x4b8] ;  /* 0x0004b80001197983 */ /* 0x000f680000300800 */
[----:B------:R0:W-:Y:S04]  /*15210*/  STL [R1+0x518], R16 ;  /* 0x0005181001007387 */ /* 0x0001e80000100800 */
        /* <DEDUP_REMOVED lines=9> */
[----:B---3--:R-:W-:-:S05]  /*152b0*/  IADD3 R20, P1, PT, R14, R20, RZ ;  /* 0x000000140e147210 */ /* 0x008fca0007f3e0ff */
[----:B------:R0:W-:Y:S01]  /*152c0*/  STL [R1+0x4ec], R20 ;  /* 0x0004ec1401007387 */ /* 0x0001e20000100800 */
[----:B----4-:R-:W-:Y:S01]  /*152d0*/  IMAD.X R45, R30, 0x1, R45, P2 ;  /* 0x000000011e2d7824 */ /* 0x010fe200010e062d */
[----:B------:R-:W-:Y:S02]  /*152e0*/  IADD3 R44, P2, PT, R14, R44, RZ ;  /* 0x0000002c0e2c7210 */ /* 0x000fe40007f5e0ff */
[----:B0-----:R-:W3:Y:S01]  /*152f0*/  LDL.LU R20, [R1+0x4a0] ;  /* 0x0004a00001147983 */ /* 0x001ee20000300800 */
        /* <DEDUP_REMOVED lines=34> */
[----:B------:R-:W-:Y:S04]  /*15520*/  STL [R1+0x4c8], R28 ;  /* 0x0004c81c01007387 */ /* 0x000fe80000100800 */
[----:B------:R0:W-:Y:S04]  /*15530*/  STL [R1+0x49c], R19 ;  /* 0x00049c1301007387 */ /* 0x0001e80000100800 */
[----:B------:R-:W-:Y:S04]  /*15540*/  STL [R1+0x4a4], R27 ;  /* 0x0004a41b01007387 */ /* 0x000fe80000100800 */
[----:B0-----:R-:W4:Y:S01]  /*15550*/  LDL.LU R19, [R1+0x47c] ;  /* 0x00047c0001137983 */ /* 0x001f220000300800 */
[----:B-----5:R-:W-:Y:S01]  /*15560*/  IMAD.X R25, R30, 0x1, R25, P2 ;  /* 0x000000011e197824 */ /* 0x020fe200010e0619 */
[----:B------:R-:W-:-:S02]  /*15570*/  IADD3 R16, P2, PT, R14, R16, RZ ;  /* 0x000000100e107210 */ /* 0x000fc40007f5e0ff */
[----:B------:R-:W-:Y:S01]  /*15580*/  STL [R1+0x4c0], R26 ;  /* 0x0004c01a01007387 */ /* 0x000fe20000100800 */
[----:B------:R-:W-:-:S03]  /*15590*/  IMAD.X R24, R30, 0x1, R24, P3 ;  /* 0x000000011e187824 */ /* 0x000fc600018e0618 */
[----:B------:R0:W-:Y:S04]  /*155a0*/  STL [R1+0x494], R16 ;  /* 0x0004941001007387 */ /* 0x0001e80000100800 */
[----:B0-----:R-:W5:Y:S01]  /*155b0*/  LDL.LU R16, [R1+0x498] ;  /* 0x0004980001107983 */ /* 0x001f620000300800 */
[----:B------:R-:W-:-:S03]  /*155c0*/  IADD3 R22, P3, PT, R14, R22, RZ ;  /* 0x000000160e167210 */ /* 0x000fc60007f7e0ff */
[----:B------:R-:W-:Y:S01]  /*155d0*/  STL [R1+0x4b8], R25 ;  /* 0x0004b81901007387 */ /* 0x000fe20000100800 */
[----:B------:R-:W-:-:S03]  /*155e0*/  IMAD.X R23, R30, 0x1, R23, P4 ;  /* 0x000000011e177824 */ /* 0x000fc600020e0617 */
[----:B------:R0:W-:Y:S04]  /*155f0*/  STL [R1+0x48c], R22 ;  /* 0x00048c1601007387 */ /* 0x0001e80000100800 */
[----:B0-----:R-:W5:Y:S04]  /*15600*/  LDL.LU R22, [R1+0x474] ;  /* 0x0004740001167983 */ /* 0x001f680000300800 */
[----:B------:R-:W-:Y:S01]  /*15610*/  STL [R1+0x4b0], R24 ;  /* 0x0004b01801007387 */ /* 0x000fe20000100800 */
[----:B--2---:R-:W-:-:S05]  /*15620*/  IADD3 R21, P4, PT, R14, R21, RZ ;  /* 0x000000150e157210 */ /* 0x004fca0007f9e0ff */
[----:B------:R0:W-:Y:S04]  /*15630*/  STL [R1+0x484], R21 ;  /* 0x0004841501007387 */ /* 0x0001e80000100800 */
[----:B0-----:R-:W2:Y:S01]  /*15640*/  LDL.LU R21, [R1+0x490] ;  /* 0x0004900001157983 */ /* 0x001ea20000300800 */
[----:B---3--:R-:W-:-:S03]  /*15650*/  IMAD.X R20, R30, 0x1, R20, P6 ;  /* 0x000000011e147824 */ /* 0x008fc600030e0614 */
[----:B------:R-:W-:Y:S04]  /*15660*/  STL [R1+0x4a8], R23 ;  /* 0x0004a81701007387 */ /* 0x000fe80000100800 */
[----:B------:R-:W3:Y:S04]  /*15670*/  LDL.LU R45, [R1+0x46c] ;  /* 0x00046c00012d7983 */ /* 0x000ee80000300800 */
[----:B------:R-:W3:Y:S04]  /*15680*/  LDL.LU R44, [R1+0x488] ;  /* 0x00048800012c7983 */ /* 0x000ee80000300800 */
[----:B------:R-:W3:Y:S04]  /*15690*/  LDL.LU R43, [R1+0x464] ;  /* 0x00046400012b7983 */ /* 0x000ee80000300800 */
[----:B------:R0:W-:Y:S04]  /*156a0*/  STL [R1+0x4a0], R20 ;  /* 0x0004a01401007387 */ /* 0x0001e80000100800 */
[----:B------:R-:W3:Y:S04]  /*156b0*/  LDL.LU R42, [R1+0x480] ;  /* 0x00048000012a7983 */ /* 0x000ee80000300800 */
        /* <DEDUP_REMOVED lines=15> */
[----:B0-----:R-:W3:Y:S01]  /*157b0*/  LDL.LU R20, [R1+0x440] ;  /* 0x0004400001147983 */ /* 0x001ee20000300800 */
[----:B----4-:R-:W-:-:S03]  /*157c0*/  IADD3 R19, P6, PT, R14, R19, RZ ;  /* 0x000000130e137210 */ /* 0x010fc60007fde0ff */
[----:B------:R-:W4:Y:S04]  /*157d0*/  LDL.LU R25, [R1+0xb24] ;  /* 0x000b240001197983 */ /* 0x000f280000300800 */
[----:B------:R0:W-:Y:S04]  /*157e0*/  STL [R1+0x47c], R19 ;  /* 0x00047c1301007387 */ /* 0x0001e80000100800 */
        /* <DEDUP_REMOVED lines=8> */
[----:B0-----:R-:W5:Y:S01]  /*15870*/  LDL.LU R22, [R1+0xb30] ;  /* 0x000b300001167983 */ /* 0x001f620000300800 */
[----:B--2---:R-:W-:-:S05]  /*15880*/  IMAD.X R21, R30, 0x1, R21, P2 ;  /* 0x000000011e157824 */ /* 0x004fca00010e0615 */
[----:B------:R0:W-:Y:S01]  /*15890*/  STL [R1+0x490], R21 ;  /* 0x0004901501007387 */ /* 0x0001e20000100800 */
[----:B---3--:R-:W-:Y:S01]  /*158a0*/  IADD3 R45, P2, PT, R14, R45, RZ ;  /* 0x0000002d0e2d7210 */ /* 0x008fe20007f5e0ff */
[----:B------:R-:W-:Y:S02]  /*158b0*/  IMAD.X R44, R30, 0x1, R44, P3 ;  /* 0x000000011e2c7824 */ /* 0x000fe400018e062c */
[----:B0-----:R-:W2:Y:S01]  /*158c0*/  LDL.LU R21, [R1+0xb0c] ;  /* 0x000b0c0001157983 */ /* 0x001ea20000300800 */
        /* <DEDUP_REMOVED lines=36> */
[----:B------:R-:W-:Y:S04]  /*15b10*/  STL [R1+0x448], R27 ;  /* 0x0004481b01007387 */ /* 0x000fe80000100800 */
[----:B0-----:R-:W3:Y:S01]  /*15b20*/  LDL.LU R20, [R1+0xb28] ;  /* 0x000b280001147983 */ /* 0x001ee20000300800 */
[----:B----4-:R-:W-:-:S03]  /*15b30*/  IMAD.X R19, R15, 0x1, R19, P3 ;  /* 0x000000010f137824 */ /* 0x010fc600018e0613 */
[----:B------:R-:W-:Y:S04]  /*15b40*/  STL [R1+0xb2c], R26 ;  /* 0x000b2c1a01007387 */ /* 0x000fe80000100800 */
[----:B------:R0:W-:Y:S04]  /*15b50*/  STL [R1+0xb40], R19 ;  /* 0x000b401301007387 */ /* 0x0001e80000100800 */
[----:B0-----:R-:W4:Y:S01]  /*15b60*/  LDL.LU R19, [R1+0xb04] ;  /* 0x000b040001137983 */ /* 0x001f220000300800 */
[----:B------:R-:W-:Y:S01]  /*15b70*/  IADD3 R25, P2, PT, R13, R25, RZ ;  /* 0x000000190d197210 */ /* 0x000fe20007f5e0ff */
[----:B-----5:R-:W-:Y:S01]  /*15b80*/  IMAD.X R16, R15, 0x1, R16, P4 ;  /* 0x000000010f107824 */ /* 0x020fe200020e0610 */
[----:B------:R-:W-:-:S03]  /*15b90*/  IADD3 R24, P3, PT, R13, R24, RZ ;  /* 0x000000180d187210 */ /* 0x000fc60007f7e0ff */
[----:B------:R-:W-:Y:S01]  /*15ba0*/  STL [R1+0xb24], R25 ;  /* 0x000b241901007387 */ /* 0x000fe20000100800 */
[----:B------:R-:W-:-:S03]  /*15bb0*/  IADD3 R23, P4, PT, R13, R23, RZ ;  /* 0x000000170d177210 */ /* 0x000fc60007f9e0ff */
[----:B------:R0:W-:Y:S04]  /*15bc0*/  STL [R1+0xb38], R16 ;  /* 0x000b381001007387 */ /* 0x0001e80000100800 */
[----:B0-----:R-:W5:Y:S01]  /*15bd0*/  LDL.LU R16, [R1+0xb20] ;  /* 0x000b200001107983 */ /* 0x001f620000300800 */
[----:B------:R-:W-:-:S03]  /*15be0*/  IMAD.X R22, R15, 0x1, R22, P6 ;  /* 0x000000010f167824 */ /* 0x000fc600030e0616 */
[----:B------:R-:W-:Y:S04]  /*15bf0*/  STL [R1+0xb1c], R24 ;  /* 0x000b1c1801007387 */ /* 0x000fe80000100800 */
[----:B------:R0:W-:Y:S04]  /*15c00*/  STL [R1+0xb30], R22 ;  /* 0x000b301601007387 */ /* 0x0001e80000100800 */
[----:B0-----:R-:W5:Y:S04]  /*15c10*/  LDL.LU R22, [R1+0xafc] ;  /* 0x000afc0001167983 */ /* 0x001f680000300800 */
[----:B------:R-:W-:Y:S04]  /*15c20*/  STL [R1+0xb14], R23 ;  /* 0x000b141701007387 */ /* 0x000fe80000100800 */
[----:B------:R-:W5:Y:S04]  /*15c30*/  LDL.LU R44, [R1+0xb18] ;  /* 0x000b1800012c7983 */ /* 0x000f680000300800 */
[----:B------:R-:W5:Y:S04]  /*15c40*/  LDL.LU R43, [R1+0xaf4] ;  /* 0x000af400012b7983 */ /* 0x000f680000300800 */
[----:B------:R-:W5:Y:S01]  /*15c50*/  LDL.LU R42, [R1+0xb10] ;  /* 0x000b1000012a7983 */ /* 0x000f620000300800 */
[----:B--2---:R-:W-:-:S05]  /*15c60*/  IADD3 R21, P6, PT, R13, R21, RZ ;  /* 0x000000150d157210 */ /* 0x004fca0007fde0ff */
[----:B------:R0:W-:Y:S04]  /*15c70*/  STL [R1+0xb0c], R21 ;  /* 0x000b0c1501007387 */ /* 0x0001e80000100800 */
        /* <DEDUP_REMOVED lines=16> */
[----:B0-----:R-:W2:Y:S04]  /*15d80*/  LDL.LU R21, [R1+0xaac] ;  /* 0x000aac0001157983 */ /* 0x001ea80000300800 */
[----:B------:R-:W2:Y:S01]  /*15d90*/  LDL.LU R25, [R1+0xac8] ;  /* 0x000ac80001197983 */ /* 0x000ea20000300800 */
[----:B---3--:R-:W-:-:S05]  /*15da0*/  IMAD.X R20, R15, 0x1, R20, P1 ;  /* 0x000000010f147824 */ /* 0x008fca00008e0614 */
[----:B------:R0:W-:Y:S04]  /*15db0*/  STL [R1+0xb28], R20 ;  /* 0x000b281401007387 */ /* 0x0001e80000100800 */
[----:B0-----:R-:W3:Y:S01]  /*15dc0*/  LDL.LU R20, [R1+0xaa4] ;  /* 0x000aa40001147983 */ /* 0x001ee20000300800 */
[----:B----4-:R-:W-:-:S03]  /*15dd0*/  IADD3 R19, P1, PT, R13, R19, RZ ;  /* 0x000000130d137210 */ /* 0x010fc60007f3e0ff */
[----:B------:R-:W4:Y:S04]  /*15de0*/  LDL.LU R24, [R1+0xac0] ;  /* 0x000ac00001187983 */ /* 0x000f280000300800 */
[----:B------:R0:W-:Y:S04]  /*15df0*/  STL [R1+0xb04], R19 ;  /* 0x000b041301007387 */ /* 0x0001e80000100800 */
[----:B0-----:R-:W4:Y:S04]  /*15e00*/  LDL.LU R19, [R1+0xa9c] ;  /* 0x000a9c0001137983 */ /* 0x001f280000300800 */
[----:B------:R-:W4:Y:S01]  /*15e10*/  LDL.LU R23, [R1+0xab8] ;  /* 0x000ab80001177983 */ /* 0x000f220000300800 */
[----:B-----5:R-:W-:-:S05]  /*15e20*/  IMAD.X R16, R15, 0x1, R16, P2 ;  /* 0x000000010f107824 */ /* 0x020fca00010e0610 */
[----:B------:R0:W-:Y:S04]  /*15e30*/  STL [R1+0xb20], R16 ;  /* 0x000b201001007387 */ /* 0x0001e80000100800 */
[----:B0-----:R-:W5:Y:S01]  /*15e40*/  LDL.LU R16, [R1+0xa94] ;  /* 0x000a940001107983 */ /* 0x001f620000300800 */
[----:B------:R-:W-:-:S05]  /*15e50*/  IADD3 R22, P2, PT, R13, R22, RZ ;  /* 0x000000160d167210 */ /* 0x000fca0007f5e0ff */
[----:B------:R0:W-:Y:S01]  /*15e60*/  STL [R1+0xafc], R22 ;  /* 0x000afc1601007387 */ /* 0x0001e20000100800 */
[----:B------:R-:W-:Y:S01]  /*15e70*/  IMAD.X R44, R15, 0x1, R44, P3 ;  /* 0x000000010f2c7824 */ /* 0x000fe200018e062c */
[----:B------:R-:W-:Y:S02]  /*15e80*/  IADD3 R43, P3, PT, R13, R43, RZ ;  /* 0x0000002b0d2b7210 */ /* 0x000fe40007f7e0ff */
[----:B0-----:R-:W5:Y:S01]  /*15e90*/  LDL.LU R22, [R1+0xab0] ;  /* 0x000ab00001167983 */ /* 0x001f620000300800 */
[----:B------:R-:W-:-:S03]  /*15ea0*/  IMAD.X R42, R15, 0x1, R42, P4 ;  /* 0x000000010f2a7824 */ /* 0x000fc600020e062a */
[----:B------:R-:W-:Y:S04]  /*15eb0*/  STL [R1+0xb18], R44 ;  /* 0x000b182c01007387 */ /* 0x000fe80000100800 */
[----:B------:R-:W-:Y:S04]  /*15ec0*/  STL [R1+0xaf4], R43 ;  /* 0x000af42b01007387 */ /* 0x000fe80000100800 */
[----:B------:R-:W-:Y:S01]  /*15ed0*/  STL [R1+0xb10], R42 ;  /* 0x000b102a01007387 */ /* 0x000fe20000100800 */
[----:B--2---:R-:W-:Y:S01]  /*15ee0*/  IADD3 R41, P4, PT, R13, R41, RZ ;  /* 0x000000290d297210 */ /* 0x004fe20007f9e0ff */
[----:B------:R-:W-:-:S04]  /*15ef0*/  IMAD.X R40, R15, 0x1, R40, P6 ;  /* 0x000000010f287824 */ /* 0x000fc800030e0628 */
        /* <DEDUP_REMOVED lines=26> */
[----:B------:R-:W-:Y:S01]  /*160a0*/  IMAD.X R26, R15, 0x1, R26, P2 ;  /* 0x000000010f1a7824 */ /* 0x000fe200010e061a */
[----:B------:R-:W-:Y:S01]  /*160b0*/  IADD3 R21, P2, PT, R13, R21, RZ ;  /* 0x000000150d157210 */ /* 0x000fe20007f5e0ff */
[----:B------:R-:W-:Y:S01]  /*160c0*/  STL [R1+0xad8], R28 ;  /* 0x000ad81c01007387 */ /* 0x000fe20000100800 */
[----:B------:R-:W-:-:S03]  /*160d0*/  IMAD.X R25, R15, 0x1, R25, P3 ;  /* 0x000000010f197824 */ /* 0x000fc600018e0619 */
[----:B------:R0:W-:Y:S04]  /*160e0*/  STL [R1+0xaac], R21 ;  /* 0x000aac1501007387 */ /* 0x0001e80000100800 */
[----:B------:R-:W-:Y:S04]  /*160f0*/  STL [R1+0xab4], R27 ;  /* 0x000ab41b01007387 */ /* 0x000fe80000100800 */
[----:B0-----:R-:W2:Y:S04]  /*16100*/  LDL.LU R21, [R1+0xa8c] ;  /* 0x000a8c0001157983 */ /* 0x001ea80000300800 */
[----:B------:R-:W-:Y:S01]  /*16110*/  STL [R1+0xad0], R26 ;  /* 0x000ad01a01007387 */ /* 0x000fe20000100800 */
[----:B---3--:R-:W-:Y:S01]  /*16120*/  IADD3 R20, P3, PT, R13, R20, RZ ;  /* 0x000000140d147210 */ /* 0x008fe20007f7e0ff */
[----:B----4-:R-:W-:-:S04]  /*16130*/  IMAD.X R24, R15, 0x1, R24, P4 ;  /* 0x000000010f187824 */ /* 0x010fc800020e0618 */
[----:B------:R0:W-:Y:S04]  /*16140*/  STL [R1+0xaa4], R20 ;  /* 0x000aa41401007387 */ /* 0x0001e80000100800 */
[----:B0-----:R-:W3:Y:S01]  /*16150*/  LDL.LU R20, [R1+0xaa8] ;  /* 0x000aa80001147983 */ /* 0x001ee20000300800 */
[----:B------:R-:W-:-:S03]  /*16160*/  IADD3 R19, P4, PT, R13, R19, RZ ;  /* 0x000000130d137210 */ /* 0x000fc60007f9e0ff */
[----:B------:R-:W-:Y:S04]  /*16170*/  STL [R1+0xac8], R25 ;  /* 0x000ac81901007387 */ /* 0x000fe80000100800 */
[----:B------:R0:W-:Y:S04]  /*16180*/  STL [R1+0xa9c], R19 ;  /* 0x000a9c1301007387 */ /* 0x0001e80000100800 */
[----:B0-----:R-:W4:Y:S01]  /*16190*/  LDL.LU R19, [R1+0xa84] ;  /* 0x000a840001137983 */ /* 0x001f220000300800 */
[----:B------:R-:W-:Y:S01]  /*161a0*/  IMAD.X R23, R15, 0x1, R23, P6 ;  /* 0x000000010f177824 */ /* 0x000fe200030e0617 */
[----:B-----5:R-:W-:-:S02]  /*161b0*/  IADD3 R16, P6, PT, R13, R16, RZ ;  /* 0x000000100d107210 */ /* 0x020fc40007fde0ff */
[----:B------:R-:W-:Y:S04]  /*161c0*/  STL [R1+0xac0], R24 ;  /* 0x000ac01801007387 */ /* 0x000fe80000100800 */
[----:B------:R0:W-:Y:S04]  /*161d0*/  STL [R1+0xa94], R16 ;  /* 0x000a941001007387 */ /* 0x0001e80000100800 */
[----:B0-----:R-:W5:Y:S01]  /*161e0*/  LDL.LU R16, [R1+0xaa0] ;  /* 0x000aa00001107983 */ /* 0x001f620000300800 */
[----:B------:R-:W-:-:S03]  /*161f0*/  IMAD.X R22, R15, 0x1, R22, P1 ;  /* 0x000000010f167824 */ /* 0x000fc600008e0616 */
        /* <DEDUP_REMOVED lines=23> */
[----:B--2---:R-:W-:-:S05]  /*16370*/  IADD3 R21, P1, PT, R13, R21, RZ ;  /* 0x000000150d157210 */ /* 0x004fca0007f3e0ff */
[----:B------:R0:W-:Y:S04]  /*16380*/  STL [R1+0xa8c], R21 ;  /* 0x000a8c1501007387 */ /* 0x0001e80000100800 */
        /* <DEDUP_REMOVED lines=8> */
[----:B0-----:R-:W4:Y:S01]  /*16410*/  LDL.LU R19, [R1+0xa38] ;  /* 0x000a380001137983 */ /* 0x001f220000300800 */
[----:B-----5:R-:W-:-:S05]  /*16420*/  IMAD.X R16, R15, 0x1, R16, P3 ;  /* 0x000000010f107824 */ /* 0x020fca00018e0610 */
[----:B------:R0:W-:Y:S01]  /*16430*/  STL [R1+0xaa0], R16 ;  /* 0x000aa01001007387 */ /* 0x0001e20000100800 */
[----:B------:R-:W-:Y:S01]  /*16440*/  IADD3 R44, P3, PT, R13, R44, RZ ;  /* 0x0000002c0d2c7210 */ /* 0x000fe20007f7e0ff */
[----:B------:R-:W-:Y:S02]  /*16450*/  IMAD.X R43, R15, 0x1, R43, P4 ;  /* 0x000000010f2b7824 */ /* 0x000fe400020e062b */
[----:B0-----:R-:W5:Y:S01]  /*16460*/  LDL.LU R16, [R1+0xa14] ;  /* 0x000a140001107983 */ /* 0x001f620000300800 */
        /* <DEDUP_REMOVED lines=38> */
[----:B0-----:R-:W5:Y:S04]  /*166d0*/  LDL.LU R22, [R1+0xa30] ;  /* 0x000a300001167983 */ /* 0x001f680000300800 */
[----:B------:R-:W-:Y:S01]  /*166e0*/  STL [R1+0xa34], R26 ;  /* 0x000a341a01007387 */ /* 0x000fe20000100800 */
[----:B--2---:R-:W-:-:S05]  /*166f0*/  IMAD.X R21, R15, 0x1, R21, P4 ;  /* 0x000000010f157824 */ /* 0x004fca00020e0615 */
[----:B------:R0:W-:Y:S01]  /*16700*/  STL [R1+0xa48], R21 ;  /* 0x000a481501007387 */ /* 0x0001e20000100800 */
[----:B------:R-:W-:-:S03]  /*16710*/  IADD3 R24, P4, PT, R13, R24, RZ ;  /* 0x000000180d187210 */ /* 0x000fc60007f9e0ff */
[----:B0-----:R-:W2:Y:S04]  /*16720*/  LDL.LU R21, [R1+0xa0c] ;  /* 0x000a0c0001157983 */ /* 0x001ea80000300800 */
[----:B------:R-:W-:Y:S01]  /*16730*/  STL [R1+0xa2c], R25 ;  /* 0x000a2c1901007387 */ /* 0x000fe20000100800 */
[----:B---3--:R-:W-:-:S05]  /*16740*/  IMAD.X R20, R15, 0x1, R20, P6 ;  /* 0x000000010f147824 */ /* 0x008fca00030e0614 */
[----:B------:R0:W-:Y:S04]  /*16750*/  STL [R1+0xa40], R20 ;  /* 0x000a401401007387 */ /* 0x0001e80000100800 */
[----:B0-----:R-:W3:Y:S01]  /*16760*/  LDL.LU R20, [R1+0xa28] ;  /* 0x000a280001147983 */ /* 0x001ee20000300800 */
[----:B----4-:R-:W-:-:S03]  /*16770*/  IMAD.X R19, R15, 0x1, R19, P1 ;  /* 0x000000010f137824 */ /* 0x010fc600008e0613 */
[----:B------:R-:W-:Y:S04]  /*16780*/  STL [R1+0xa24], R24 ;  /* 0x000a241801007387 */ /* 0x000fe80000100800 */
[----:B------:R0:W-:Y:S04]  /*16790*/  STL [R1+0xa38], R19 ;  /* 0x000a381301007387 */ /* 0x0001e80000100800 */
[----:B0-----:R-:W4:Y:S01]  /*167a0*/  LDL.LU R19, [R1+0xa04] ;  /* 0x000a040001137983 */ /* 0x001f220000300800 */
[C---:B------:R-:W-:Y:S02]  /*167b0*/  IADD3 R23, P6, PT, R13.reuse, R23, RZ ;  /* 0x000000170d177210 */ /* 0x040fe40007fde0ff */
[----:B-----5:R-:W-:-:S03]  /*167c0*/  IADD3 R16, P1, PT, R13, R16, RZ ;  /* 0x000000100d107210 */ /* 0x020fc60007f3e0ff */
        /* <DEDUP_REMOVED lines=22> */
[----:B------:R-:W-:-:S03]  /*16930*/  IMAD.X R22, R15, 0x1, R22, P2 ;  /* 0x000000010f167824 */ /* 0x000fc600010e0616 */
[----:B------:R-:W5:Y:S04]  /*16940*/  LDL.LU R25, [R1+0x9d0] ;  /* 0x0009d00001197983 */ /* 0x000f680000300800 */
[----:B------:R0:W-:Y:S04]  /*16950*/  STL [R1+0xa30], R22 ;  /* 0x000a301601007387 */ /* 0x0001e80000100800 */
        /* <DEDUP_REMOVED lines=9> */
[----:B----4-:R-:W-:-:S05]  /*169f0*/  IADD3 R19, P3, PT, R13, R19, RZ ;  /* 0x000000130d137210 */ /* 0x010fca0007f7e0ff */
[----:B------:R0:W-:Y:S04]  /*16a00*/  STL [R1+0xa04], R19 ;  /* 0x000a041301007387 */ /* 0x0001e80000100800 */
[----:B0-----:R-:W4:Y:S01]  /*16a10*/  LDL.LU R19, [R1+0x9b8] ;  /* 0x0009b80001137983 */ /* 0x001f220000300800 */
[----:B-----5:R-:W-:Y:S01]  /*16a20*/  IMAD.X R44, R15, 0x1, R44, P4 ;  /* 0x000000010f2c7824 */ /* 0x020fe200020e062c */
[----:B------:R-:W-:Y:S01]  /*16a30*/  IADD3 R43, P4, PT, R13, R43, RZ ;  /* 0x0000002b0d2b7210 */ /* 0x000fe20007f9e0ff */
        /* <DEDUP_REMOVED lines=38> */
[----:B0-----:R-:W5:Y:S01]  /*16ca0*/  LDL.LU R16, [R1+0x994] ;  /* 0x0009940001107983 */ /* 0x001f620000300800 */
[----:B------:R-:W-:-:S03]  /*16cb0*/  IADD3 R22, P4, PT, R13, R22, RZ ;  /* 0x000000160d167210 */ /* 0x000fc60007f9e0ff */
[----:B------:R-:W-:Y:S01]  /*16cc0*/  STL [R1+0x9d8], R26 ;  /* 0x0009d81a01007387 */ /* 0x000fe20000100800 */
[----:B------:R-:W-:-:S03]  /*16cd0*/  IMAD.X R24, R15, 0x1, R24, P6 ;  /* 0x000000010f187824 */ /* 0x000fc600030e0618 */
[----:B------:R0:W-:Y:S04]  /*16ce0*/  STL [R1+0x9ac], R22 ;  /* 0x0009ac1601007387 */ /* 0x0001e80000100800 */
[----:B0-----:R-:W5:Y:S04]  /*16cf0*/  LDL.LU R22, [R1+0x9b0] ;  /* 0x0009b00001167983 */ /* 0x001f680000300800 */
[----:B------:R-:W-:Y:S01]  /*16d00*/  STL [R1+0x9d0], R25 ;  /* 0x0009d01901007387 */ /* 0x000fe20000100800 */
[----:B--2---:R-:W-:Y:S01]  /*16d10*/  IADD3 R21, P6, PT, R13, R21, RZ ;  /* 0x000000150d157210 */ /* 0x004fe20007fde0ff */
[----:B------:R-:W-:-:S04]  /*16d20*/  IMAD.X R23, R15, 0x1, R23, P1 ;  /* 0x000000010f177824 */ /* 0x000fc800008e0617 */
[----:B------:R0:W-:Y:S04]  /*16d30*/  STL [R1+0x9a4], R21 ;  /* 0x0009a41501007387 */ /* 0x0001e80000100800 */
[----:B0-----:R-:W2:Y:S04]  /*16d40*/  LDL.LU R21, [R1+0x98c] ;  /* 0x00098c0001157983 */ /* 0x001ea80000300800 */
[----:B------:R-:W-:Y:S01]  /*16d50*/  STL [R1+0x9c8], R24 ;  /* 0x0009c81801007387 */ /* 0x000fe20000100800 */
[----:B---3--:R-:W-:-:S05]  /*16d60*/  IADD3 R20, P1, PT, R13, R20, RZ ;  /* 0x000000140d147210 */ /* 0x008fca0007f3e0ff */
[----:B------:R0:W-:Y:S04]  /*16d70*/  STL [R1+0x99c], R20 ;  /* 0x00099c1401007387 */ /* 0x0001e80000100800 */
[----:B0-----:R-:W3:Y:S01]  /*16d80*/  LDL.LU R20, [R1+0x9a8] ;  /* 0x0009a80001147983 */ /* 0x001ee20000300800 */
[----:B----4-:R-:W-:-:S03]  /*16d90*/  IMAD.X R19, R15, 0x1, R19, P2 ;  /* 0x000000010f137824 */ /* 0x010fc600010e0613 */
        /* <DEDUP_REMOVED lines=21> */
[----:B0-----:R-:W4:Y:S04]  /*16ef0*/  LDL.LU R19, [R1+0x958] ;  /* 0x0009580001137983 */ /* 0x001f280000300800 */
[----:B------:R-:W4:Y:S01]  /*16f00*/  LDL.LU R25, [R1+0x934] ;  /* 0x0009340001197983 */ /* 0x000f220000300800 */
[----:B-----5:R-:W-:-:S05]  /*16f10*/  IADD3 R16, P2, PT, R13, R16, RZ ;  /* 0x000000100d107210 */ /* 0x020fca0007f5e0ff */
[----:B------:R0:W-:Y:S04]  /*16f20*/  STL [R1+0x994], R16 ;  /* 0x0009941001007387 */ /* 0x0001e80000100800 */
        /* <DEDUP_REMOVED lines=8> */
[----:B0-----:R-:W2:Y:S01]  /*16fb0*/  LDL.LU R21, [R1+0x940] ;  /* 0x0009400001157983 */ /* 0x001ea20000300800 */
[----:B---3--:R-:W-:-:S05]  /*16fc0*/  IMAD.X R20, R15, 0x1, R20, P4 ;  /* 0x000000010f147824 */ /* 0x008fca00020e0614 */
[----:B------:R0:W-:Y:S01]  /*16fd0*/  STL [R1+0x9a8], R20 ;  /* 0x0009a81401007387 */ /* 0x0001e20000100800 */
[----:B----4-:R-:W-:Y:S01]  /*16fe0*/  IADD3 R44, P4, PT, R13, R44, RZ ;  /* 0x0000002c0d2c7210 */ /* 0x010fe20007f9e0ff */
[----:B------:R-:W-:Y:S02]  /*16ff0*/  IMAD.X R43, R15, 0x1, R43, P6 ;  /* 0x000000010f2b7824 */ /* 0x000fe400030e062b */
[----:B0-----:R-:W3:Y:S01]  /*17000*/  LDL.LU R20, [R1+0x91c] ;  /* 0x00091c0001147983 */ /* 0x001ee20000300800 */
        /* <DEDUP_REMOVED lines=33> */
[----:B------:R-:W-:Y:S04]  /*17220*/  STL [R1+0x944], R28 ;  /* 0x0009441c01007387 */ /* 0x000fe80000100800 */
[----:B------:R0:W-:Y:S04]  /*17230*/  STL [R1+0x958], R19 ;  /* 0x0009581301007387 */ /* 0x0001e80000100800 */
[----:B------:R-:W-:Y:S04]  /*17240*/  STL [R1+0x960], R27 ;  /* 0x0009601b01007387 */ /* 0x000fe80000100800 */
[----:B0-----:R-:W4:Y:S01]  /*17250*/  LDL.LU R19, [R1+0x938] ;  /* 0x0009380001137983 */ /* 0x001f220000300800 */
[----:B------:R-:W-:-:S02]  /*17260*/  IADD3 R26, P3, PT, R13, R26, RZ ;  /* 0x0000001a0d1a7210 */ /* 0x000fc40007f7e0ff */
[----:B------:R-:W-:Y:S01]  /*17270*/  IADD3 R25, P4, PT, R13, R25, RZ ;  /* 0x000000190d197210 */ /* 0x000fe20007f9e0ff */
[----:B-----5:R-:W-:Y:S02]  /*17280*/  IMAD.X R16, R15, 0x1, R16, P6 ;  /* 0x000000010f107824 */ /* 0x020fe400030e0610 */
[----:B------:R-:W-:Y:S04]  /*17290*/  STL [R1+0x93c], R26 ;  /* 0x00093c1a01007387 */ /* 0x000fe80000100800 */
[----:B------:R0:W-:Y:S01]  /*172a0*/  STL [R1+0x950], R16 ;  /* 0x0009501001007387 */ /* 0x0001e20000100800 */
        /* <DEDUP_REMOVED lines=9> */
[----:B------:R0:W-:Y:S04]  /*17340*/  STL [R1+0x940], R21 ;  /* 0x0009401501007387 */ /* 0x0001e80000100800 */
[----:B0-----:R-:W2:Y:S04]  /*17350*/  LDL.LU R21, [R1+0x90c] ;  /* 0x00090c0001157983 */ /* 0x001ea80000300800 */
[----:B------:R-:W-:Y:S04]  /*17360*/  STL [R1+0x924], R23 ;  /* 0x0009241701007387 */ /* 0x000fe80000100800 */
[----:B------:R-:W2:Y:S04]  /*17370*/  LDL.LU R44, [R1+0x928] ;  /* 0x00092800012c7983 */ /* 0x000ea80000300800 */
[----:B------:R-:W2:Y:S01]  /*17380*/  LDL.LU R43, [R1+0x904] ;  /* 0x00090400012b7983 */ /* 0x000ea20000300800 */
[----:B---3--:R-:W-:-:S03]  /*17390*/  IADD3 R20, P2, PT, R13, R20, RZ ;  /* 0x000000140d147210 */ /* 0x008fc60007f5e0ff */
        /* <DEDUP_REMOVED lines=18> */
[----:B0-----:R-:W3:Y:S04]  /*174c0*/  LDL.LU R20, [R1+0x8bc] ;  /* 0x0008bc0001147983 */ /* 0x001ee80000300800 */
[----:B------:R-:W3:Y:S01]  /*174d0*/  LDL.LU R25, [R1+0x8d8] ;  /* 0x0008d80001197983 */ /* 0x000ee20000300800 */
[----:B----4-:R-:W-:-:S05]  /*174e0*/  IMAD.X R19, R15, 0x1, R19, P3 ;  /* 0x000000010f137824 */ /* 0x010fca00018e0613 */
[----:B------:R0:W-:Y:S04]  /*174f0*/  STL [R1+0x938], R19 ;  /* 0x0009381301007387 */ /* 0x0001e80000100800 */
        /* <DEDUP_REMOVED lines=8> */
[----:B0-----:R-:W5:Y:S01]  /*17580*/  LDL.LU R22, [R1+0x8a4] ;  /* 0x0008a40001167983 */ /* 0x001f620000300800 */
[----:B--2---:R-:W-:-:S05]  /*17590*/  IADD3 R21, P4, PT, R13, R21, RZ ;  /* 0x000000150d157210 */ /* 0x004fca0007f9e0ff */
[----:B------:R0:W-:Y:S01]  /*175a0*/  STL [R1+0x90c], R21 ;  /* 0x00090c1501007387 */ /* 0x0001e20000100800 */
[----:B------:R-:W-:Y:S01]  /*175b0*/  IMAD.X R44, R15, 0x1, R44, P6 ;  /* 0x000000010f2c7824 */ /* 0x000fe200030e062c */
[----:B------:R-:W-:Y:S02]  /*175c0*/  IADD3 R43, P6, PT, R13, R43, RZ ;  /* 0x0000002b0d2b7210 */ /* 0x000fe40007fde0ff */
[----:B0-----:R-:W2:Y:S01]  /*175d0*/  LDL.LU R21, [R1+0x8c0] ;  /* 0x0008c00001157983 */ /* 0x001ea20000300800 */
[----:B---3--:R-:W-:-:S03]  /*175e0*/  IMAD.X R42, R15, 0x1, R42, P1 ;  /* 0x000000010f2a7824 */ /* 0x008fc600008e062a */
        /* <DEDUP_REMOVED lines=37> */
[----:B0-----:R-:W3:Y:S04]  /*17840*/  LDL.LU R20, [R1+0x89c] ;  /* 0x00089c0001147983 */ /* 0x001ee80000300800 */
[----:B------:R-:W-:Y:S01]  /*17850*/  STL [R1+0x8e0], R26 ;  /* 0x0008e01a01007387 */ /* 0x000fe20000100800 */
[----:B----4-:R-:W-:-:S05]  /*17860*/  IADD3 R19, P6, PT, R13, R19, RZ ;  /* 0x000000130d137210 */ /* 0x010fca0007fde0ff */
[----:B------:R0:W-:Y:S04]  /*17870*/  STL [R1+0x8b4], R19 ;  /* 0x0008b41301007387 */ /* 0x0001e80000100800 */
[----:B0-----:R-:W4:Y:S01]  /*17880*/  LDL.LU R19, [R1+0x8b8] ;  /* 0x0008b80001137983 */ /* 0x001f220000300800 */
[----:B------:R-:W-:Y:S01]  /*17890*/  IMAD.X R24, R15, 0x1, R24, P1 ;  /* 0x000000010f187824 */ /* 0x000fe200008e0618 */
[----:B-----5:R-:W-:Y:S02]  /*178a0*/  IADD3 R16, P1, PT, R13, R16, RZ ;  /* 0x000000100d107210 */ /* 0x020fe40007f3e0ff */
[----:B------:R-:W-:Y:S01]  /*178b0*/  STL [R1+0x8d8], R25 ;  /* 0x0008d81901007387 */ /* 0x000fe20000100800 */
[----:B------:R-:W-:-:S03]  /*178c0*/  IMAD.X R23, R15, 0x1, R23, P2 ;  /* 0x000000010f177824 */ /* 0x000fc600010e0617 */
[----:B------:R0:W-:Y:S04]  /*178d0*/  STL [R1+0x8ac], R16 ;  /* 0x0008ac1001007387 */ /* 0x0001e80000100800 */
[----:B0-----:R-:W5:Y:S01]  /*178e0*/  LDL.LU R16, [R1+0x894] ;  /* 0x0008940001107983 */ /* 0x001f620000300800 */
[----:B------:R-:W-:-:S03]  /*178f0*/  IADD3 R22, P2, PT, R13, R22, RZ ;  /* 0x000000160d167210 */ /* 0x000fc60007f5e0ff */
[----:B------:R-:W-:Y:S04]  /*17900*/  STL [R1+0x8d0], R24 ;  /* 0x0008d01801007387 */ /* 0x000fe80000100800 */
[----:B------:R0:W-:Y:S04]  /*17910*/  STL [R1+0x8a4], R22 ;  /* 0x0008a41601007387 */ /* 0x0001e80000100800 */
[----:B0-----:R-:W5:Y:S04]  /*17920*/  LDL.LU R22, [R1+0x8b0] ;  /* 0x0008b00001167983 */ /* 0x001f680000300800 */
[----:B------:R-:W-:Y:S04]  /*17930*/  STL [R1+0x8c8], R23 ;  /* 0x0008c81701007387 */ /* 0x000fe80000100800 */
[----:B------:R-:W5:Y:S04]  /*17940*/  LDL.LU R44, [R1+0x88c] ;  /* 0x00088c00012c7983 */ /* 0x000f680000300800 */
[----:B------:R-:W5:Y:S04]  /*17950*/  LDL.LU R43, [R1+0x8a8] ;  /* 0x0008a800012b7983 */ /* 0x000f680000300800 */
[----:B------:R-:W5:Y:S01]  /*17960*/  LDL.LU R42, [R1+0x884] ;  /* 0x00088400012a7983 */ /* 0x000f620000300800 */
[----:B--2---:R-:W-:-:S05]  /*17970*/  IMAD.X R21, R15, 0x1, R21, P3 ;  /* 0x000000010f157824 */ /* 0x004fca00018e0615 */
        /* <DEDUP_REMOVED lines=19> */
[----:B---3--:R-:W-:-:S05]  /*17ab0*/  IADD3 R20, P3, PT, R13, R20, RZ ;  /* 0x000000140d147210 */ /* 0x008fca0007f7e0ff */
[----:B------:R0:W-:Y:S04]  /*17ac0*/  STL [R1+0x89c], R20 ;  /* 0x00089c1401007387 */ /* 0x0001e80000100800 */
        /* <DEDUP_REMOVED lines=9> */
[----:B------:R-:W-:-:S05]  /*17b60*/  IMAD.X R22, R15, 0x1, R22, P6 ;  /* 0x000000010f167824 */ /* 0x000fca00030e0616 */
[----:B------:R0:W-:Y:S01]  /*17b70*/  STL [R1+0x8b0], R22 ;  /* 0x0008b01601007387 */ /* 0x0001e20000100800 */
[----:B------:R-:W-:Y:S01]  /*17b80*/  IADD3 R44, P6, PT, R13, R44, RZ ;  /* 0x0000002c0d2c7210 */ /* 0x000fe20007fde0ff */
[----:B------:R-:W-:Y:S02]  /*17b90*/  IMAD.X R43, R15, 0x1, R43, P1 ;  /* 0x000000010f2b7824 */ /* 0x000fe400008e062b */
[----:B0-----:R-:W5:Y:S01]  /*17ba0*/  LDL.LU R22, [R1+0x824] ;  /* 0x0008240001167983 */ /* 0x001f620000300800 */
[----:B------:R-:W-:-:S03]  /*17bb0*/  IADD3 R42, P1, PT, R13, R42, RZ ;  /* 0x0000002a0d2a7210 */ /* 0x000fc60007f3e0ff */
[----:B------:R-:W-:Y:S04]  /*17bc0*/  STL [R1+0x88c], R44 ;  /* 0x00088c2c01007387 */ /* 0x000fe80000100800 */
[----:B------:R-:W-:Y:S04]  /*17bd0*/  STL [R1+0x8a8], R43 ;  /* 0x0008a82b01007387 */ /* 0x000fe80000100800 */
[----:B------:R-:W-:Y:S01]  /*17be0*/  STL [R1+0x884], R42 ;  /* 0x0008842a01007387 */ /* 0x000fe20000100800 */
[----:B--2---:R-:W-:Y:S01]  /*17bf0*/  IMAD.X R41, R15, 0x1, R41, P2 ;  /* 0x000000010f297824 */ /* 0x004fe200010e0629 */
[----:B------:R-:W-:-:S04]  /*17c00*/  IADD3 R40, P2, PT, R13, R40, RZ ;  /* 0x000000280d287210 */ /* 0x000fc80007f5e0ff */
        /* <DEDUP_REMOVED lines=27> */
[----:B------:R-:W-:Y:S01]  /*17dc0*/  IMAD.X R21, R15, 0x1, R21, P6 ;  /* 0x000000010f157824 */ /* 0x000fe200030e0615 */
[----:B------:R-:W-:-:S04]  /*17dd0*/  IADD3 R26, P4, PT, R13, R26, RZ ;  /* 0x0000001a0d1a7210 */ /* 0x000fc80007f9e0ff */
[----:B------:R0:W-:Y:S04]  /*17de0*/  STL [R1+0x860], R21 ;  /* 0x0008601501007387 */ /* 0x0001e80000100800 */
[----:B------:R-:W-:Y:S01]  /*17df0*/  STL [R1+0x868], R27 ;  /* 0x0008681b01007387 */ /* 0x000fe20000100800 */
[----:B------:R-:W-:-:S03]  /*17e00*/  IADD3 R25, P6, PT, R13, R25, RZ ;  /* 0x000000190d197210 */ /* 0x000fc60007fde0ff */
[----:B0-----:R-:W2:Y:S04]  /*17e10*/  LDL.LU R21, [R1+0x840] ;  /* 0x0008400001157983 */ /* 0x001ea80000300800 */
[----:B------:R-:W-:Y:S01]  /*17e20*/  STL [R1+0x844], R26 ;  /* 0x0008441a01007387 */ /* 0x000fe20000100800 */
[----:B---3--:R-:W-:-:S05]  /*17e30*/  IMAD.X R20, R15, 0x1, R20, P1 ;  /* 0x000000010f147824 */ /* 0x008fca00008e0614 */
[----:B------:R0:W-:Y:S04]  /*17e40*/  STL [R1+0x858], R20 ;  /* 0x0008581401007387 */ /* 0x0001e80000100800 */
[----:B0-----:R-:W3:Y:S04]  /*17e50*/  LDL.LU R20, [R1+0x81c] ;  /* 0x00081c0001147983 */ /* 0x001ee80000300800 */
[----:B------:R-:W-:Y:S01]  /*17e60*/  STL [R1+0x83c], R25 ;  /* 0x00083c1901007387 */ /* 0x000fe20000100800 */
[----:B----4-:R-:W-:-:S05]  /*17e70*/  IMAD.X R19, R15, 0x1, R19, P2 ;  /* 0x000000010f137824 */ /* 0x010fca00010e0613 */
[----:B------:R0:W-:Y:S04]  /*17e80*/  STL [R1+0x850], R19 ;  /* 0x0008501301007387 */ /* 0x0001e80000100800 */
[----:B0-----:R-:W4:Y:S01]  /*17e90*/  LDL.LU R19, [R1+0x838] ;  /* 0x0008380001137983 */ /* 0x001f220000300800 */
[C---:B------:R-:W-:Y:S02]  /*17ea0*/  IADD3 R24, P1, PT, R13.reuse, R24, RZ ;  /* 0x000000180d187210 */ /* 0x040fe40007f3e0ff */
[----:B------:R-:W-:Y:S01]  /*17eb0*/  IADD3 R23, P2, PT, R13, R23, RZ ;  /* 0x000000170d177210 */ /* 0x000fe20007f5e0ff */
[----:B-----5:R-:W-:Y:S02]  /*17ec0*/  IMAD.X R16, R15, 0x1, R16, P3 ;  /* 0x000000010f107824 */ /* 0x020fe400018e0610 */
[----:B------:R-:W-:Y:S04]  /*17ed0*/  STL [R1+0x834], R24 ;  /* 0x0008341801007387 */ /* 0x000fe80000100800 */
[----:B------:R0:W-:Y:S04]  /*17ee0*/  STL [R1+0x848], R16 ;  /* 0x0008481001007387 */ /* 0x0001e80000100800 */
[----:B0-----:R-:W5:Y:S01]  /*17ef0*/  LDL.LU R16, [R1+0x814] ;  /* 0x0008140001107983 */ /* 0x001f620000300800 */
[----:B------:R-:W-:-:S03]  /*17f00*/  IADD3 R22, P3, PT, R13, R22, RZ ;  /* 0x000000160d167210 */ /* 0x000fc60007f7e0ff */
        /* <DEDUP_REMOVED lines=80> */
[----:B------:R-:W-:-:S04]  /*18410*/  IMAD.X R24, R15, 0x1, R24, P2 ;  /* 0x000000010f187824 */ /* 0x000fc800010e0618 */
[----:B------:R0:W-:Y:S04]  /*18420*/  STL [R1+0x7bc], R21 ;  /* 0x0007bc1501007387 */ /* 0x0001e80000100800 */
[----:B0-----:R-:W2:Y:S04]  /*18430*/  LDL.LU R21, [R1+0x7c0] ;  /* 0x0007c00001157983 */ /* 0x001ea80000300800 */
[----:B------:R-:W-:Y:S01]  /*18440*/  STL [R1+0x7e0], R25 ;  /* 0x0007e01901007387 */ /* 0x000fe20000100800 */
[----:B---3--:R-:W-:Y:S01]  /*18450*/  IADD3 R20, P2, PT, R13, R20, RZ ;  /* 0x000000140d147210 */ /* 0x008fe20007f5e0ff */
[----:B------:R-:W-:-:S04]  /*18460*/  IMAD.X R23, R15, 0x1, R23, P3 ;  /* 0x000000010f177824 */ /* 0x000fc800018e0617 */
[----:B------:R0:W-:Y:S04]  /*18470*/  STL [R1+0x7b4], R20 ;  /* 0x0007b41401007387 */ /* 0x0001e80000100800 */
[----:B0-----:R-:W3:Y:S04]  /*18480*/  LDL.LU R20, [R1+0x79c] ;  /* 0x00079c0001147983 */ /* 0x001ee80000300800 */
[----:B------:R-:W-:Y:S01]  /*18490*/  STL [R1+0x7d8], R24 ;  /* 0x0007d81801007387 */ /* 0x000fe20000100800 */
[----:B----4-:R-:W-:-:S05]  /*184a0*/  IADD3 R19, P3, PT, R13, R19, RZ ;  /* 0x000000130d137210 */ /* 0x010fca0007f7e0ff */
[----:B------:R0:W-:Y:S04]  /*184b0*/  STL [R1+0x7ac], R19 ;  /* 0x0007ac1301007387 */ /* 0x0001e80000100800 */
[----:B0-----:R-:W4:Y:S04]  /*184c0*/  LDL.LU R19, [R1+0x7b8] ;  /* 0x0007b80001137983 */ /* 0x001f280000300800 */
[----:B------:R-:W-:Y:S01]  /*184d0*/  STL [R1+0x7d0], R23 ;  /* 0x0007d01701007387 */ /* 0x000fe20000100800 */
[----:B-----5:R-:W-:-:S03]  /*184e0*/  IMAD.X R16, R15, 0x1, R16, P4 ;  /* 0x000000010f107824 */ /* 0x020fc600020e0610 */
        /* <DEDUP_REMOVED lines=22> */
[----:B------:R-:W-:-:S05]  /*18650*/  IADD3 R22, P4, PT, R13, R22, RZ ;  /* 0x000000160d167210 */ /* 0x000fca0007f9e0ff */
[----:B------:R0:W-:Y:S04]  /*18660*/  STL [R1+0x7a4], R22 ;  /* 0x0007a41601007387 */ /* 0x0001e80000100800 */
        /* <DEDUP_REMOVED lines=50> */
[----:B------:R0:W-:Y:S04]  /*18990*/  STL [R1+0x768], R16 ;  /* 0x0007681001007387 */ /* 0x0001e80000100800 */
[----:B------:R-:W-:Y:S04]  /*189a0*/  STL [R1+0x770], R27 ;  /* 0x0007701b01007387 */ /* 0x000fe80000100800 */
        /* <DEDUP_REMOVED lines=14> */
[----:B0-----:R-:W3:Y:S04]  /*18a90*/  LDL.LU R20, [R1+0x71c] ;  /* 0x00071c0001147983 */ /* 0x001ee80000300800 */
[----:B------:R-:W-:Y:S04]  /*18aa0*/  STL [R1+0x734], R23 ;  /* 0x0007341701007387 */ /* 0x000fe80000100800 */
[----:B------:R-:W3:Y:S04]  /*18ab0*/  LDL.LU R44, [R1+0x738] ;  /* 0x00073800012c7983 */ /* 0x000ee80000300800 */
[----:B------:R-:W3:Y:S01]  /*18ac0*/  LDL.LU R43, [R1+0x714] ;  /* 0x00071400012b7983 */ /* 0x000ee20000300800 */
[----:B----4-:R-:W-:-:S03]  /*18ad0*/  IADD3 R19, P4, PT, R13, R19, RZ ;  /* 0x000000130d137210 */ /* 0x010fc60007f9e0ff */
        /* <DEDUP_REMOVED lines=20> */
[----:B-----5:R-:W-:-:S05]  /*18c20*/  IMAD.X R16, R15, 0x1, R16, P6 ;  /* 0x000000010f107824 */ /* 0x020fca00030e0610 */
[----:B------:R0:W-:Y:S04]  /*18c30*/  STL [R1+0x748], R16 ;  /* 0x0007481001007387 */ /* 0x0001e80000100800 */
        /* <DEDUP_REMOVED lines=11> */
[----:B------:R-:W-:Y:S01]  /*18cf0*/  IMAD.X R44, R15, 0x1, R44, P2 ;  /* 0x000000010f2c7824 */ /* 0x000fe200010e062c */
[----:B------:R-:W-:Y:S02]  /*18d00*/  IADD3 R43, P2, PT, R13, R43, RZ ;  /* 0x0000002b0d2b7210 */ /* 0x000fe40007f5e0ff */
[----:B0-----:R-:W3:Y:S01]  /*18d10*/  LDL.LU R20, [R1+0x6d0] ;  /* 0x0006d00001147983 */ /* 0x001ee20000300800 */
[----:B----4-:R-:W-:-:S03]  /*18d20*/  IMAD.X R42, R15, 0x1, R42, P3 ;  /* 0x000000010f2a7824 */ /* 0x010fc600018e062a */
        /* <DEDUP_REMOVED lines=37> */
[----:B------:R-:W-:-:S03]  /*18f80*/  IMAD.X R25, R15, 0x1, R25, P2 ;  /* 0x000000010f197824 */ /* 0x000fc600010e0619 */
[----:B------:R-:W-:Y:S01]  /*18f90*/  STL [R1+0x6f0], R26 ;  /* 0x0006f01a01007387 */ /* 0x000fe20000100800 */
[----:B-----5:R-:W-:Y:S01]  /*18fa0*/  IADD3 R16, P2, PT, R13, R16, RZ ;  /* 0x000000100d107210 */ /* 0x020fe20007f5e0ff */
[----:B------:R-:W-:-:S04]  /*18fb0*/  IMAD.X R24, R15, 0x1, R24, P3 ;  /* 0x000000010f187824 */ /* 0x000fc800018e0618 */
        /* <DEDUP_REMOVED lines=10> */
[----:B0-----:R-:W2:Y:S04]  /*19060*/  LDL.LU R21, [R1+0x6c0] ;  /* 0x0006c00001157983 */ /* 0x001ea80000300800 */
[----:B------:R-:W-:Y:S04]  /*19070*/  STL [R1+0x6d8], R23 ;  /* 0x0006d81701007387 */ /* 0x000fe80000100800 */
[----:B------:R-:W2:Y:S04]  /*19080*/  LDL.LU R44, [R1+0x69c] ;  /* 0x00069c00012c7983 */ /* 0x000ea80000300800 */
[----:B------:R-:W2:Y:S01]  /*19090*/  LDL.LU R43, [R1+0x6b8] ;  /* 0x0006b800012b7983 */ /* 0x000ea20000300800 */
[----:B---3--:R-:W-:-:S03]  /*190a0*/  IMAD.X R20, R15, 0x1, R20, P6 ;  /* 0x000000010f147824 */ /* 0x008fc600030e0614 */
        /* <DEDUP_REMOVED lines=20> */
[----:B----4-:R-:W-:-:S05]  /*191f0*/  IADD3 R19, P6, PT, R13, R19, RZ ;  /* 0x000000130d137210 */ /* 0x010fca0007fde0ff */
[----:B------:R0:W-:Y:S04]  /*19200*/  STL [R1+0x6ac], R19 ;  /* 0x0006ac1301007387 */ /* 0x0001e80000100800 */
        /* <DEDUP_REMOVED lines=8> */
[----:B0-----:R-:W5:Y:S01]  /*19290*/  LDL.LU R22, [R1+0x658] ;  /* 0x0006580001167983 */ /* 0x001f620000300800 */
[----:B--2---:R-:W-:-:S05]  /*192a0*/  IMAD.X R21, R15, 0x1, R21, P2 ;  /* 0x000000010f157824 */ /* 0x004fca00010e0615 */
[----:B------:R0:W-:Y:S01]  /*192b0*/  STL [R1+0x6c0], R21 ;  /* 0x0006c01501007387 */ /* 0x0001e20000100800 */
[----:B------:R-:W-:Y:S01]  /*192c0*/  IADD3 R44, P2, PT, R13, R44, RZ ;  /* 0x0000002c0d2c7210 */ /* 0x000fe20007f5e0ff */
[----:B------:R-:W-:Y:S02]  /*192d0*/  IMAD.X R43, R15, 0x1, R43, P3 ;  /* 0x000000010f2b7824 */ /* 0x000fe400018e062b */
[----:B0-----:R-:W2:Y:S01]  /*192e0*/  LDL.LU R21, [R1+0x654] ;  /* 0x0006540001157983 */ /* 0x001ea20000300800 */
[----:B---3--:R-:W-:-:S03]  /*192f0*/  IADD3 R42, P3, PT, R13, R42, RZ ;  /* 0x0000002a0d2a7210 */ /* 0x008fc60007f7e0ff */
        /* <DEDUP_REMOVED lines=36> */
[----:B0-----:R-:W3:Y:S04]  /*19540*/  LDL.LU R20, [R1+0x438] ;  /* 0x0004380001147983 */ /* 0x001ee80000300800 */
[----:B------:R-:W-:Y:S01]  /*19550*/  STL [R1+0x43c], R26 ;  /* 0x00043c1a01007387 */ /* 0x000fe20000100800 */
[----:B----4-:R-:W-:-:S05]  /*19560*/  IMAD.X R19, R15, 0x1, R19, P3 ;  /* 0x000000010f137824 */ /* 0x010fca00018e0613 */
[----:B------:R0:W-:Y:S04]  /*19570*/  STL [R1+0x668], R19 ;  /* 0x0006681301007387 */ /* 0x0001e80000100800 */
[----:B0-----:R-:W4:Y:S01]  /*19580*/  LDL.LU R19, [R1+0x64c] ;  /* 0x00064c0001137983 */ /* 0x001f220000300800 */
[C---:B------:R-:W-:Y:S02]  /*19590*/  IADD3 R25, P2, PT, R13.reuse, R25, RZ ;  /* 0x000000190d197210 */ /* 0x040fe40007f5e0ff */
[----:B------:R-:W-:-:S03]  /*195a0*/  IADD3 R24, P3, PT, R13, R24, RZ ;  /* 0x000000180d187210 */ /* 0x000fc60007f7e0ff */
[----:B------:R-:W-:Y:S01]  /*195b0*/  STL [R1+0x634], R25 ;  /* 0x0006341901007387 */ /* 0x000fe20000100800 */
[----:B-----5:R-:W-:Y:S01]  /*195c0*/  IMAD.X R16, R15, 0x1, R16, P4 ;  /* 0x000000010f107824 */ /* 0x020fe200020e0610 */
[----:B------:R-:W-:-:S04]  /*195d0*/  IADD3 R23, P4, PT, R13, R23, RZ ;  /* 0x000000170d177210 */ /* 0x000fc80007f9e0ff */
        /* <DEDUP_REMOVED lines=93> */
[----:B0-----:R-:W4:Y:S01]  /*19bb0*/  LDL.LU R19, [R1+0x390] ;  /* 0x0003900001137983 */ /* 0x001f220000300800 */
[----:B------:R-:W-:-:S03]  /*19bc0*/  IMAD.X R23, R15, 0x1, R23, P6 ;  /* 0x000000010f177824 */ /* 0x000fc600030e0617 */
[----:B------:R-:W-:Y:S01]  /*19bd0*/  STL [R1+0x3f4], R24 ;  /* 0x0003f41801007387 */ /* 0x000fe20000100800 */
[----:B-----5:R-:W-:-:S05]  /*19be0*/  IADD3 R16, P6, PT, R13, R16, RZ ;  /* 0x000000100d107210 */ /* 0x020fca0007fde0ff */
[----:B------:R0:W-:Y:S04]  /*19bf0*/  STL [R1+0x3c8], R16 ;  /* 0x0003c81001007387 */ /* 0x0001e80000100800 */
[----:B0-----:R-:W5:Y:S04]  /*19c00*/  LDL.LU R16, [R1+0x3d4] ;  /* 0x0003d40001107983 */ /* 0x001f680000300800 */
[----:B------:R-:W-:Y:S01]  /*19c10*/  STL [R1+0x3ec], R23 ;  /* 0x0003ec1701007387 */ /* 0x000fe20000100800 */
[----:B------:R-:W-:-:S03]  /*19c20*/  IMAD.X R22, R15, 0x1, R22, P1 ;  /* 0x000000010f167824 */ /* 0x000fc600008e0616 */
        /* <DEDUP_REMOVED lines=90> */
[----:B------:R-:W-:-:S05]  /*1a1d0*/  IADD3 R23, P6, PT, R13, R23, RZ ;  /* 0x000000170d177210 */ /* 0x000fca0007fde0ff */
[----:B------:R-:W-:Y:S04]  /*1a1e0*/  STL [R1+0x328], R23 ;  /* 0x0003281701007387 */ /* 0x000fe80000100800 */
[----:B------:R-:W4:Y:S04]  /*1a1f0*/  LDL.LU R44, [R1+0x32c] ;  /* 0x00032c00012c7983 */ /* 0x000f280000300800 */
[----:B------:R-:W4:Y:S01]  /*1a200*/  LDL.LU R43, [R1+0x308] ;  /* 0x00030800012b7983 */ /* 0x000f220000300800 */
[----:B-----5:R-:W-:-:S03]  /*1a210*/  IADD3 R16, P1, PT, R13, R16, RZ ;  /* 0x000000100d107210 */ /* 0x020fc60007f3e0ff */
        /* <DEDUP_REMOVED lines=20> */
[----:B------:R-:W-:-:S05]  /*1a360*/  IMAD.X R22, R15, 0x1, R22, P2 ;  /* 0x000000010f167824 */ /* 0x000fca00010e0616 */
        /* <DEDUP_REMOVED lines=13> */
[----:B------:R-:W-:Y:S01]  /*1a440*/  IMAD.X R44, R15, 0x1, R44, P4 ;  /* 0x000000010f2c7824 */ /* 0x000fe200020e062c */
[----:B------:R-:W-:Y:S01]  /*1a450*/  IADD3 R43, P4, PT, R13, R43, RZ ;  /* 0x0000002b0d2b7210 */ /* 0x000fe20007f9e0ff */
[----:B-----5:R-:W-:-:S03]  /*1a460*/  IMAD.X R42, R15, 0x1, R42, P6 ;  /* 0x000000010f2a7824 */ /* 0x020fc600030e062a */
        /* <DEDUP_REMOVED lines=39> */
[----:B------:R-:W-:Y:S01]  /*1a6e0*/  IADD3 R22, P4, PT, R13, R22, RZ ;  /* 0x000000160d167210 */ /* 0x000fe20007f9e0ff */
[----:B------:R-:W-:-:S04]  /*1a6f0*/  IMAD.X R24, R15, 0x1, R24, P6 ;  /* 0x000000010f187824 */ /* 0x000fc800030e0618 */
        /* <DEDUP_REMOVED lines=10> */
[----:B0-----:R-:W3:Y:S04]  /*1a7a0*/  LDL.LU R20, [R1+0x2b4] ;  /* 0x0002b40001147983 */ /* 0x001ee80000300800 */
[----:B------:R-:W-:Y:S04]  /*1a7b0*/  STL [R1+0x2cc], R23 ;  /* 0x0002cc1701007387 */ /* 0x000fe80000100800 */
[----:B------:R-:W3:Y:S04]  /*1a7c0*/  LDL.LU R44, [R1+0x290] ;  /* 0x00029000012c7983 */ /* 0x000ee80000300800 */
[----:B------:R-:W3:Y:S01]  /*1a7d0*/  LDL.LU R43, [R1+0x2ac] ;  /* 0x0002ac00012b7983 */ /* 0x000ee20000300800 */
[----:B----4-:R-:W-:-:S03]  /*1a7e0*/  IMAD.X R19, R15, 0x1, R19, P2 ;  /* 0x000000010f137824 */ /* 0x010fc600010e0613 */
        /* <DEDUP_REMOVED lines=33> */
[----:B------:R-:W-:Y:S01]  /*1aa00*/  IADD3 R44, P4, PT, R13, R44, RZ ;  /* 0x0000002c0d2c7210 */ /* 0x000fe20007f9e0ff */
[----:B------:R-:W-:Y:S02]  /*1aa10*/  IMAD.X R43, R15, 0x1, R43, P6 ;  /* 0x000000010f2b7824 */ /* 0x000fe400030e062b */
[----:B0-----:R-:W3:Y:S01]  /*1aa20*/  LDL.LU R20, [R1+0x228] ;  /* 0x0002280001147983 */ /* 0x001ee20000300800 */
[----:B----4-:R-:W-:-:S03]  /*1aa30*/  IADD3 R42, P6, PT, R13, R42, RZ ;  /* 0x0000002a0d2a7210 */ /* 0x010fc60007fde0ff */
        /* <DEDUP_REMOVED lines=37> */
[----:B------:R-:W-:-:S03]  /*1ac90*/  IADD3 R25, P4, PT, R13, R25, RZ ;  /* 0x000000190d197210 */ /* 0x000fc60007f9e0ff */
[----:B------:R-:W-:Y:S01]  /*1aca0*/  STL [R1+0x248], R26 ;  /* 0x0002481a01007387 */ /* 0x000fe20000100800 */
[----:B-----5:R-:W-:Y:S01]  /*1acb0*/  IMAD.X R16, R15, 0x1, R16, P6 ;  /* 0x000000010f107824 */ /* 0x020fe200030e0610 */
[----:B------:R-:W-:-:S04]  /*1acc0*/  IADD3 R24, P6, PT, R13, R24, RZ ;  /* 0x000000180d187210 */ /* 0x000fc80007fde0ff */
[----:B------:R0:W-:Y:S04]  /*1acd0*/  STL [R1+0x25c], R16 ;  /* 0x00025c1001007387 */ /* 0x0001e80000100800 */
[----:B0-----:R-:W5:Y:S04]  /*1ace0*/  LDL.LU R16, [R1+0x220] ;  /* 0x0002200001107983 */ /* 0x001f680000300800 */
[----:B------:R-:W-:Y:S01]  /*1acf0*/  STL [R1+0x240], R25 ;  /* 0x0002401901007387 */ /* 0x000fe20000100800 */
[----:B------:R-:W-:Y:S01]  /*1ad00*/  IMAD.X R22, R15, 0x1, R22, P1 ;  /* 0x000000010f167824 */ /* 0x000fe200008e0616 */
[----:B------:R-:W-:-:S04]  /*1ad10*/  IADD3 R23, P1, PT, R13, R23, RZ ;  /* 0x000000170d177210 */ /* 0x000fc80007f3e0ff */
[----:B------:R0:W-:Y:S04]  /*1ad20*/  STL [R1+0x254], R22 ;  /* 0x0002541601007387 */ /* 0x0001e80000100800 */
        /* <DEDUP_REMOVED lines=88> */
[----:B------:R-:W-:-:S03]  /*1b2b0*/  IMAD.X R24, R15, 0x1, R24, P1 ;  /* 0x000000010f187824 */ /* 0x000fc600008e0618 */
[----:B------:R-:W-:Y:S01]  /*1b2c0*/  STL [R1+0x1e0], R25 ;  /* 0x0001e01901007387 */ /* 0x000fe20000100800 */
[----:B-----5:R-:W-:Y:S01]  /*1b2d0*/  IADD3 R16, P1, PT, R13, R16, RZ ;  /* 0x000000100d107210 */ /* 0x020fe20007f3e0ff */
[----:B------:R-:W-:-:S04]  /*1b2e0*/  IMAD.X R23, R15, 0x1, R23, P2 ;  /* 0x000000010f177824 */ /* 0x000fc800010e0617 */
[----:B------:R0:W-:Y:S04]  /*1b2f0*/  STL [R1+0x1ac], R16 ;  /* 0x0001ac1001007387 */ /* 0x0001e80000100800 */
[----:B0-----:R-:W5:Y:S04]  /*1b300*/  LDL.LU R16, [R1+0x194] ;  /* 0x0001940001107983 */ /* 0x001f680000300800 */
[----:B------:R-:W-:Y:S04]  /*1b310*/  STL [R1+0x1d8], R24 ;  /* 0x0001d81801007387 */ /* 0x000fe80000100800 */
[----:B------:R-:W5:Y:S01]  /*1b320*/  LDL.LU R44, [R1+0x1b0] ;  /* 0x0001b000012c7983 */ /* 0x000f620000300800 */
[----:B------:R-:W-:-:S03]  /*1b330*/  IADD3 R22, P2, PT, R13, R22, RZ ;  /* 0x000000160d167210 */ /* 0x000fc60007f5e0ff */
[----:B------:R0:W-:Y:S04]  /*1b340*/  STL [R1+0x1d0], R23 ;  /* 0x0001d01701007387 */ /* 0x0001e80000100800 */
[----:B------:R-:W5:Y:S04]  /*1b350*/  LDL.LU R43, [R1+0x1a8] ;  /* 0x0001a800012b7983 */ /* 0x000f680000300800 */
[----:B------:R1:W-:Y:S04]  /*1b360*/  STL [R1+0x1a4], R22 ;  /* 0x0001a41601007387 */ /* 0x0003e80000100800 */
[----:B------:R-:W5:Y:S04]  /*1b370*/  LDL.LU R42, [R1+0x18c] ;  /* 0x00018c00012a7983 */ /* 0x000f680000300800 */
[----:B------:R-:W5:Y:S01]  /*1b380*/  LDL.LU R41, [R1+0x1a0] ;  /* 0x0001a00001297983 */ /* 0x000f620000300800 */
[----:B--2---:R-:W-:-:S05]  /*1b390*/  IMAD.X R21, R15, 0x1, R21, P3 ;  /* 0x000000010f157824 */ /* 0x004fca00018e0615 */
        /* <DEDUP_REMOVED lines=14> */
[----:B0-----:R-:W5:Y:S04]  /*1b480*/  LDL R23, [R1+0xb54] ;  /* 0x000b540001177983 */ /* 0x001f680000100800 */
[----:B------:R-:W5:Y:S04]  /*1b490*/  LDL.LU R27, [R1+0x164] ;  /* 0x00016400011b7983 */ /* 0x000f680000300800 */
[----:B------:R-:W5:Y:S04]  /*1b4a0*/  LDL.LU R26, [R1+0x148] ;  /* 0x00014800011a7983 */ /* 0x000f680000300800 */
[----:B------:R-:W5:Y:S04]  /*1b4b0*/  LDL.LU R25, [R1+0x15c] ;  /* 0x00015c0001197983 */ /* 0x000f680000300800 */
[----:B------:R-:W5:Y:S04]  /*1b4c0*/  LDL.LU R24, [R1+0x140] ;  /* 0x0001400001187983 */ /* 0x000f680000300800 */
[----:B-1----:R-:W5:Y:S01]  /*1b4d0*/  LDL.LU R22, [R1+0x154] ;  /* 0x0001540001167983 */ /* 0x002f620000300800 */
[----:B---3--:R-:W-:-:S05]  /*1b4e0*/  IADD3 R20, P3, PT, R13, R20, RZ ;  /* 0x000000140d147210 */ /* 0x008fca0007f7e0ff */
[----:B------:R0:W-:Y:S04]  /*1b4f0*/  STL [R1+0x19c], R20 ;  /* 0x00019c1401007387 */ /* 0x0001e80000100800 */
[----:B--2---:R-:W2:Y:S04]  /*1b500*/  LDL.LU R21, [R1+0x14c] ;  /* 0x00014c0001157983 */ /* 0x004ea80000300800 */
[----:B0-----:R-:W3:Y:S01]  /*1b510*/  LDL.LU R20, [R1+0x144] ;  /* 0x0001440001147983 */ /* 0x001ee20000300800 */
[----:B----4-:R-:W-:-:S05]  /*1b520*/  IMAD.X R19, R15, 0x1, R19, P4 ;  /* 0x000000010f137824 */ /* 0x010fca00020e0613 */
[----:B------:R0:W-:Y:S04]  /*1b530*/  STL [R1+0x1b8], R19 ;  /* 0x0001b81301007387 */ /* 0x0001e80000100800 */
[----:B0-----:R-:W4:Y:S01]  /*1b540*/  LDL.LU R19, [R1+0x138] ;  /* 0x0001380001137983 */ /* 0x001f220000300800 */
[----:B-----5:R-:W-:Y:S01]  /*1b550*/  IADD3 R16, P4, PT, R13, R16, RZ ;  /* 0x000000100d107210 */ /* 0x020fe20007f9e0ff */
[----:B------:R-:W-:-:S04]  /*1b560*/  IMAD.X R44, R15, 0x1, R44, P6 ;  /* 0x000000010f2c7824 */ /* 0x000fc800030e062c */
[----:B------:R0:W-:Y:S01]  /*1b570*/  STL [R1+0x194], R16 ;  /* 0x0001941001007387 */ /* 0x0001e20000100800 */
[----:B------:R-:W1:Y:S03]  /*1b580*/  SYNCS.PHASECHK.TRANS64.TRYWAIT P6, [UR11], R17 ;  /* 0x00000011ff0075a7 */ /* 0x000e6600080c110b */
[----:B------:R0:W-:Y:S01]  /*1b590*/  STL [R1+0x1b0], R44 ;  /* 0x0001b02c01007387 */ /* 0x0001e20000100800 */
[----:B------:R-:W-:Y:S01]  /*1b5a0*/  IMAD.X R43, R15, 0x1, R43, P1 ;  /* 0x000000010f2b7824 */ /* 0x000fe200008e062b */
[----:B------:R-:W-:-:S04]  /*1b5b0*/  IADD3 R42, P1, PT, R13, R42, RZ ;  /* 0x0000002a0d2a7210 */ /* 0x000fc80007f3e0ff */
[----:B------:R1:W-:Y:S01]  /*1b5c0*/  STL [R1+0x1a8], R43 ;  /* 0x0001a82b01007387 */ /* 0x0003e20000100800 */
[----:B0-----:R-:W0:Y:S01]  /*1b5d0*/  LDC R16, c[0x0][0x3a0] ;  /* 0x0000e800ff107b82 */ /* 0x001e220000000800 */
[----:B------:R-:W-:Y:S02]  /*1b5e0*/  IMAD.X R41, R15, 0x1, R41, P2 ;  /* 0x000000010f297824 */ /* 0x000fe400010e0629 */
[----:B------:R0:W-:Y:S04]  /*1b5f0*/  STL [R1+0x18c], R42 ;  /* 0x00018c2a01007387 */ /* 0x0001e80000100800 */
[----:B------:R0:W-:Y:S01]  /*1b600*/  STL [R1+0x1a0], R41 ;  /* 0x0001a02901007387 */ /* 0x0001e20000100800 */
[----:B------:R-:W-:Y:S02]  /*1b610*/  PRMT R18, RZ, 0x7610, R18 ;  /* 0x00007610ff127816 */ /* 0x000fe40000000012 */
[----:B------:R-:W-:Y:S01]  /*1b620*/  IADD3 R40, P2, PT, R13, R40, RZ ;  /* 0x000000280d287210 */ /* 0x000fe20007f5e0ff */
[----:B------:R-:W-:-:S04]  /*1b630*/  IMAD.X R39, R15, 0x1, R39, P3 ;  /* 0x000000010f277824 */ /* 0x000fc800018e0627 */
[----:B------:R0:W-:Y:S01]  /*1b640*/  STL [R1+0x184], R40 ;  /* 0x0001842801007387 */ /* 0x0001e20000100800 */
[----:B------:R-:W-:-:S03]  /*1b650*/  IADD3 R38, P3, PT, R13, R38, RZ ;  /* 0x000000260d267210 */ /* 0x000fc60007f7e0ff */
[----:B------:R0:W-:Y:S01]  /*1b660*/  STL [R1+0x198], R39 ;  /* 0x0001982701007387 */ /* 0x0001e20000100800 */
[----:B------:R-:W-:-:S03]  /*1b670*/  IMAD.X R37, R15, 0x1, R37, P4 ;  /* 0x000000010f257824 */ /* 0x000fc600020e0625 */
        /* <DEDUP_REMOVED lines=19> */
[----:B------:R-:W-:-:S03]  /*1b7b0*/  VIADD R23, R23, 0x1 ;  /* 0x0000000117177836 */ /* 0x000fc60000000000 */
[----:B------:R0:W-:Y:S01]  /*1b7c0*/  STL [R1+0x150], R28 ;  /* 0x0001501c01007387 */ /* 0x0001e20000100800 */
[----:B------:R-:W-:-:S03]  /*1b7d0*/  IMAD.X R27, R15, 0x1, R27, P1 ;  /* 0x000000010f1b7824 */ /* 0x000fc600008e061b */
[----:B------:R0:W-:Y:S01]  /*1b7e0*/  STL [R1+0xb60], R23 ;  /* 0x000b601701007387 */ /* 0x0001e20000100800 */
[----:B------:R-:W-:Y:S01]  /*1b7f0*/  IADD3 R26, P1, PT, R13, R26, RZ ;  /* 0x0000001a0d1a7210 */ /* 0x000fe20007f3e0ff */
[----:B------:R-:W-:Y:S02]  /*1b800*/  IMAD.X R25, R15, 0x1, R25, P2 ;  /* 0x000000010f197824 */ /* 0x000fe400010e0619 */
[----:B------:R0:W-:Y:S01]  /*1b810*/  STL [R1+0x164], R27 ;  /* 0x0001641b01007387 */ /* 0x0001e20000100800 */
[----:B------:R-:W-:-:S03]  /*1b820*/  IADD3 R24, P2, PT, R13, R24, RZ ;  /* 0x000000180d187210 */ /* 0x000fc60007f5e0ff */
[----:B------:R0:W-:Y:S01]  /*1b830*/  STL [R1+0x148], R26 ;  /* 0x0001481a01007387 */ /* 0x0001e20000100800 */
[----:B------:R-:W-:-:S03]  /*1b840*/  IMAD.X R22, R15, 0x1, R22, P3 ;  /* 0x000000010f167824 */ /* 0x000fc600018e0616 */
[----:B------:R0:W-:Y:S04]  /*1b850*/  STL [R1+0x15c], R25 ;  /* 0x00015c1901007387 */ /* 0x0001e80000100800 */
[----:B------:R0:W-:Y:S04]  /*1b860*/  STL [R1+0x140], R24 ;  /* 0x0001401801007387 */ /* 0x0001e80000100800 */
[----:B------:R0:W-:Y:S01]  /*1b870*/  STL [R1+0x154], R22 ;  /* 0x0001541601007387 */ /* 0x0001e20000100800 */
[C---:B--2---:R-:W-:Y:S02]  /*1b880*/  IMAD.X R21, R15.reuse, 0x1, R21, P4 ;  /* 0x000000010f157824 */ /* 0x044fe400020e0615 */
[----:B---3--:R-:W-:-:S03]  /*1b890*/  IMAD.X R20, R15, 0x1, R20, P1 ;  /* 0x000000010f147824 */ /* 0x008fc600008e0614 */
[----:B------:R2:W-:Y:S04]  /*1b8a0*/  STL [R1+0x14c], R21 ;  /* 0x00014c1501007387 */ /* 0x0005e80000100800 */
[----:B------:R2:W-:Y:S01]  /*1b8b0*/  STL [R1+0x144], R20 ;  /* 0x0001441401007387 */ /* 0x0005e20000100800 */
[----:B0-----:R-:W-:Y:S01]  /*1b8c0*/  IMAD R16, R23, -0x80, R16 ;  /* 0xffffff8017107824 */ /* 0x001fe200078e0210 */
[----:B------:R-:W-:Y:S01]  /*1b8d0*/  IADD3 R4, P3, PT, R13, R4, RZ ;  /* 0x000000040d047210 */ /* 0x000fe20007f7e0ff */
[----:B----4-:R-:W-:-:S05]  /*1b8e0*/  IMAD.X R19, R15, 0x1, R19, P2 ;  /* 0x000000010f137824 */ /* 0x010fca00010e0613 */
[----:B------:R2:W-:Y:S04]  /*1b8f0*/  STL [R1+0x138], R19 ;  /* 0x0001381301007387 */ /* 0x0005e80000100800 */
[----:B------:R2:W-:Y:S01]  /*1b900*/  STL.S16 [R1+0x134], R18 ;  /* 0x0001341201007387 */ /* 0x0005e20000100600 */
[----:B------:R-:W-:Y:S01]  /*1b910*/  IADD3 R2, P2, PT, R13, R2, RZ ;  /* 0x000000020d027210 */ /* 0x000fe20007f5e0ff */
[C---:B------:R-:W-:Y:S01]  /*1b920*/  IMAD.X R5, R15.reuse, 0x1, R5, P3 ;  /* 0x000000010f057824 */ /* 0x040fe200018e0605 */
[C---:B------:R-:W-:Y:S02]  /*1b930*/  ISETP.GT.AND P1, PT, R16.reuse, RZ, PT ;  /* 0x000000ff1000720c */ /* 0x040fe40003f24270 */
[----:B------:R-:W-:Y:S01]  /*1b940*/  ISETP.GT.AND P4, PT, R16, 0x1, PT ;  /* 0x000000011000780c */ /* 0x000fe20003f84270 */
[----:B------:R-:W-:Y:S01]  /*1b950*/  IMAD.X R3, R15, 0x1, R3, P2 ;  /* 0x000000010f037824 */ /* 0x000fe200010e0603 */
[----:B-1----:R-:W-:Y:S11]  /*1b960*/  @!P6 BRA `(.L_x_8) ;  /* 0x000000f000e8e947 */ /* 0x002ff60003800000 */
.L_x_16:
[----:B------:R0:W-:Y:S04]  /*1b970*/  STL [R1+0xc38], R137 ;  /* 0x000c388901007387 */ /* 0x0001e80000100800 */
[----:B0-----:R-:W3:Y:S04]  /*1b980*/  LDL R137, [R1+0x134] ;  /* 0x0001340001897983 */ /* 0x001ee80000100800 */
[----:B------:R0:W-:Y:S04]  /*1b990*/  STL [R1+0xc34], R139 ;  /* 0x000c348b01007387 */ /* 0x0001e80000100800 */
[----:B--2---:R-:W2:Y:S04]  /*1b9a0*/  LDL R19, [R1+0x138] ;  /* 0x0001380001137983 */ /* 0x004ea80000100800 */
[----:B------:R-:W2:Y:S01]  /*1b9b0*/  LDL R18, [R1+0x140] ;  /* 0x0001400001127983 */ /* 0x000ea20000100800 */
[----:B0-----:R-:W-:-:S03]  /*1b9c0*/  PRMT R139, RZ, 0x7610, R139 ;  /* 0x00007610ff8b7816 */ /* 0x001fc6000000008b */
[----:B------:R0:W-:Y:S04]  /*1b9d0*/  STL [R1+0xc30], R141 ;  /* 0x000c308d01007387 */ /* 0x0001e80000100800 */
[----:B------:R-:W4:Y:S04]  /*1b9e0*/  @P1 LDG.E.U8 R139, desc[UR20][R4.64] ;  /* 0x00000014048b1981 */ /* 0x000f28000c1e1100 */
[----:B------:R-:W-:Y:S01]  /*1b9f0*/  STL [R1+0xc2c], R143 ;  /* 0x000c2c8f01007387 */ /* 0x000fe20000100800 */
[----:B0-----:R-:W-:-:S03]  /*1ba00*/  PRMT R141, RZ, 0x7610, R141 ;  /* 0x00007610ff8d7816 */ /* 0x001fc6000000008d */
[----:B------:R-:W-:Y:S04]  /*1ba10*/  STL [R1+0xc28], R145 ;  /* 0x000c289101007387 */ /* 0x000fe80000100800 */
        /* <DEDUP_REMOVED lines=16> */
[----:B---3--:R-:W3:Y:S04]  /*1bb20*/  @P1 LDG.E.U8 R137, desc[UR20][R2.64] ;  /* 0x0000001402891981 */ /* 0x008ee8000c1e1100 */
[----:B--2---:R-:W2:Y:S04]  /*1bb30*/  @P4 LDG.E.U8 R141, desc[UR20][R18.64] ;  /* 0x00000014128d4981 */ /* 0x004ea8000c1e1100 */
[----:B---3--:R0:W-:Y:S04]  /*1bb40*/  @P1 STL [R1+0x134], R137 ;  /* 0x0001348901001387 */ /* 0x0081e80000100800 */
[----:B0-----:R-:W3:Y:S01]  /*1bb50*/  LDL.LU R137, [R1+0xc38] ;  /* 0x000c380001897983 */ /* 0x001ee20000300800 */
[----:B------:R-:W-:-:S03]  /*1bb60*/  ISETP.GT.AND P2, PT, R16, 0x2, PT ;  /* 0x000000021000780c */ /* 0x000fc60003f44270 */
[----:B------:R-:W-:Y:S04]  /*1bb70*/  STL [R1+0xb8c], R2 ;  /* 0x000b8c0201007387 */ /* 0x000fe80000100800 */
[----:B------:R-:W-:Y:S04]  /*1bb80*/  STL [R1+0xb88], R3 ;  /* 0x000b880301007387 */ /* 0x000fe80000100800 */
[----:B----4-:R0:W-:Y:S04]  /*1bb90*/  STL [R1+0x130], R139 ;  /* 0x0001308b01007387 */ /* 0x0101e80000100800 */
[----:B0-----:R-:W4:Y:S04]  /*1bba0*/  LDL.LU R139, [R1+0xc34] ;  /* 0x000c3400018b7983 */ /* 0x001f280000300800 */
[----:B------:R-:W-:Y:S04]  /*1bbb0*/  STL [R1+0xb94], R4 ;  /* 0x000b940401007387 */ /* 0x000fe80000100800 */
[----:B------:R-:W-:Y:S04]  /*1bbc0*/  STL [R1+0xb90], R5 ;  /* 0x000b900501007387 */ /* 0x000fe80000100800 */
[----:B--2---:R0:W-:Y:S04]  /*1bbd0*/  STL [R1+0x12c], R141 ;  /* 0x00012c8d01007387 */ /* 0x0041e80000100800 */
[----:B0-----:R-:W2:Y:S04]  /*1bbe0*/  LDL.LU R141, [R1+0xc30] ;  /* 0x000c3000018d7983 */ /* 0x001ea80000300800 */
[----:B------:R-:W2:Y:S04]  /*1bbf0*/  LDL R18, [R1+0x144] ;  /* 0x0001440001127983 */ /* 0x000ea80000100800 */
[----:B------:R-:W2:Y:S01]  /*1bc00*/  LDL R19, [R1+0x148] ;  /* 0x0001480001137983 */ /* 0x000ea20000100800 */
[----:B------:R-:W-:-:S02]  /*1bc10*/  PRMT R143, RZ, 0x7610, R143 ;  /* 0x00007610ff8f7816 */ /* 0x000fc4000000008f */
[----:B--2---:R-:W-:-:S04]  /*1bc20*/  @P4 LOP3.LUT R19, R19, R18, RZ, 0x3c, !PT ;  /* 0x0000001213134212 */ /* 0x004fc800078e3cff */
[----:B------:R-:W-:-:S04]  /*1bc30*/  @P4 LOP3.LUT R18, R19, R18, RZ, 0x3c, !PT ;  /* 0x0000001213124212 */ /* 0x000fc800078e3cff */
[----:B------:R-:W-:-:S05]  /*1bc40*/  @P4 LOP3.LUT R19, R19, R18, RZ, 0x3c, !PT ;  /* 0x0000001213134212 */ /* 0x000fca00078e3cff */
[----:B------:R-:W2:Y:S04]  /*1bc50*/  @P4 LDG.E.U8 R143, desc[UR20][R18.64] ;  /* 0x00000014128f4981 */ /* 0x000ea8000c1e1100 */
        /* <DEDUP_REMOVED lines=17> */
[----:B------:R-:W2:Y:S01]  /*1bd70*/  @P2 LDG.E.U8 R147, desc[UR20][R18.64] ;  /* 0x0000001412932981 */ /* 0x000ea2000c1e1100 */
[----:B------:R-:W-:-:S03]  /*1bd80*/  ISETP.GT.AND P1, PT, R16, 0x3, PT ;  /* 0x000000031000780c */ /* 0x000fc60003f24270 */
        /* <DEDUP_REMOVED lines=36> */
[----:B------:R0:W2:Y:S04]  /*1bfd0*/  @P3 LDG.E.U8 R83, desc[UR20][R18.64] ;  /* 0x0000001412533981 */ /* 0x0000a8000c1e1100 */
[----:B------:R-:W0:Y:S04]  /*1bfe0*/  LDL R18, [R1+0x180] ;  /* 0x0001800001127983 */ /* 0x000e280000100800 */
[----:B------:R-:W0:Y:S01]  /*1bff0*/  LDL R19, [R1+0x184] ;  /* 0x0001840001137983 */ /* 0x000e220000100800 */
[----:B------:R-:W-:Y:S02]  /*1c000*/  ISETP.GT.AND P2, PT, R16, 0x5, PT ;  /* 0x000000051000780c */ /* 0x000fe40003f44270 */
[----:B------:R-:W-:-:S11]  /*1c010*/  PRMT R155, RZ, 0x7610, R155 ;  /* 0x00007610ff9b7816 */ /* 0x000fd6000000009b */
[----:B0-----:R-:W-:-:S04]  /*1c020*/  @P2 LOP3.LUT R19, R19, R18, RZ, 0x3c, !PT ;  /* 0x0000001213132212 */ /* 0x001fc800078e3cff */
[----:B------:R-:W-:-:S04]  /*1c030*/  @P2 LOP3.LUT R18, R19, R18, RZ, 0x3c, !PT ;  /* 0x0000001213122212 */ /* 0x000fc800078e3cff */
[----:B------:R-:W-:-:S05]  /*1c040*/  @P2 LOP3.LUT R19, R19, R18, RZ, 0x3c, !PT ;  /* 0x0000001213132212 */ /* 0x000fca00078e3cff */
[----:B------:R-:W3:Y:S04]  /*1c050*/  @P2 LDG.E.U8 R155, desc[UR20][R18.64] ;  /* 0x00000014129b2981 */ /* 0x000ee8000c1e1100 */
[----:B--2---:R0:W-:Y:S04]  /*1c060*/  STL [R1+0x110], R83 ;  /* 0x0001105301007387 */ /* 0x0041e80000100800 */
[----:B0-----:R-:W2:Y:S04]  /*1c070*/  LDL R83, [R1+0x1a4] ;  /* 0x0001a40001537983 */ /* 0x001ea80000100800 */
[----:B---3--:R0:W-:Y:S04]  /*1c080*/  STL [R1+0x10c], R155 ;  /* 0x00010c9b01007387 */ /* 0x0081e80000100800 */
[----:B0-----:R-:W3:Y:S04]  /*1c090*/  LDL.LU R155, [R1+0xc14] ;  /* 0x000c1400019b7983 */ /* 0x001ee80000300800 */
        /* <DEDUP_REMOVED lines=26> */
[----:B------:R-:W-:Y:S02]  /*1c240*/  ISETP.GT.AND P3, PT, R16, 0x7, PT ;  /* 0x000000071000780c */ /* 0x000fe40003f64270 */
[----:B------:R-:W-:Y:S01]  /*1c250*/  PRMT R80, RZ, 0x7610, R80 ;  /* 0x00007610ff507816 */ /* 0x000fe20000000050 */
[----:B--2---:R0:W-:Y:S04]  /*1c260*/  STL [R1+0x100], R161 ;  /* 0x000100a101007387 */ /* 0x0041e80000100800 */
[----:B0-----:R-:W2:Y:S04]  /*1c270*/  LDL.LU R161, [R1+0xc08] ;  /* 0x000c080001a17983 */ /* 0x001ea80000300800 */
[----:B------:R-:W2:Y:S02]  /*1c280*/  LDL R19, [R1+0x1a0] ;  /* 0x0001a00001137983 */ /* 0x000ea40000100800 */
[----:B------:R-:W-:Y:S01]  /*1c290*/  @P3 IMAD.MOV.U32 R18, RZ, RZ, R83 ;  /* 0x000000ffff123224 */ /* 0x000fe200078e0053 */
[----:B------:R-:W-:Y:S01]  /*1c2a0*/  PRMT R163, RZ, 0x7610, R163 ;  /* 0x00007610ffa37816 */ /* 0x000fe200000000a3 */
[----:B------:R-:W3:Y:S04]  /*1c2b0*/  LDL R83, [R1+0x1d0] ;  /* 0x0001d00001537983 */ /* 0x000ee80000100800 */
[----:B--2---:R0:W2:Y:S04]  /*1c2c0*/  @P3 LDG.E.U8 R80, desc[UR20][R18.64] ;  /* 0x0000001412503981 */ /* 0x0040a8000c1e1100 */
[----:B------:R-:W0:Y:S04]  /*1c2d0*/  LDL R18, [R1+0x1a8] ;  /* 0x0001a80001127983 */ /* 0x000e280000100800 */
[----:B------:R-:W0:Y:S02]  /*1c2e0*/  LDL R19, [R1+0x1ac] ;  /* 0x0001ac0001137983 */ /* 0x000e240000100800 */
        /* <DEDUP_REMOVED lines=10> */
[----:B------:R-:W-:-:S02]  /*1c390*/  ISETP.GT.AND P2, PT, R16, 0x8, PT ;  /* 0x000000081000780c */ /* 0x000fc40003f44270 */
[----:B------:R-:W-:-:S11]  /*1c3a0*/  PRMT R82, RZ, 0x7610, R82 ;  /* 0x00007610ff527816 */ /* 0x000fd60000000052 */
[----:B--2---:R-:W-:-:S04]  /*1c3b0*/  @P2 LOP3.LUT R19, R19, R18, RZ, 0x3c, !PT ;  /* 0x0000001213132212 */ /* 0x004fc800078e3cff */
[----:B------:R-:W-:-:S04]  /*1c3c0*/  @P2 LOP3.LUT R18, R19, R18, RZ, 0x3c, !PT ;  /* 0x0000001213122212 */ /* 0x000fc800078e3cff */
[----:B------:R-:W-:-:S05]  /*1c3d0*/  @P2 LOP3.LUT R19, R19, R18, RZ, 0x3c, !PT ;  /* 0x0000001213132212 */ /* 0x000fca00078e3cff */
[----:B------:R-:W2:Y:S04]  /*1c3e0*/  @P2 LDG.E.U8 R82, desc[UR20][R18.64] ;  /* 0x0000001412522981 */ /* 0x000ea8000c1e1100 */
[----:B------:R-:W3:Y:S04]  /*1c3f0*/  LDL R18, [R1+0x1b8] ;  /* 0x0001b80001127983 */ /* 0x000ee80000100800 */
[----:B------:R-:W3:Y:S01]  /*1c400*/  LDL R19, [R1+0x1bc] ;  /* 0x0001bc0001137983 */ /* 0x000ee20000100800 */
[----:B------:R-:W-:-:S03]  /*1c410*/  PRMT R75, RZ, 0x7610, R75 ;  /* 0x00007610ff4b7816 */ /* 0x000fc6000000004b */
[----:B--2---:R0:W-:Y:S01]  /*1c420*/  STL [R1+0xfc], R82 ;  /* 0x0000fc5201007387 */ /* 0x0041e20000100800 */
[----:B------:R-:W-:Y:S02]  /*1c430*/  ISETP.GT.AND P1, PT, R16, 0x9, PT ;  /* 0x000000091000780c */ /* 0x000fe40003f24270 */
[----:B------:R-:W-:Y:S02]  /*1c440*/  PRMT R165, RZ, 0x7610, R165 ;  /* 0x00007610ffa57816 */ /* 0x000fe400000000a5 */
[----:B------:R-:W-:Y:S01]  /*1c450*/  PRMT R48, RZ, 0x7610, R48 ;  /* 0x00007610ff307816 */ /* 0x000fe20000000030 */
[----:B0-----:R-:W2:Y:S01]  /*1c460*/  LDL R82, [R1+0x1dc] ;  /* 0x0001dc0001527983 */ /* 0x001ea20000100800 */
[----:B---3--:R-:W-:-:S04]  /*1c470*/  @P2 LOP3.LUT R19, R19, R18, RZ, 0x3c, !PT ;  /* 0x0000001213132212 */ /* 0x008fc800078e3cff */
[----:B------:R-:W-:-:S04]  /*1c480*/  @P2 LOP3.LUT R18, R19, R18, RZ, 0x3c, !PT ;  /* 0x0000001213122212 */ /* 0x000fc800078e3cff */
[----:B------:R-:W-:-:S05]  /*1c490*/  @P2 LOP3.LUT R19, R19, R18, RZ, 0x3c, !PT ;  /* 0x0000001213132212 */ /* 0x000fca00078e3cff */
[----:B------:R0:W3:Y:S04]  /*1c4a0*/  @P2 LDG.E.U8 R75, desc[UR20][R18.64] ;  /* 0x00000014124b2981 */ /* 0x0000e8000c1e1100 */
[----:B------:R-:W0:Y:S04]  /*1c4b0*/  LDL R18, [R1+0x1c4] ;  /* 0x0001c40001127983 */ /* 0x000e280000100800 */
[----:B------:R-:W0:Y:S02]  /*1c4c0*/  LDL R19, [R1+0x1cc] ;  /* 0x0001cc0001137983 */ /* 0x000e240000100800 */
[----:B0-----:R-:W-:-:S04]  /*1c4d0*/  @P1 LOP3.LUT R19, R19, R18, RZ, 0x3c, !PT ;  /* 0x0000001213131212 */ /* 0x001fc800078e3cff */
[----:B------:R-:W-:-:S04]  /*1c4e0*/  @P1 LOP3.LUT R18, R19, R18, RZ, 0x3c, !PT ;  /* 0x0000001213121212 */ /* 0x000fc800078e3cff */
[----:B------:R-:W-:-:S05]  /*1c4f0*/  @P1 LOP3.LUT R19, R19, R18, RZ, 0x3c, !PT ;  /* 0x0000001213131212 */ /* 0x000fca00078e3cff */
[----:B------:R0:W2:Y:S04]  /*1c500*/  @P1 LDG.E.U8 R165, desc[UR20][R18.64] ;  /* 0x0000001412a51981 */ /* 0x0000a8000c1e1100 */
[----:B---3--:R1:W-:Y:S01]  /*1c510*/  STL [R1+0xf8], R75 ;  /* 0x0000f84b01007387 */ /* 0x0083e20000100800 */
[----:B0-----:R-:W-:Y:S02]  /*1c520*/  @P1 IMAD.MOV.U32 R18, RZ, RZ, R80 ;  /* 0x000000ffff121224 */ /* 0x001fe400078e0050 */
[----:B------:R-:W-:Y:S01]  /*1c530*/  @P1 IMAD.MOV.U32 R19, RZ, RZ, R83 ;  /* 0x000000ffff131224 */ /* 0x000fe200078e0053 */
[----:B-1----:R-:W3:Y:S04]  /*1c540*/  LDL R75, [R1+0x1e4] ;  /* 0x0001e400014b7983 */ /* 0x002ee80000100800 */
[----:B------:R0:W3:Y:S04]  /*1c550*/  @P1 LDG.E.U8 R48, desc[UR20][R18.64] ;  /* 0x0000001412301981 */ /* 0x0000e8000c1e1100 */
[----:B--2---:R1:W-:Y:S04]  /*1c560*/  STL [R1+0xf4], R165 ;  /* 0x0000f4a501007387 */ /* 0x0043e80000100800 */
[----:B-1----:R-:W2:Y:S04]  /*1c570*/  LDL.LU R165, [R1+0xc00] ;  /* 0x000c000001a57983 */ /* 0x002ea80000300800 */
[----:B------:R-:W2:Y:S01]  /*1c580*/  LDL R19, [R1+0x1d8] ;  /* 0x0001d80001137983 */ /* 0x000ea20000100800 */
[----:B------:R-:W-:-:S02]  /*1c590*/  ISETP.GT.AND P3, PT, R16, 0xa, PT ;  /* 0x0000000a1000780c */ /* 0x000fc40003f64270 */
[----:B------:R-:W-:Y:S01]  /*1c5a0*/  PRMT R81, RZ, 0x7610, R81 ;  /* 0x00007610ff517816 */ /* 0x000fe20000000051 */
[----:B------:R-:W4:Y:S04]  /*1c5b0*/  LDL R80, [R1+0x1ec] ;  /* 0x0001ec0001507983 */ /* 0x000f280000100800 */
[----:B------:R-:W4:Y:S06]  /*1c5c0*/  LDL R83, [R1+0x1f0] ;  /* 0x0001f00001537983 */ /* 0x000f2c0000100800 */
[----:B0-----:R-:W-:Y:S01]  /*1c5d0*/  @P3 IMAD.MOV.U32 R18, RZ, RZ, R82 ;  /* 0x000000ffff123224 */ /* 0x001fe200078e0052 */
[----:B---3--:R0:W-:Y:S01]  /*1c5e0*/  STL [R1+0xf0], R48 ;  /* 0x0000f03001007387 */ /* 0x0081e20000100800 */
[----:B------:R-:W-:-:S03]  /*1c5f0*/  PRMT R53, RZ, 0x7610, R53 ;  /* 0x00007610ff357816 */ /* 0x000fc60000000035 */
[----:B------:R-:W3:Y:S04]  /*1c600*/  LDL R82, [R1+0x1f8] ;  /* 0x0001f80001527983 */ /* 0x000ee80000100800 */
[----:B0-----:R-:W3:Y:S04]  /*1c610*/  LDL R48, [R1+0x1f4] ;  /* 0x0001f40001307983 */ /* 0x001ee80000100800 */
[----:B--2---:R0:W2:Y:S04]  /*1c620*/  @P3 LDG.E.U8 R81, desc[UR20][R18.64] ;  /* 0x0000001412513981 */ /* 0x0040a8000c1e1100 */
[----:B------:R-:W3:Y:S01]  /*1c630*/  LDL R19, [R1+0x1e0] ;  /* 0x0001e00001137983 */ /* 0x000ee20000100800 */
[----:B0-----:R-:W-:Y:S01]  /*1c640*/  @P3 IMAD.MOV.U32 R18, RZ, RZ, R75 ;  /* 0x000000ffff123224 */ /* 0x001fe200078e004b */
[----:B------:R-:W-:-:S02]  /*1c650*/  ISETP.GT.AND P2, PT, R16, 0xb, PT ;  /* 0x0000000b1000780c */ /* 0x000fc40003f44270 */
[----:B--2---:R0:W-:Y:S01]  /*1c660*/  STL [R1+0xec], R81 ;  /* 0x0000ec5101007387 */ /* 0x0041e20000100800 */
[----:B------:R-:W-:Y:S02]  /*1c670*/  ISETP.GT.AND P1, PT, R16, 0xc, PT ;  /* 0x0000000c1000780c */ /* 0x000fe40003f24270 */
[----:B------:R-:W-:Y:S01]  /*1c680*/  PRMT R79, RZ, 0x7610, R79 ;  /* 0x00007610ff4f7816 */ /* 0x000fe2000000004f */
[----:B------:R-:W2:Y:S04]  /*1c690*/  LDL R75, [R1+0x200] ;  /* 0x00020000014b7983 */ /* 0x000ea80000100800 */
[----:B---3--:R4:W3:Y:S04]  /*1c6a0*/  @P3 LDG.E.U8 R53, desc[UR20][R18.64] ;  /* 0x0000001412353981 */ /* 0x0088e8000c1e1100 */
[----:B0-----:R-:W2:Y:S04]  /*1c6b0*/  LDL R81, [R1+0x1fc] ;  /* 0x0001fc0001517983 */ /* 0x001ea80000100800 */
[----:B------:R-:W2:Y:S01]  /*1c6c0*/  LDL R19, [R1+0x1e8] ;  /* 0x0001e80001137983 */ /* 0x000ea20000100800 */
[----:B----4-:R-:W-:Y:S01]  /*1c6d0*/  @P2 IMAD.MOV.U32 R18, RZ, RZ, R80 ;  /* 0x000000ffff122224 */ /* 0x010fe200078e0050 */
[----:B------:R-:W-:-:S02]  /*1c6e0*/  PRMT R41, RZ, 0x7610, R41 ;  /* 0x00007610ff297816 */ /* 0x000fc40000000029 */
[----:B------:R-:W-:Y:S02]  /*1c6f0*/  PRMT R78, RZ, 0x7610, R78 ;  /* 0x00007610ff4e7816 */ /* 0x000fe4000000004e */
[----:B--2---:R0:W2:Y:S02]  /*1c700*/  @P2 LDG.E.U8 R79, desc[UR20][R18.64] ;  /* 0x00000014124f2981 */ /* 0x0040a4000c1e1100 */
[----:B0-----:R-:W-:Y:S02]  /*1c710*/  @P2 IMAD.MOV.U32 R18, RZ, RZ, R48 ;  /* 0x000000ffff122224 */ /* 0x001fe400078e0030 */
[----:B------:R-:W-:-:S05]  /*1c720*/  @P2 IMAD.MOV.U32 R19, RZ, RZ, R83 ;  /* 0x000000ffff132224 */ /* 0x000fca00078e0053 */
[----:B------:R0:W4:Y:S02]  /*1c730*/  @P2 LDG.E.U8 R41, desc[UR20][R18.64] ;  /* 0x0000001412292981 */ /* 0x000124000c1e1100 */
[----:B0-----:R-:W-:Y:S02]  /*1c740*/  @P1 IMAD.MOV.U32 R18, RZ, RZ, R81 ;  /* 0x000000ffff121224 */ /* 0x001fe400078e0051 */
[----:B------:R-:W-:-:S05]  /*1c750*/  @P1 IMAD.MOV.U32 R19, RZ, RZ, R82 ;  /* 0x000000ffff131224 */ /* 0x000fca00078e0052 */
[----:B------:R0:W4:Y:S04]  /*1c760*/  @P1 LDG.E.U8 R78, desc[UR20][R18.64] ;  /* 0x00000014124e1981 */ /* 0x000128000c1e1100 */
[----:B---3--:R1:W-:Y:S04]  /*1c770*/  STL [R1+0xe8], R53 ;  /* 0x0000e83501007387 */ /* 0x0083e80000100800 */
[----:B------:R-:W3:Y:S04]  /*1c780*/  LDL R80, [R1+0x20c] ;  /* 0x00020c0001507983 */ /* 0x000ee80000100800 */
[----:B-1----:R-:W3:Y:S01]  /*1c790*/  LDL R53, [R1+0x204] ;  /* 0x0002040001357983 */ /* 0x002ee20000100800 */
[----:B0-----:R-:W-:Y:S01]  /*1c7a0*/  @P1 IMAD.MOV.U32 R19, RZ, RZ, R75 ;  /* 0x000000ffff131224 */ /* 0x001fe200078e004b */
[----:B------:R-:W-:-:S02]  /*1c7b0*/  PRMT R43, RZ, 0x7610, R43 ;  /* 0x00007610ff2b7816 */ /* 0x000fc4000000002b */
[----:B--2---:R0:W-:Y:S04]  /*1c7c0*/  STL [R1+0xe4], R79 ;  /* 0x0000e44f01007387 */ /* 0x0041e80000100800 */
[----:B------:R-:W2:Y:S04]  /*1c7d0*/  LDL R48, [R1+0x214] ;  /* 0x0002140001307983 */ /* 0x000ea80000100800 */
[----:B0-----:R-:W2:Y:S04]  /*1c7e0*/  LDL R79, [R1+0x210] ;  /* 0x00021000014f7983 */ /* 0x001ea80000100800 */
[----:B----4-:R0:W-:Y:S04]  /*1c7f0*/  STL [R1+0xe0], R41 ;  /* 0x0000e02901007387 */ /* 0x0101e80000100800 */
[----:B0-----:R-:W4:Y:S04]  /*1c800*/  LDL R41, [R1+0x218] ;  /* 0x0002180001297983 */ /* 0x001f280000100800 */
[----:B------:R0:W-:Y:S04]  /*1c810*/  STL [R1+0xdc], R78 ;  /* 0x0000dc4e01007387 */ /* 0x0001e80000100800 */
[----:B------:R-:W4:Y:S04]  /*1c820*/  LDL R75, [R1+0x220] ;  /* 0x00022000014b7983 */ /* 0x000f280000100800 */
[----:B0-----:R-:W4:Y:S01]  /*1c830*/  LDL R78, [R1+0x21c] ;  /* 0x00021c00014e7983 */ /* 0x001f220000100800 */
[----:B---3--:R-:W-:Y:S01]  /*1c840*/  @P1 IMAD.MOV.U32 R18, RZ, RZ, R53 ;  /* 0x000000ffff121224 */ /* 0x008fe200078e0035 */
[----:B------:R-:W-:-:S02]  /*1c850*/  ISETP.GT.AND P3, PT, R16, 0xd, PT ;  /* 0x0000000d1000780c */ /* 0x000fc40003f64270 */
[----:B------:R-:W3:Y:S04]  /*1c860*/  LDL R53, [R1+0x224] ;  /* 0x0002240001357983 */ /* 0x000ee80000100800 */
[----:B------:R0:W3:Y:S01]  /*1c870*/  @P1 LDG.E.U8 R43, desc[UR20][R18.64] ;  /* 0x00000014122b1981 */ /* 0x0000e2000c1e1100 */
[----:B------:R-:W-:Y:S02]  /*1c880*/  ISETP.GT.AND P2, PT, R16, 0xe, PT ;  /* 0x0000000e1000780c */ /* 0x000fe40003f44270 */
[----:B------:R-:W-:Y:S02]  /*1c890*/  PRMT R51, RZ, 0x7610, R51 ;  /* 0x00007610ff337816 */ /* 0x000fe40000000033 */
[----:B------:R-:W-:Y:S02]  /*1c8a0*/  PRMT R33, RZ, 0x7610, R33 ;  /* 0x00007610ff217816 */ /* 0x000fe40000000021 */
[----:B0-----:R-:W-:Y:S01]  /*1c8b0*/  @P3 IMAD.MOV.U32 R19, RZ, RZ, R80 ;  /* 0x000000ffff133224 */ /* 0x001fe200078e0050 */
[----:B------:R-:W-:Y:S01]  /*1c8c0*/  PRMT R74, RZ, 0x7610, R74 ;  /* 0x00007610ff4a7816 */ /* 0x000fe2000000004a */
[----:B--2---:R-:W-:-:S05]  /*1c8d0*/  @P3 IMAD.MOV.U32 R18, RZ, RZ, R79 ;  /* 0x000000ffff123224 */ /* 0x004fca00078e004f */
[----:B------:R0:W2:Y:S02]  /*1c8e0*/  @P3 LDG.E.U8 R51, desc[UR20][R18.64] ;  /* 0x0000001412333981 */ /* 0x0000a4000c1e1100 */
[----:B0-----:R-:W-:Y:S02]  /*1c8f0*/  @P3 IMAD.MOV.U32 R19, RZ, RZ, R48 ;  /* 0x000000ffff133224 */ /* 0x001fe400078e0030 */
[----:B----4-:R-:W-:-:S05]  /*1c900*/  @P3 IMAD.MOV.U32 R18, RZ, RZ, R41 ;  /* 0x000000ffff123224 */ /* 0x010fca00078e0029 */
[----:B------:R0:W4:Y:S02]  /*1c910*/  @P3 LDG.E.U8 R33, desc[UR20][R18.64] ;  /* 0x0000001412213981 */ /* 0x000124000c1e1100 */
[----:B0-----:R-:W-:Y:S02]  /*1c920*/  @P2 IMAD.MOV.U32 R18, RZ, RZ, R75 ;  /* 0x000000ffff122224 */ /* 0x001fe400078e004b */
[----:B------:R-:W-:-:S05]  /*1c930*/  @P2 IMAD.MOV.U32 R19, RZ, RZ, R78 ;  /* 0x000000ffff132224 */ /* 0x000fca00078e004e */
[----:B------:R0:W4:Y:S04]  /*1c940*/  @P2 LDG.E.U8 R74, desc[UR20][R18.64] ;  /* 0x00000014124a2981 */ /* 0x000128000c1e1100 */
[----:B---3--:R1:W-:Y:S04]  /*1c950*/  STL [R1+0xd8], R43 ;  /* 0x0000d82b01007387 */ /* 0x0083e80000100800 */
[----:B-1----:R-:W3:Y:S01]  /*1c960*/  LDL R43, [R1+0x228] ;  /* 0x00022800012b7983 */ /* 0x002ee20000100800 */
[----:B0-----:R-:W-:-:S03]  /*1c970*/  @P2 IMAD.MOV.U32 R19, RZ, RZ, R53 ;  /* 0x000000ffff132224 */ /* 0x001fc600078e0035 */
[----:B--2---:R0:W-:Y:S04]  /*1c980*/  STL [R1+0xd4], R51 ;  /* 0x0000d43301007387 */ /* 0x0041e80000100800 */
[----:B------:R-:W2:Y:S04]  /*1c990*/  LDL R41, [R1+0x230] ;  /* 0x0002300001297983 */ /* 0x000ea80000100800 */
[----:B------:R-:W2:Y:S04]  /*1c9a0*/  LDL R48, [R1+0x234] ;  /* 0x0002340001307983 */ /* 0x000ea80000100800 */
[----:B0-----:R-:W2:Y:S04]  /*1c9b0*/  LDL R51, [R1+0x22c] ;  /* 0x00022c0001337983 */ /* 0x001ea80000100800 */
[----:B----4-:R0:W-:Y:S04]  /*1c9c0*/  STL [R1+0xd0], R33 ;  /* 0x0000d02101007387 */ /* 0x0101e80000100800 */
[----:B------:R-:W4:Y:S04]  /*1c9d0*/  LDL R75, [R1+0x23c] ;  /* 0x00023c00014b7983 */ /* 0x000f280000100800 */
[----:B0-----:R-:W4:Y:S04]  /*1c9e0*/  LDL R33, [R1+0x238] ;  /* 0x0002380001217983 */ /* 0x001f280000100800 */
[----:B------:R0:W-:Y:S04]  /*1c9f0*/  STL [R1+0xcc], R74 ;  /* 0x0000cc4a01007387 */ /* 0x0001e80000100800 */
[----:B------:R-:W4:Y:S04]  /*1ca00*/  LDL R53, [R1+0x244] ;  /* 0x0002440001357983 */ /* 0x000f280000100800 */
[----:B0-----:R-:W4:Y:S01]  /*1ca10*/  LDL R74, [R1+0x240] ;  /* 0x00024000014a7983 */ /* 0x001f220000100800 */
[----:B---3--:R-:W-:-:S03]  /*1ca20*/  @P2 IMAD.MOV.U32 R18, RZ, RZ, R43 ;  /* 0x000000ffff122224 */ /* 0x008fc600078e002b */
[----:B------:R-:W3:Y:S01]  /*1ca30*/  LDL R43, [R1+0x248] ;  /* 0x00024800012b7983 */ /* 0x000ee20000100800 */
[C---:B------:R-:W-:Y:S02]  /*1ca40*/  ISETP.GT.AND P1, PT, R16.reuse, 0xf, PT ;  /* 0x0000000f1000780c */ /* 0x040fe40003f24270 */
[----:B------:R-:W-:Y:S02]  /*1ca50*/  PRMT R77, RZ, 0x7610, R77 ;  /* 0x00007610ff4d7816 */ /* 0x000fe4000000004d */
[----:B------:R-:W-:Y:S02]  /*1ca60*/  ISETP.GT.AND P3, PT, R16, 0x10, PT ;  /* 0x000000101000780c */ /* 0x000fe40003f64270 */
[----:B------:R-:W-:Y:S02]  /*1ca70*/  PRMT R76, RZ, 0x7610, R76 ;  /* 0x00007610ff4c7816 */ /* 0x000fe4000000004c */
[----:B------:R2:W3:Y:S01]  /*1ca80*/  @P2 LDG.E.U8 R77, desc[UR20][R18.64] ;  /* 0x00000014124d2981 */ /* 0x0004e2000c1e1100 */
[----:B------:R-:W-:-:S02]  /*1ca90*/  PRMT R4, RZ, 0x7610, R4 ;  /* 0x00007610ff047816 */ /* 0x000fc40000000004 */
[----:B------:R-:W-:Y:S02]  /*1caa0*/  PRMT R73, RZ, 0x7610, R73 ;  /* 0x00007610ff497816 */ /* 0x000fe40000000049 */
[----:B------:R-:W-:Y:S01]  /*1cab0*/  PRMT R52, RZ, 0x7610, R52 ;  /* 0x00007610ff347816 */ /* 0x000fe20000000034 */
[----:B--2---:R-:W-:Y:S02]  /*1cac0*/  @P1 IMAD.MOV.U32 R18, RZ, RZ, R41 ;  /* 0x000000ffff121224 */ /* 0x004fe400078e0029 */
[----:B------:R-:W2:Y:S01]  /*1cad0*/  LDL R41, [R1+0x250] ;  /* 0x0002500001297983 */ /* 0x000ea20000100800 */
[----:B------:R-:W-:-:S03]  /*1cae0*/  @P1 IMAD.MOV.U32 R19, RZ, RZ, R51 ;  /* 0x000000ffff131224 */ /* 0x000fc600078e0033 */
[----:B------:R-:W2:Y:S04]  /*1caf0*/  LDL R51, [R1+0x24c] ;  /* 0x00024c0001337983 */ /* 0x000ea80000100800 */
[----:B------:R4:W2:Y:S02]  /*1cb00*/  @P1 LDG.E.U8 R76, desc[UR20][R18.64] ;  /* 0x00000014124c1981 */ /* 0x0008a4000c1e1100 */
[----:B----4-:R-:W-:Y:S02]  /*1cb10*/  @P1 IMAD.MOV.U32 R18, RZ, RZ, R33 ;  /* 0x000000ffff121224 */ /* 0x010fe400078e0021 */
[----:B------:R-:W-:Y:S01]  /*1cb20*/  @P1 IMAD.MOV.U32 R19, RZ, RZ, R48 ;  /* 0x000000ffff131224 */ /* 0x000fe200078e0030 */
[----:B------:R-:W4:Y:S04]  /*1cb30*/  LDL R33, [R1+0x258] ;  /* 0x0002580001217983 */ /* 0x000f280000100800 */
[----:B------:R0:W4:Y:S04]  /*1cb40*/  @P1 LDG.E.U8 R4, desc[UR20][R18.64] ;  /* 0x0000001412041981 */ /* 0x000128000c1e1100 */
[----:B------:R-:W4:Y:S01]  /*1cb50*/  LDL R48, [R1+0x254] ;  /* 0x0002540001307983 */ /* 0x000f220000100800 */
[----:B0-----:R-:W-:-:S02]  /*1cb60*/  @P3 IMAD.MOV.U32 R18, RZ, RZ, R74 ;  /* 0x000000ffff123224 */ /* 0x001fc400078e004a */
[----:B------:R-:W-:-:S05]  /*1cb70*/  @P3 IMAD.MOV.U32 R19, RZ, RZ, R75 ;  /* 0x000000ffff133224 */ /* 0x000fca00078e004b */
[----:B------:R3:W4:Y:S02]  /*1cb80*/  @P3 LDG.E.U8 R73, desc[UR20][R18.64] ;  /* 0x0000001412493981 */ /* 0x000724000c1e1100 */
[----:B---3--:R-:W-:Y:S02]  /*1cb90*/  @P3 IMAD.MOV.U32 R18, RZ, RZ, R43 ;  /* 0x000000ffff123224 */ /* 0x008fe400078e002b */
[----:B------:R-:W-:-:S05]  /*1cba0*/  @P3 IMAD.MOV.U32 R19, RZ, RZ, R53 ;  /* 0x000000ffff133224 */ /* 0x000fca00078e0035 */
[----:B------:R2:W3:Y:S01]  /*1cbb0*/  @P3 LDG.E.U8 R52, desc[UR20][R18.64] ;  /* 0x0000001412343981 */ /* 0x0004e2000c1e1100 */
[----:B------:R-:W-:Y:S02]  /*1cbc0*/  ISETP.GT.AND P2, PT, R16, 0x11, PT ;  /* 0x000000111000780c */ /* 0x000fe40003f44270 */
[----:B------:R-:W-:-:S11]  /*1cbd0*/  PRMT R50, RZ, 0x7610, R50 ;  /* 0x00007610ff327816 */ /* 0x000fd60000000032 */
[----:B--2---:R-:W-:Y:S02]  /*1cbe0*/  @P2 IMAD.MOV.U32 R18, RZ, RZ, R41 ;  /* 0x000000ffff122224 */ /* 0x004fe400078e0029 */
[----:B------:R-:W-:-:S05]  /*1cbf0*/  @P2 IMAD.MOV.U32 R19, RZ, RZ, R51 ;  /* 0x000000ffff132224 */ /* 0x000fca00078e0033 */
[----:B------:R0:W2:Y:S04]  /*1cc00*/  @P2 LDG.E.U8 R50, desc[UR20][R18.64] ;  /* 0x0000001412322981 */ /* 0x0000a8000c1e1100 */
[----:B----4-:R-:W-:Y:S04]  /*1cc10*/  STL [R1+0xb98], R4 ;  /* 0x000b980401007387 */ /* 0x010fe80000100800 */
[----:B------:R-:W4:Y:S04]  /*1cc20*/  LDL R53, [R1+0x25c] ;  /* 0x00025c0001357983 */ /* 0x000f280000100800 */
[----:B------:R-:W4:Y:S01]  /*1cc30*/  LDL R43, [R1+0x260] ;  /* 0x00026000012b7983 */ /* 0x000f220000100800 */
[----:B0-----:R-:W-:-:S02]  /*1cc40*/  @P2 IMAD.MOV.U32 R19, RZ, RZ, R48 ;  /* 0x000000ffff132224 */ /* 0x001fc400078e0030 */
[----:B------:R-:W-:Y:S01]  /*1cc50*/  @P2 IMAD.MOV.U32 R18, RZ, RZ, R33 ;  /* 0x000000ffff122224 */ /* 0x000fe200078e0021 */
[----:B---3--:R0:W-:Y:S04]  /*1cc60*/  STL [R1+0xc0], R52 ;  /* 0x0000c03401007387 */ /* 0x0081e80000100800 */
[----:B------:R-:W3:Y:S04]  /*1cc70*/  LDL R41, [R1+0x268] ;  /* 0x0002680001297983 */ /* 0x000ee80000100800 */
[----:B------:R-:W3:Y:S04]  /*1cc80*/  LDL R48, [R1+0x26c] ;  /* 0x00026c0001307983 */ /* 0x000ee80000100800 */
[----:B0-----:R-:W3:Y:S04]  /*1cc90*/  LDL R52, [R1+0x264] ;  /* 0x0002640001347983 */ /* 0x001ee80000100800 */
[----:B------:R-:W-:Y:S04]  /*1cca0*/  STL [R1+0xc8], R77 ;  /* 0x0000c84d01007387 */ /* 0x000fe80000100800 */
[----:B------:R-:W3:Y:S01]  /*1ccb0*/  LDL R33, [R1+0x270] ;  /* 0x0002700001217983 */ /* 0x000ee20000100800 */
[----:B------:R-:W-:-:S02]  /*1ccc0*/  ISETP.GT.AND P1, PT, R16, 0x12, PT ;  /* 0x000000121000780c */ /* 0x000fc40003f24270 */
[----:B------:R-:W-:Y:S01]  /*1ccd0*/  PRMT R72, RZ, 0x7610, R72 ;  /* 0x00007610ff487816 */ /* 0x000fe20000000048 */
[----:B------:R-:W3:Y:S01]  /*1cce0*/  LDL R51, [R1+0x274] ;  /* 0x0002740001337983 */ /* 0x000ee20000100800 */
[----:B------:R-:W-:Y:S02]  /*1ccf0*/  ISETP.GT.AND P3, PT, R16, 0x13, PT ;  /* 0x000000131000780c */ /* 0x000fe40003f64270 */
[----:B------:R-:W-:Y:S02]  /*1cd00*/  PRMT R71, RZ, 0x7610, R71 ;  /* 0x00007610ff477816 */ /* 0x000fe40000000047 */
[----:B------:R4:W3:Y:S01]  /*1cd10*/  @P2 LDG.E.U8 R72, desc[UR20][R18.64] ;  /* 0x0000001412482981 */ /* 0x0008e2000c1e1100 */
[----:B------:R-:W-:-:S03]  /*1cd20*/  PRMT R70, RZ, 0x7610, R70 ;  /* 0x00007610ff467816 */ /* 0x000fc60000000046 */
[----:B--2---:R0:W-:Y:S04]  /*1cd30*/  STL [R1+0xbc], R50 ;  /* 0x0000bc3201007387 */ /* 0x0041e80000100800 */
[----:B0-----:R-:W2:Y:S04]  /*1cd40*/  LDL R50, [R1+0x278] ;  /* 0x0002780001327983 */ /* 0x001ea80000100800 */
[----:B------:R-:W-:Y:S01]  /*1cd50*/  STL [R1+0xb50], R76 ;  /* 0x000b504c01007387 */ /* 0x000fe20000100800 */
[----:B----4-:R-:W-:-:S03]  /*1cd60*/  @P1 IMAD.MOV.U32 R19, RZ, RZ, R53 ;  /* 0x000000ffff131224 */ /* 0x010fc600078e0035 */
[----:B------:R-:W4:Y:S01]  /*1cd70*/  LDL R53, [R1+0x27c] ;  /* 0x00027c0001357983 */ /* 0x000f220000100800 */
[----:B------:R-:W-:-:S03]  /*1cd80*/  @P1 IMAD.MOV.U32 R18, RZ, RZ, R43 ;  /* 0x000000ffff121224 */ /* 0x000fc600078e002b */
[----:B------:R-:W4:Y:S04]  /*1cd90*/  LDL R43, [R1+0x280] ;  /* 0x00028000012b7983 */ /* 0x000f280000100800 */
[----:B------:R3:W4:Y:S02]  /*1cda0*/  @P1 LDG.E.U8 R71, desc[UR20][R18.64] ;  /* 0x0000001412471981 */ /* 0x000724000c1e1100 */
[----:B---3--:R-:W-:Y:S02]  /*1cdb0*/  @P1 IMAD.MOV.U32 R18, RZ, RZ, R41 ;  /* 0x000000ffff121224 */ /* 0x008fe400078e0029 */
[----:B------:R-:W3:Y:S01]  /*1cdc0*/  LDL R41, [R1+0x288] ;  /* 0x0002880001297983 */ /* 0x000ee20000100800 */
[----:B------:R-:W-:-:S03]  /*1cdd0*/  @P1 IMAD.MOV.U32 R19, RZ, RZ, R52 ;  /* 0x000000ffff131224 */ /* 0x000fc600078e0034 */
[----:B------:R-:W3:Y:S04]  /*1cde0*/  LDL R52, [R1+0x284] ;  /* 0x0002840001347983 */ /* 0x000ee80000100800 */
[----:B------:R0:W3:Y:S04]  /*1cdf0*/  @P1 LDG.E.U8 R70, desc[UR20][R18.64] ;  /* 0x0000001412461981 */ /* 0x0000e8000c1e1100 */
[----:B------:R-:W-:Y:S01]  /*1ce00*/  STL [R1+0xc4], R73 ;  /* 0x0000c44901007387 */ /* 0x000fe20000100800 */
[----:B0-----:R-:W-:Y:S02]  /*1ce10*/  @P3 IMAD.MOV.U32 R18, RZ, RZ, R33 ;  /* 0x000000ffff123224 */ /* 0x001fe400078e0021 */
[----:B------:R-:W-:Y:S01]  /*1ce20*/  @P3 IMAD.MOV.U32 R19, RZ, RZ, R48 ;  /* 0x000000ffff133224 */ /* 0x000fe200078e0030 */
[----:B------:R-:W3:Y:S04]  /*1ce30*/  LDL R33, [R1+0x290] ;  /* 0x0002900001217983 */ /* 0x000ee80000100800 */
[----:B------:R-:W3:Y:S01]  /*1ce40*/  LDL R48, [R1+0x28c] ;  /* 0x00028c0001307983 */ /* 0x000ee20000100800 */
[----:B------:R-:W-:-:S02]  /*1ce50*/  ISETP.GT.AND P2, PT, R16, 0x14, PT ;  /* 0x000000141000780c */ /* 0x000fc40003f44270 */
[----:B------:R-:W-:Y:S02]  /*1ce60*/  PRMT R69, RZ, 0x7610, R69 ;  /* 0x00007610ff457816 */ /* 0x000fe40000000045 */
[----:B------:R-:W-:-:S04]  /*1ce70*/  PRMT R68, RZ, 0x7610, R68 ;  /* 0x00007610ff447816 */ /* 0x000fc80000000044 */
[----:B------:R0:W3:Y:S01]  /*1ce80*/  @P3 LDG.E.U8 R69, desc[UR20][R18.64] ;  /* 0x0000001412453981 */ /* 0x0000e2000c1e1100 */
[----:B------:R-:W-:Y:S02]  /*1ce90*/  ISETP.GT.AND P1, PT, R16, 0x15, PT ;  /* 0x000000151000780c */ /* 0x000fe40003f24270 */
[----:B------:R-:W-:Y:S01]  /*1cea0*/  PRMT R67, RZ, 0x7610, R67 ;  /* 0x00007610ff437816 */ /* 0x000fe20000000043 */
[----:B0-----:R-:W-:Y:S01]  /*1ceb0*/  @P3 IMAD.MOV.U32 R19, RZ, RZ, R51 ;  /* 0x000000ffff133224 */ /* 0x001fe200078e0033 */
[----:B------:R-:W-:Y:S01]  /*1cec0*/  PRMT R58, RZ, 0x7610, R58 ;  /* 0x00007610ff3a7816 */ /* 0x000fe2000000003a */
[----:B------:R-:W3:Y:S01]  /*1ced0*/  LDL R51, [R1+0x294] ;  /* 0x0002940001337983 */ /* 0x000ee20000100800 */
[----:B------:R-:W-:Y:S01]  /*1cee0*/  PRMT R57, RZ, 0x7610, R57 ;  /* 0x00007610ff397816 */ /* 0x000fe20000000039 */
[----:B--2---:R-:W-:Y:S02]  /*1cef0*/  @P3 IMAD.MOV.U32 R18, RZ, RZ, R50 ;  /* 0x000000ffff123224 */ /* 0x004fe400078e0032 */
[----:B------:R-:W2:Y:S04]  /*1cf00*/  LDL R50, [R1+0x298] ;  /* 0x0002980001327983 */ /* 0x000ea80000100800 */
[----:B------:R4:W2:Y:S02]  /*1cf10*/  @P3 LDG.E.U8 R68, desc[UR20][R18.64] ;  /* 0x0000001412443981 */ /* 0x0008a4000c1e1100 */
[----:B----4-:R-:W-:-:S02]  /*1cf20*/  @P2 IMAD.MOV.U32 R18, RZ, RZ, R43 ;  /* 0x000000ffff122224 */ /* 0x010fc400078e002b */
[----:B------:R-:W-:Y:S01]  /*1cf30*/  @P2 IMAD.MOV.U32 R19, RZ, RZ, R53 ;  /* 0x000000ffff132224 */ /* 0x000fe200078e0035 */
[----:B------:R-:W4:Y:S04]  /*1cf40*/  LDL R43, [R1+0x2a0] ;  /* 0x0002a000012b7983 */ /* 0x000f280000100800 */
[----:B------:R3:W2:Y:S04]  /*1cf50*/  @P2 LDG.E.U8 R67, desc[UR20][R18.64] ;  /* 0x0000001412432981 */ /* 0x0006a8000c1e1100 */
[----:B------:R-:W2:Y:S01]  /*1cf60*/  LDL R53, [R1+0x29c] ;  /* 0x00029c0001357983 */ /* 0x000ea20000100800 */
[----:B---3--:R-:W-:-:S02]  /*1cf70*/  @P2 IMAD.MOV.U32 R18, RZ, RZ, R41 ;  /* 0x000000ffff122224 */ /* 0x008fc400078e0029 */
[----:B------:R-:W-:Y:S02]  /*1cf80*/  @P2 IMAD.MOV.U32 R19, RZ, RZ, R52 ;  /* 0x000000ffff132224 */ /* 0x000fe400078e0034 */
[----:B------:R-:W3:Y:S04]  /*1cf90*/  LDL R52, [R1+0x2a4] ;  /* 0x0002a40001347983 */ /* 0x000ee80000100800 */
[----:B------:R0:W2:Y:S02]  /*1cfa0*/  @P2 LDG.E.U8 R58, desc[UR20][R18.64] ;  /* 0x00000014123a2981 */ /* 0x0000a4000c1e1100 */
[----:B0-----:R-:W-:Y:S02]  /*1cfb0*/  @P1 IMAD.MOV.U32 R18, RZ, RZ, R33 ;  /* 0x000000ffff121224 */ /* 0x001fe400078e0021 */
[----:B------:R-:W-:-:S05]  /*1cfc0*/  @P1 IMAD.MOV.U32 R19, RZ, RZ, R48 ;  /* 0x000000ffff131224 */ /* 0x000fca00078e0030 */
[----:B------:R-:W3:Y:S04]  /*1cfd0*/  @P1 LDG.E.U8 R57, desc[UR20][R18.64] ;  /* 0x0000001412391981 */ /* 0x000ee8000c1e1100 */
[----:B------:R-:W-:Y:S04]  /*1cfe0*/  STL [R1+0xb8], R72 ;  /* 0x0000b84801007387 */ /* 0x000fe80000100800 */
[----:B------:R-:W4:Y:S04]  /*1cff0*/  LDL R41, [R1+0x2a8] ;  /* 0x0002a80001297983 */ /* 0x000f280000100800 */
[----:B------:R-:W4:Y:S04]  /*1d000*/  LDL R48, [R1+0x2ac] ;  /* 0x0002ac0001307983 */ /* 0x000f280000100800 */
[----:B------:R-:W4:Y:S04]  /*1d010*/  LDL R33, [R1+0x2b0] ;  /* 0x0002b00001217983 */ /* 0x000f280000100800 */
[----:B------:R-:W-:Y:S04]  /*1d020*/  STL [R1+0xb4], R71 ;  /* 0x0000b44701007387 */ /* 0x000fe80000100800 */
[----:B--2---:R0:W-:Y:S04]  /*1d030*/  STL [R1+0xa0], R58 ;  /* 0x0000a03a01007387 */ /* 0x0041e80000100800 */
[----:B------:R-:W-:Y:S04]  /*1d040*/  STL [R1+0xb0], R70 ;  /* 0x0000b04601007387 */ /* 0x000fe80000100800 */
[----:B0-----:R-:W2:Y:S04]  /*1d050*/  LDL R58, [R1+0x2b4] ;  /* 0x0002b400013a7983 */ /* 0x001ea80000100800 */
[----:B---3--:R0:W-:Y:S04]  /*1d060*/  STL [R1+0x9c], R57 ;  /* 0x00009c3901007387 */ /* 0x0081e80000100800 */
[----:B0-----:R-:W3:Y:S01]  /*1d070*/  LDL R57, [R1+0x2b8] ;  /* 0x0002b80001397983 */ /* 0x001ee20000100800 */
[C---:B------:R-:W-:Y:S01]  /*1d080*/  ISETP.GT.AND P3, PT, R16.reuse, 0x16, PT ;  /* 0x000000161000780c */ /* 0x040fe20003f64270 */
[----:B------:R-:W-:Y:S01]  /*1d090*/  @P1 IMAD.MOV.U32 R18, RZ, RZ, R50 ;  /* 0x000000ffff121224 */ /* 0x000fe200078e0032 */
[----:B------:R-:W-:Y:S01]  /*1d0a0*/  PRMT R66, RZ, 0x7610, R66 ;  /* 0x00007610ff427816 */ /* 0x000fe20000000042 */
[----:B------:R-:W-:Y:S01]  /*1d0b0*/  @P1 IMAD.MOV.U32 R19, RZ, RZ, R51 ;  /* 0x000000ffff131224 */ /* 0x000fe200078e0033 */
[----:B------:R-:W-:Y:S01]  /*1d0c0*/  ISETP.GT.AND P2, PT, R16, 0x17, PT ;  /* 0x000000171000780c */ /* 0x000fe20003f44270 */
[----:B------:R-:W3:Y:S01]  /*1d0d0*/  LDL R51, [R1+0x2bc] ;  /* 0x0002bc0001337983 */ /* 0x000ee20000100800 */
[----:B------:R-:W-:-:S03]  /*1d0e0*/  PRMT R65, RZ, 0x7610, R65 ;  /* 0x00007610ff417816 */ /* 0x000fc60000000041 */
[----:B------:R4:W3:Y:S01]  /*1d0f0*/  @P1 LDG.E.U8 R66, desc[UR20][R18.64] ;  /* 0x0000001412421981 */ /* 0x0008e2000c1e1100 */
[----:B------:R-:W-:Y:S02]  /*1d100*/  PRMT R64, RZ, 0x7610, R64 ;  /* 0x00007610ff407816 */ /* 0x000fe40000000040 */
[----:B------:R-:W-:Y:S01]  /*1d110*/  PRMT R5, RZ, 0x7610, R5 ;  /* 0x00007610ff057816 */ /* 0x000fe20000000005 */
[----:B------:R-:W3:Y:S01]  /*1d120*/  LDL R50, [R1+0x2c0] ;  /* 0x0002c00001327983 */ /* 0x000ee20000100800 */
[----:B----4-:R-:W-:Y:S02]  /*1d130*/  @P3 IMAD.MOV.U32 R18, RZ, RZ, R43 ;  /* 0x000000ffff123224 */ /* 0x010fe400078e002b */
[----:B------:R-:W-:-:S05]  /*1d140*/  @P3 IMAD.MOV.U32 R19, RZ, RZ, R53 ;  /* 0x000000ffff133224 */ /* 0x000fca00078e0035 */
[----:B------:R0:W4:Y:S02]  /*1d150*/  @P3 LDG.E.U8 R65, desc[UR20][R18.64] ;  /* 0x0000001412413981 */ /* 0x000124000c1e1100 */
[----:B0-----:R-:W-:Y:S02]  /*1d160*/  @P3 IMAD.MOV.U32 R18, RZ, RZ, R41 ;  /* 0x000000ffff123224 */ /* 0x001fe400078e0029 */
[----:B------:R-:W-:-:S05]  /*1d170*/  @P3 IMAD.MOV.U32 R19, RZ, RZ, R52 ;  /* 0x000000ffff133224 */ /* 0x000fca00078e0034 */
[----:B------:R0:W4:Y:S01]  /*1d180*/  @P3 LDG.E.U8 R64, desc[UR20][R18.64] ;  /* 0x0000001412403981 */ /* 0x000122000c1e1100 */
[----:B------:R-:W-:Y:S01]  /*1d190*/  PRMT R2, RZ, 0x7610, R2 ;  /* 0x00007610ff027816 */ /* 0x000fe20000000002 */
[----:B0-----:R-:W-:Y:S02]  /*1d1a0*/  @P2 IMAD.MOV.U32 R18, RZ, RZ, R33 ;  /* 0x000000ffff122224 */ /* 0x001fe400078e0021 */
[----:B------:R-:W-:-:S05]  /*1d1b0*/  @P2 IMAD.MOV.U32 R19, RZ, RZ, R48 ;  /* 0x000000ffff132224 */ /* 0x000fca00078e0030 */
[----:B------:R2:W4:Y:S02]  /*1d1c0*/  @P2 LDG.E.U8 R5, desc[UR20][R18.64] ;  /* 0x0000001412052981 */ /* 0x000524000c1e1100 */
[----:B--2---:R-:W-:Y:S02]  /*1d1d0*/  @P2 IMAD.MOV.U32 R19, RZ, RZ, R58 ;  /* 0x000000ffff132224 */ /* 0x004fe400078e003a */
[----:B---3--:R-:W-:-:S05]  /*1d1e0*/  @P2 IMAD.MOV.U32 R18, RZ, RZ, R57 ;  /* 0x000000ffff122224 */ /* 0x008fca00078e0039 */
[----:B------:R0:W2:Y:S04]  /*1d1f0*/  @P2 LDG.E.U8 R2, desc[UR20][R18.64] ;  /* 0x0000001412022981 */ /* 0x0000a8000c1e1100 */
[----:B------:R-:W-:Y:S04]  /*1d200*/  STL [R1+0xac], R69 ;  /* 0x0000ac4501007387 */ /* 0x000fe80000100800 */
[----:B------:R-:W3:Y:S04]  /*1d210*/  LDL R53, [R1+0x2c4] ;  /* 0x0002c40001357983 */ /* 0x000ee80000100800 */
[----:B------:R-:W3:Y:S04]  /*1d220*/  LDL R43, [R1+0x2c8] ;  /* 0x0002c800012b7983 */ /* 0x000ee80000100800 */
[----:B------:R-:W-:Y:S04]  /*1d230*/  STL [R1+0xa8], R68 ;  /* 0x0000a84401007387 */ /* 0x000fe80000100800 */
[----:B------:R-:W3:Y:S04]  /*1d240*/  LDL R52, [R1+0x2cc] ;  /* 0x0002cc0001347983 */ /* 0x000ee80000100800 */
[----:B------:R-:W3:Y:S01]  /*1d250*/  LDL R41, [R1+0x2d0] ;  /* 0x0002d00001297983 */ /* 0x000ee20000100800 */
[----:B------:R-:W-:-:S03]  /*1d260*/  ISETP.GT.AND P1, PT, R16, 0x18, PT ;  /* 0x000000181000780c */ /* 0x000fc60003f24270 */
[----:B------:R-:W-:Y:S04]  /*1d270*/  STL [R1+0xa4], R67 ;  /* 0x0000a44301007387 */ /* 0x000fe80000100800 */
[----:B------:R-:W3:Y:S04]  /*1d280*/  LDL R48, [R1+0x2d4] ;  /* 0x0002d40001307983 */ /* 0x000ee80000100800 */
[----:B------:R-:W3:Y:S02]  /*1d290*/  LDL R33, [R1+0x2d8] ;  /* 0x0002d80001217983 */ /* 0x000ee40000100800 */
[----:B0-----:R-:W-:-:S02]  /*1d2a0*/  @P1 IMAD.MOV.U32 R18, RZ, RZ, R50 ;  /* 0x000000ffff121224 */ /* 0x001fc400078e0032 */
[----:B------:R-:W-:Y:S01]  /*1d2b0*/  @P1 IMAD.MOV.U32 R19, RZ, RZ, R51 ;  /* 0x000000ffff131224 */ /* 0x000fe200078e0033 */
[----:B----4-:R-:W-:Y:S04]  /*1d2c0*/  STL [R1+0xb9c], R5 ;  /* 0x000b9c0501007387 */ /* 0x010fe80000100800 */
[----:B------:R-:W4:Y:S04]  /*1d2d0*/  LDL R58, [R1+0x2dc] ;  /* 0x0002dc00013a7983 */ /* 0x000f280000100800 */
[----:B------:R-:W4:Y:S04]  /*1d2e0*/  LDL R57, [R1+0x2e0] ;  /* 0x0002e00001397983 */ /* 0x000f280000100800 */
[----:B--2---:R-:W-:Y:S04]  /*1d2f0*/  STL [R1+0xba0], R2 ;  /* 0x000ba00201007387 */ /* 0x004fe80000100800 */
[----:B------:R-:W2:Y:S04]  /*1d300*/  LDL R51, [R1+0x2e4] ;  /* 0x0002e40001337983 */ /* 0x000ea80000100800 */
[----:B------:R-:W2:Y:S01]  /*1d310*/  LDL R50, [R1+0x2e8] ;  /* 0x0002e80001327983 */ /* 0x000ea20000100800 */
[----:B------:R-:W-:-:S02]  /*1d320*/  ISETP.GT.AND P3, PT, R16, 0x19, PT ;  /* 0x000000191000780c */ /* 0x000fc40003f64270 */
[----:B------:R-:W-:Y:S02]  /*1d330*/  PRMT R63, RZ, 0x7610, R63 ;  /* 0x00007610ff3f7816 */ /* 0x000fe4000000003f */
[----:B------:R-:W-:-:S04]  /*1d340*/  PRMT R62, RZ, 0x7610, R62 ;  /* 0x00007610ff3e7816 */ /* 0x000fc8000000003e */
[----:B------:R3:W2:Y:S01]  /*1d350*/  @P1 LDG.E.U8 R63, desc[UR20][R18.64] ;  /* 0x00000014123f1981 */ /* 0x0006a2000c1e1100 */
[----:B------:R-:W-:Y:S02]  /*1d360*/  ISETP.GT.AND P2, PT, R16, 0x1a, PT ;  /* 0x0000001a1000780c */ /* 0x000fe40003f44270 */
[----:B------:R-:W-:Y:S01]  /*1d370*/  PRMT R61, RZ, 0x7610, R61 ;  /* 0x00007610ff3d7816 */ /* 0x000fe2000000003d */
[----:B---3--:R-:W-:Y:S02]  /*1d380*/  @P1 IMAD.MOV.U32 R18, RZ, RZ, R43 ;  /* 0x000000ffff121224 */ /* 0x008fe400078e002b */
[----:B------:R-:W-:-:S05]  /*1d390*/  @P1 IMAD.MOV.U32 R19, RZ, RZ, R53 ;  /* 0x000000ffff131224 */ /* 0x000fca00078e0035 */
[----:B------:R0:W3:Y:S01]  /*1d3a0*/  @P1 LDG.E.U8 R62, desc[UR20][R18.64] ;  /* 0x00000014123e1981 */ /* 0x0000e2000c1e1100 */
[----:B------:R-:W-:Y:S01]  /*1d3b0*/  PRMT R60, RZ, 0x7610, R60 ;  /* 0x00007610ff3c7816 */ /* 0x000fe2000000003c */
[----:B0-----:R-:W-:Y:S02]  /*1d3c0*/  @P3 IMAD.MOV.U32 R18, RZ, RZ, R41 ;  /* 0x000000ffff123224 */ /* 0x001fe400078e0029 */
[----:B------:R-:W-:-:S05]  /*1d3d0*/  @P3 IMAD.MOV.U32 R19, RZ, RZ, R52 ;  /* 0x000000ffff133224 */ /* 0x000fca00078e0034 */
[----:B------:R0:W3:Y:S01]  /*1d3e0*/  @P3 LDG.E.U8 R61, desc[UR20][R18.64] ;  /* 0x00000014123d3981 */ /* 0x0000e2000c1e1100 */
[----:B------:R-:W-:Y:S01]  /*1d3f0*/  PRMT R55, RZ, 0x7610, R55 ;  /* 0x00007610ff377816 */ /* 0x000fe20000000037 */
[----:B0-----:R-:W-:Y:S02]  /*1d400*/  @P3 IMAD.MOV.U32 R18, RZ, RZ, R33 ;  /* 0x000000ffff123224 */ /* 0x001fe400078e0021 */
[----:B------:R-:W-:-:S05]  /*1d410*/  @P3 IMAD.MOV.U32 R19, RZ, RZ, R48 ;  /* 0x000000ffff133224 */ /* 0x000fca00078e0030 */
[----:B------:R4:W3:Y:S01]  /*1d420*/  @P3 LDG.E.U8 R60, desc[UR20][R18.64] ;  /* 0x00000014123c3981 */ /* 0x0008e2000c1e1100 */
[----:B------:R-:W-:Y:S01]  /*1d430*/  PRMT R54, RZ, 0x7610, R54 ;  /* 0x00007610ff367816 */ /* 0x000fe20000000036 */
[----:B----4-:R-:W-:Y:S02]  /*1d440*/  @P2 IMAD.MOV.U32 R18, RZ, RZ, R57 ;  /* 0x000000ffff122224 */ /* 0x010fe400078e0039 */
[----:B------:R-:W-:-:S05]  /*1d450*/  @P2 IMAD.MOV.U32 R19, RZ, RZ, R58 ;  /* 0x000000ffff132224 */ /* 0x000fca00078e003a */
[----:B------:R2:W4:Y:S02]  /*1d460*/  @P2 LDG.E.U8 R55, desc[UR20][R18.64] ;  /* 0x0000001412372981 */ /* 0x000524000c1e1100 */
[----:B--2---:R-:W-:Y:S02]  /*1d470*/  @P2 IMAD.MOV.U32 R19, RZ, RZ, R51 ;  /* 0x000000ffff132224 */ /* 0x004fe400078e0033 */
[----:B------:R-:W-:-:S05]  /*1d480*/  @P2 IMAD.MOV.U32 R18, RZ, RZ, R50 ;  /* 0x000000ffff122224 */ /* 0x000fca00078e0032 */
[----:B------:R-:W2:Y:S04]  /*1d490*/  @P2 LDG.E.U8 R54, desc[UR20][R18.64] ;  /* 0x0000001412362981 */ /* 0x000ea8000c1e1100 */
[----:B------:R-:W-:Y:S04]  /*1d4a0*/  STL [R1+0x98], R66 ;  /* 0x0000984201007387 */ /* 0x000fe80000100800 */
[----:B------:R-:W3:Y:S04]  /*1d4b0*/  LDL R53, [R1+0x2ec] ;  /* 0x0002ec0001357983 */ /* 0x000ee80000100800 */
[----:B------:R-:W3:Y:S04]  /*1d4c0*/  LDL R43, [R1+0x2f0] ;  /* 0x0002f000012b7983 */ /* 0x000ee80000100800 */
[----:B------:R-:W-:Y:S04]  /*1d4d0*/  STL [R1+0x94], R65 ;  /* 0x0000944101007387 */ /* 0x000fe80000100800 */
[----:B------:R-:W3:Y:S04]  /*1d4e0*/  LDL R52, [R1+0x2f4] ;  /* 0x0002f40001347983 */ /* 0x000ee80000100800 */
[----:B------:R-:W3:Y:S04]  /*1d4f0*/  LDL R41, [R1+0x2f8] ;  /* 0x0002f80001297983 */ /* 0x000ee80000100800 */
[----:B------:R-:W-:Y:S04]  /*1d500*/  STL [R1+0x90], R64 ;  /* 0x0000904001007387 */ /* 0x000fe80000100800 */
[----:B------:R-:W3:Y:S04]  /*1d510*/  LDL R48, [R1+0x2fc] ;  /* 0x0002fc0001307983 */ /* 0x000ee80000100800 */
[----:B------:R-:W3:Y:S04]  /*1d520*/  LDL R33, [R1+0x300] ;  /* 0x0003000001217983 */ /* 0x000ee80000100800 */
[----:B------:R-:W3:Y:S04]  /*1d530*/  LDL R58, [R1+0x304] ;  /* 0x00030400013a7983 */ /* 0x000ee80000100800 */
[----:B------:R-:W3:Y:S04]  /*1d540*/  LDL R57, [R1+0x308] ;  /* 0x0003080001397983 */ /* 0x000ee80000100800 */
[----:B----4-:R0:W-:Y:S04]  /*1d550*/  STL [R1+0x7c], R55 ;  /* 0x00007c3701007387 */ /* 0x0101e80000100800 */
[----:B------:R-:W4:Y:S04]  /*1d560*/  LDL R51, [R1+0x310] ;  /* 0x0003100001337983 */ /* 0x000f280000100800 */
[----:B------:R-:W4:Y:S04]  /*1d570*/  LDL R50, [R1+0x318] ;  /* 0x0003180001327983 */ /* 0x000f280000100800 */
[----:B0-----:R-:W4:Y:S04]  /*1d580*/  LDL R55, [R1+0x30c] ;  /* 0x00030c0001377983 */ /* 0x001f280000100800 */
[----:B------:R-:W-:Y:S04]  /*1d590*/  STL [R1+0x8c], R63 ;  /* 0x00008c3f01007387 */ /* 0x000fe80000100800 */
[----:B--2---:R0:W-:Y:S04]  /*1d5a0*/  STL [R1+0x78], R54 ;  /* 0x0000783601007387 */ /* 0x0041e80000100800 */
[----:B0-----:R-:W2:Y:S01]  /*1d5b0*/  LDL R54, [R1+0x314] ;  /* 0x0003140001367983 */ /* 0x001ea20000100800 */
[----:B------:R-:W-:-:S02]  /*1d5c0*/  ISETP.GT.AND P1, PT, R16, 0x1b, PT ;  /* 0x0000001b1000780c */ /* 0x000fc40003f24270 */
[----:B------:R-:W-:Y:S02]  /*1d5d0*/  ISETP.GT.AND P3, PT, R16, 0x1c, PT ;  /* 0x0000001c1000780c */ /* 0x000fe40003f64270 */
[----:B------:R-:W-:Y:S02]  /*1d5e0*/  PRMT R59, RZ, 0x7610, R59 ;  /* 0x00007610ff3b7816 */ /* 0x000fe4000000003b */
[----:B------:R-:W-:-:S07]  /*1d5f0*/  PRMT R49, RZ, 0x7610, R49 ;  /* 0x00007610ff317816 */ /* 0x000fce0000000031 */
[----:B---3--:R-:W-:Y:S02]  /*1d600*/  @P1 IMAD.MOV.U32 R18, RZ, RZ, R43 ;  /* 0x000000ffff121224 */ /* 0x008fe400078e002b */
[----:B------:R-:W-:Y:S01]  /*1d610*/  @P1 IMAD.MOV.U32 R19, RZ, RZ, R53 ;  /* 0x000000ffff131224 */ /* 0x000fe200078e0035 */
[----:B------:R-:W3:Y:S04]  /*1d620*/  LDL R43, [R1+0x320] ;  /* 0x00032000012b7983 */ /* 0x000ee80000100800 */
[----:B------:R0:W3:Y:S04]  /*1d630*/  @P1 LDG.E.U8 R59, desc[UR20][R18.64] ;  /* 0x00000014123b1981 */ /* 0x0000e8000c1e1100 */
[----:B------:R-:W3:Y:S01]  /*1d640*/  LDL R53, [R1+0x31c] ;  /* 0x00031c0001357983 */ /* 0x000ee20000100800 */
[----:B------:R-:W-:Y:S01]  /*1d650*/  ISETP.GT.AND P2, PT, R16, 0x1d, PT ;  /* 0x0000001d1000780c */ /* 0x000fe20003f44270 */
[----:B0-----:R-:W-:-:S02]  /*1d660*/  @P1 IMAD.MOV.U32 R18, RZ, RZ, R41 ;  /* 0x000000ffff121224 */ /* 0x001fc400078e0029 */
[----:B------:R-:W-:Y:S01]  /*1d670*/  @P1 IMAD.MOV.U32 R19, RZ, RZ, R52 ;  /* 0x000000ffff131224 */ /* 0x000fe200078e0034 */
[----:B------:R-:W-:-:S04]  /*1d680*/  PRMT R21, RZ, 0x7610, R21 ;  /* 0x00007610ff157816 */ /* 0x000fc80000000015 */
        /* <DEDUP_REMOVED lines=13> */
[----:B0-----:R-:W-:Y:S02]  /*1d760*/  @P2 IMAD.MOV.U32 R18, RZ, RZ, R50 ;  /* 0x000000ffff122224 */ /* 0x001fe400078e0032 */
[----:B--2---:R-:W-:-:S05]  /*1d770*/  @P2 IMAD.MOV.U32 R19, RZ, RZ, R54 ;  /* 0x000000ffff132224 */ /* 0x004fca00078e0036 */
[----:B------:R3:W2:Y:S01]  /*1d780*/  @P2 LDG.E.U8 R46, desc[UR20][R18.64] ;  /* 0x00000014122e2981 */ /* 0x0006a2000c1e1100 */
[----:B------:R-:W-:Y:S02]  /*1d790*/  ISETP.GT.AND P1, PT, R16, 0x1e, PT ;  /* 0x0000001e1000780c */ /* 0x000fe40003f24270 */
[----:B------:R-:W-:Y:S01]  /*1d7a0*/  PRMT R35, RZ, 0x7610, R35 ;  /* 0x00007610ff237816 */ /* 0x000fe20000000023 */
[----:B------:R-:W-:Y:S04]  /*1d7b0*/  STL [R1+0x88], R62 ;  /* 0x0000883e01007387 */ /* 0x000fe80000100800 */
[----:B------:R-:W2:Y:S04]  /*1d7c0*/  LDL R52, [R1+0x324] ;  /* 0x0003240001347983 */ /* 0x000ea80000100800 */
[----:B------:R-:W2:Y:S02]  /*1d7d0*/  LDL R41, [R1+0x328] ;  /* 0x0003280001297983 */ /* 0x000ea40000100800 */
[----:B---3--:R-:W-:-:S02]  /*1d7e0*/  @P1 IMAD.MOV.U32 R18, RZ, RZ, R43 ;  /* 0x000000ffff121224 */ /* 0x008fc400078e002b */
[----:B------:R-:W-:Y:S01]  /*1d7f0*/  @P1 IMAD.MOV.U32 R19, RZ, RZ, R53 ;  /* 0x000000ffff131224 */ /* 0x000fe200078e0035 */
[----:B------:R-:W-:Y:S04]  /*1d800*/  STL [R1+0x84], R61 ;  /* 0x0000843d01007387 */ /* 0x000fe80000100800 */
[----:B------:R0:W3:Y:S04]  /*1d810*/  @P1 LDG.E.U8 R35, desc[UR20][R18.64] ;  /* 0x0000001412231981 */ /* 0x0000e8000c1e1100 */
[----:B------:R1:W-:Y:S04]  /*1d820*/  STL [R1+0x70], R49 ;  /* 0x0000703101007387 */ /* 0x0003e80000100800 */
[----:B-1----:R-:W3:Y:S04]  /*1d830*/  LDL R49, [R1+0x32c] ;  /* 0x00032c0001317983 */ /* 0x002ee80000100800 */
[----:B------:R-:W-:Y:S04]  /*1d840*/  STL [R1+0x80], R60 ;  /* 0x0000803c01007387 */ /* 0x000fe80000100800 */
[----:B------:R-:W3:Y:S04]  /*1d850*/  LDL R48, [R1+0x330] ;  /* 0x0003300001307983 */ /* 0x000ee80000100800 */
[----:B------:R-:W3:Y:S04]  /*1d860*/  LDL R33, [R1+0x334] ;  /* 0x0003340001217983 */ /* 0x000ee80000100800 */
[----:B------:R1:W-:Y:S04]  /*1d870*/  STL [R1+0x6c], R21 ;  /* 0x00006c1501007387 */ /* 0x0003e80000100800 */
[----:B------:R-:W3:Y:S04]  /*1d880*/  LDL R51, [R1+0x33c] ;  /* 0x00033c0001337983 */ /* 0x000ee80000100800 */
[----:B-1----:R-:W3:Y:S04]  /*1d890*/  LDL R21, [R1+0x338] ;  /* 0x0003380001157983 */ /* 0x002ee80000100800 */
[----:B----4-:R1:W-:Y:S04]  /*1d8a0*/  STL [R1+0x64], R47 ;  /* 0x0000642f01007387 */ /* 0x0103e80000100800 */
[----:B------:R-:W4:Y:S04]  /*1d8b0*/  LDL R50, [R1+0x344] ;  /* 0x0003440001327983 */ /* 0x000f280000100800 */
[----:B-1----:R-:W4:Y:S04]  /*1d8c0*/  LDL R47, [R1+0x340] ;  /* 0x00034000012f7983 */ /* 0x002f280000100800 */
[----:B--2---:R1:W-:Y:S04]  /*1d8d0*/  STL [R1+0x60], R46 ;  /* 0x0000602e01007387 */ /* 0x0043e80000100800 */
[----:B-1----:R-:W2:Y:S01]  /*1d8e0*/  LDL R46, [R1+0x348] ;  /* 0x00034800012e7983 */ /* 0x002ea20000100800 */
[----:B------:R-:W-:Y:S01]  /*1d8f0*/  ISETP.GT.AND P3, PT, R16, 0x1f, PT ;  /* 0x0000001f1000780c */ /* 0x000fe20003f64270 */
[----:B0-----:R-:W-:Y:S01]  /*1d900*/  @P1 IMAD.MOV.U32 R18, RZ, RZ, R41 ;  /* 0x000000ffff121224 */ /* 0x001fe200078e0029 */
[----:B------:R-:W-:Y:S01]  /*1d910*/  PRMT R34, RZ, 0x7610, R34 ;  /* 0x00007610ff227816 */ /* 0x000fe20000000022 */
[----:B------:R-:W-:Y:S01]  /*1d920*/  STL [R1+0x74], R59 ;  /* 0x0000743b01007387 */ /* 0x000fe20000100800 */
[----:B------:R-:W-:-:S03]  /*1d930*/  @P1 IMAD.MOV.U32 R19, RZ, RZ, R52 ;  /* 0x000000ffff131224 */ /* 0x000fc600078e0034 */
[----:B------:R-:W2:Y:S01]  /*1d940*/  LDL R43, [R1+0x34c] ;  /* 0x00034c00012b7983 */ /* 0x000ea20000100800 */
[----:B------:R-:W-:Y:S02]  /*1d950*/  PRMT R3, RZ, 0x7610, R3 ;  /* 0x00007610ff037816 */ /* 0x000fe40000000003 */
[----:B------:R-:W-:Y:S01]  /*1d960*/  ISETP.GT.AND P2, PT, R16, 0x20, PT ;  /* 0x000000201000780c */ /* 0x000fe20003f44270 */
[----:B------:R0:W2:Y:S04]  /*1d970*/  @P1 LDG.E.U8 R34, desc[UR20][R18.64] ;  /* 0x0000001412221981 */ /* 0x0000a8000c1e1100 */
[----:B---3--:R1:W-:Y:S01]  /*1d980*/  STL [R1+0x5c], R35 ;  /* 0x00005c2301007387 */ /* 0x0083e20000100800 */
[----:B------:R-:W-:Y:S02]  /*1d990*/  PRMT R160, RZ, 0x7610, R160 ;  /* 0x00007610ffa07816 */ /* 0x000fe400000000a0 */
[----:B------:R-:W-:Y:S01]  /*1d9a0*/  PRMT R37, RZ, 0x7610, R37 ;  /* 0x00007610ff257816 */ /* 0x000fe20000000025 */
[----:B------:R-:W3:Y:S04]  /*1d9b0*/  LDL R41, [R1+0x354] ;  /* 0x0003540001297983 */ /* 0x000ee80000100800 */
[----:B-1----:R-:W3:Y:S01]  /*1d9c0*/  LDL R35, [R1+0x350] ;  /* 0x0003500001237983 */ /* 0x002ee20000100800 */
[----:B0-----:R-:W-:-:S02]  /*1d9d0*/  @P3 IMAD.MOV.U32 R19, RZ, RZ, R49 ;  /* 0x000000ffff133224 */ /* 0x001fc400078e0031 */
[----:B------:R-:W-:-:S05]  /*1d9e0*/  @P3 IMAD.MOV.U32 R18, RZ, RZ, R48 ;  /* 0x000000ffff123224 */ /* 0x000fca00078e0030 */
[----:B------:R0:W3:Y:S02]  /*1d9f0*/  @P3 LDG.E.U8 R3, desc[UR20][R18.64] ;  /* 0x0000001412033981 */ /* 0x0000e4000c1e1100 */
[----:B0-----:R-:W-:Y:S02]  /*1da00*/  @P3 IMAD.MOV.U32 R19, RZ, RZ, R33 ;  /* 0x000000ffff133224 */ /* 0x001fe400078e0021 */
[----:B------:R-:W-:-:S05]  /*1da10*/  @P3 IMAD.MOV.U32 R18, RZ, RZ, R21 ;  /* 0x000000ffff123224 */ /* 0x000fca00078e0015 */
[----:B------:R0:W3:Y:S01]  /*1da20*/  @P3 LDG.E.U8 R160, desc[UR20][R18.64] ;  /* 0x0000001412a03981 */ /* 0x0000e2000c1e1100 */
[----:B------:R-:W-:Y:S01]  /*1da30*/  PRMT R45, RZ, 0x7610, R45 ;  /* 0x00007610ff2d7816 */ /* 0x000fe2000000002d */
[----:B0-----:R-:W-:Y:S02]  /*1da40*/  @P2 IMAD.MOV.U32 R19, RZ, RZ, R51 ;  /* 0x000000ffff132224 */ /* 0x001fe400078e0033 */
[----:B----4-:R-:W-:-:S05]  /*1da50*/  @P2 IMAD.MOV.U32 R18, RZ, RZ, R47 ;  /* 0x000000ffff122224 */ /* 0x010fca00078e002f */
[----:B------:R0:W4:Y:S02]  /*1da60*/  @P2 LDG.E.U8 R37, desc[UR20][R18.64] ;  /* 0x0000001412252981 */ /* 0x000124000c1e1100 */
[----:B0-----:R-:W-:Y:S02]  /*1da70*/  @P2 IMAD.MOV.U32 R19, RZ, RZ, R50 ;  /* 0x000000ffff132224 */ /* 0x001fe400078e0032 */
[----:B--2---:R-:W-:-:S05]  /*1da80*/  @P2 IMAD.MOV.U32 R18, RZ, RZ, R46 ;  /* 0x000000ffff122224 */ /* 0x004fca00078e002e */
[----:B------:R0:W2:Y:S01]  /*1da90*/  @P2 LDG.E.U8 R45, desc[UR20][R18.64] ;  /* 0x00000014122d2981 */ /* 0x0000a2000c1e1100 */
[----:B------:R-:W-:Y:S02]  /*1daa0*/  ISETP.GT.AND P1, PT, R16, 0x21, PT ;  /* 0x000000211000780c */ /* 0x000fe40003f24270 */
[----:B------:R-:W-:Y:S01]  /*1dab0*/  PRMT R42, RZ, 0x7610, R42 ;  /* 0x00007610ff2a7816 */ /* 0x000fe2000000002a */
[----:B------:R1:W-:Y:S10]  /*1dac0*/  STL [R1+0x58], R34 ;  /* 0x0000582201007387 */ /* 0x0003f40000100800 */
[----:B0-----:R-:W-:Y:S01]  /*1dad0*/  @P1 IMAD.MOV.U32 R19, RZ, RZ, R43 ;  /* 0x000000ffff131224 */ /* 0x001fe200078e002b */
[----:B-1----:R-:W2:Y:S01]  /*1dae0*/  LDL R34, [R1+0x358] ;  /* 0x0003580001227983 */ /* 0x002ea20000100800 */
[----:B---3--:R-:W-:-:S05]  /*1daf0*/  @P1 IMAD.MOV.U32 R18, RZ, RZ, R35 ;  /* 0x000000ffff121224 */ /* 0x008fca00078e0023 */
[----:B------:R0:W3:Y:S04]  /*1db00*/  @P1 LDG.E.U8 R42, desc[UR20][R18.64] ;  /* 0x00000014122a1981 */ /* 0x0000e8000c1e1100 */
[----:B------:R-:W-:Y:S04]  /*1db10*/  STL [R1+0xba4], R3 ;  /* 0x000ba40301007387 */ /* 0x000fe80000100800 */
[----:B------:R-:W-:Y:S04]  /*1db20*/  STL [R1+0x68], R56 ;  /* 0x0000683801007387 */ /* 0x000fe80000100800 */
[----:B------:R-:W3:Y:S04]  /*1db30*/  LDL R49, [R1+0x35c] ;  /* 0x00035c0001317983 */ /* 0x000ee80000100800 */
[----:B------:R-:W3:Y:S04]  /*1db40*/  LDL R33, [R1+0x360] ;  /* 0x0003600001217983 */ /* 0x000ee80000100800 */
[----:B------:R-:W3:Y:S04]  /*1db50*/  LDL R48, [R1+0x364] ;  /* 0x0003640001307983 */ /* 0x000ee80000100800 */
[----:B------:R-:W3:Y:S04]  /*1db60*/  LDL R21, [R1+0x368] ;  /* 0x0003680001157983 */ /* 0x000ee80000100800 */
[----:B------:R-:W-:Y:S04]  /*1db70*/  STL [R1+0xba8], R160 ;  /* 0x000ba8a001007387 */ /* 0x000fe80000100800 */
[----:B------:R-:W3:Y:S04]  /*1db80*/  LDL R47, [R1+0x36c] ;  /* 0x00036c00012f7983 */ /* 0x000ee80000100800 */
[----:B----4-:R1:W-:Y:S04]  /*1db90*/  STL [R1+0x54], R37 ;  /* 0x0000542501007387 */ /* 0x0103e80000100800 */
[----:B------:R-:W4:Y:S04]  /*1dba0*/  LDL R46, [R1+0x374] ;  /* 0x00037400012e7983 */ /* 0x000f280000100800 */
[----:B-1----:R-:W4:Y:S04]  /*1dbb0*/  LDL R37, [R1+0x370] ;  /* 0x0003700001257983 */ /* 0x002f280000100800 */
[----:B--2---:R1:W-:Y:S04]  /*1dbc0*/  STL [R1+0x50], R45 ;  /* 0x0000502d01007387 */ /* 0x0043e80000100800 */
[----:B------:R-:W2:Y:S04]  /*1dbd0*/  LDL R43, [R1+0x37c] ;  /* 0x00037c00012b7983 */ /* 0x000ea80000100800 */
[----:B------:R-:W2:Y:S04]  /*1dbe0*/  LDL R35, [R1+0x380] ;  /* 0x0003800001237983 */ /* 0x000ea80000100800 */
[----:B-1----:R-:W2:Y:S01]  /*1dbf0*/  LDL R45, [R1+0x378] ;  /* 0x00037800012d7983 */ /* 0x002ea20000100800 */
[C---:B------:R-:W-:Y:S01]  /*1dc00*/  ISETP.GT.AND P3, PT, R16.reuse, 0x22, PT ;  /* 0x000000221000780c */ /* 0x040fe20003f64270 */
[----:B0-----:R-:W-:Y:S01]  /*1dc10*/  @P1 IMAD.MOV.U32 R19, RZ, RZ, R41 ;  /* 0x000000ffff131224 */ /* 0x001fe200078e0029 */
[----:B------:R-:W-:Y:S01]  /*1dc20*/  PRMT R40, RZ, 0x7610, R40 ;  /* 0x00007610ff287816 */ /* 0x000fe20000000028 */
[----:B------:R-:W-:Y:S01]  /*1dc30*/  @P1 IMAD.MOV.U32 R18, RZ, RZ, R34 ;  /* 0x000000ffff121224 */ /* 0x000fe200078e0022 */
[----:B------:R-:W-:-:S02]  /*1dc40*/  ISETP.GT.AND P2, PT, R16, 0x23, PT ;  /* 0x000000231000780c */ /* 0x000fc40003f44270 */
[----:B------:R-:W-:Y:S02]  /*1dc50*/  PRMT R32, RZ, 0x7610, R32 ;  /* 0x00007610ff207816 */ /* 0x000fe40000000020 */
[----:B------:R0:W2:Y:S04]  /*1dc60*/  @P1 LDG.E.U8 R40, desc[UR20][R18.64] ;  /* 0x0000001412281981 */ /* 0x0000a8000c1e1100 */
[----:B---3--:R1:W-:Y:S04]  /*1dc70*/  STL [R1+0x4c], R42 ;  /* 0x00004c2a01007387 */ /* 0x0083e80000100800 */
[----:B------:R-:W3:Y:S01]  /*1dc80*/  LDL R34, [R1+0x388] ;  /* 0x0003880001227983 */ /* 0x000ee20000100800 */
[----:B------:R-:W-:-:S02]  /*1dc90*/  PRMT R20, RZ, 0x7610, R20 ;  /* 0x00007610ff147816 */ /* 0x000fc40000000014 */
[----:B------:R-:W-:Y:S01]  /*1dca0*/  ISETP.GT.AND P1, PT, R16, 0x24, PT ;  /* 0x000000241000780c */ /* 0x000fe20003f24270 */
[----:B------:R-:W3:Y:S04]  /*1dcb0*/  LDL R41, [R1+0x38c] ;  /* 0x00038c0001297983 */ /* 0x000ee80000100800 */
[----:B-1----:R-:W3:Y:S01]  /*1dcc0*/  LDL R42, [R1+0x384] ;  /* 0x00038400012a7983 */ /* 0x002ee20000100800 */
        /* <DEDUP_REMOVED lines=9> */
[----:B----4-:R-:W-:-:S05]  /*1dd60*/  @P2 IMAD.MOV.U32 R18, RZ, RZ, R37 ;  /* 0x000000ffff122224 */ /* 0x010fca00078e0025 */
[----:B------:R0:W4:Y:S01]  /*1dd70*/  @P2 LDG.E.U8 R29, desc[UR20][R18.64] ;  /* 0x00000014121d2981 */ /* 0x000122000c1e1100 */
[----:B------:R-:W-:Y:S01]  /*1dd80*/  PRMT R26, RZ, 0x7610, R26 ;  /* 0x00007610ff1a7816 */ /* 0x000fe2000000001a */
[----:B0-----:R-:W-:Y:S02]  /*1dd90*/  @P2 IMAD.MOV.U32 R19, RZ, RZ, R46 ;  /* 0x000000ffff132224 */ /* 0x001fe400078e002e */
[----:B--2---:R-:W-:-:S05]  /*1dda0*/  @P2 IMAD.MOV.U32 R18, RZ, RZ, R45 ;  /* 0x000000ffff122224 */ /* 0x004fca00078e002d */
[----:B------:R0:W2:Y:S02]  /*1ddb0*/  @P2 LDG.E.U8 R44, desc[UR20][R18.64] ;  /* 0x00000014122c2981 */ /* 0x0000a4000c1e1100 */
[----:B0-----:R-:W-:Y:S02]  /*1ddc0*/  @P1 IMAD.MOV.U32 R18, RZ, RZ, R35 ;  /* 0x000000ffff121224 */ /* 0x001fe400078e0023 */
[----:B------:R-:W-:-:S05]  /*1ddd0*/  @P1 IMAD.MOV.U32 R19, RZ, RZ, R43 ;  /* 0x000000ffff131224 */ /* 0x000fca00078e002b */
[----:B------:R3:W2:Y:S01]  /*1dde0*/  @P1 LDG.E.U8 R26, desc[UR20][R18.64] ;  /* 0x00000014121a1981 */ /* 0x0006a2000c1e1100 */
[----:B------:R-:W-:-:S03]  /*1ddf0*/  PRMT R25, RZ, 0x7610, R25 ;  /* 0x00007610ff197816 */ /* 0x000fc60000000019 */
[----:B------:R0:W-:Y:S04]  /*1de00*/  STL [R1+0x48], R40 ;  /* 0x0000482801007387 */ /* 0x0001e80000100800 */
[----:B------:R-:W2:Y:S01]  /*1de10*/  LDL R33, [R1+0x394] ;  /* 0x0003940001217983 */ /* 0x000ea20000100800 */
[----:B---3--:R-:W-:Y:S02]  /*1de20*/  @P1 IMAD.MOV.U32 R18, RZ, RZ, R34 ;  /* 0x000000ffff121224 */ /* 0x008fe400078e0022 */
[----:B------:R-:W-:Y:S01]  /*1de30*/  @P1 IMAD.MOV.U32 R19, RZ, RZ, R42 ;  /* 0x000000ffff131224 */ /* 0x000fe200078e002a */
[----:B0-----:R-:W3:Y:S04]  /*1de40*/  LDL R40, [R1+0x390] ;  /* 0x0003900001287983 */ /* 0x001ee80000100800 */
[----:B------:R3:W3:Y:S04]  /*1de50*/  @P1 LDG.E.U8 R25, desc[UR20][R18.64] ;  /* 0x0000001412191981 */ /* 0x0006e8000c1e1100 */
[----:B------:R0:W-:Y:S04]  /*1de60*/  STL [R1+0x44], R32 ;  /* 0x0000442001007387 */ /* 0x0001e80000100800 */
[----:B------:R-:W3:Y:S04]  /*1de70*/  LDL R21, [R1+0x3c4] ;  /* 0x0003c40001157983 */ /* 0x000ee80000100800 */
[----:B0-----:R-:W3:Y:S04]  /*1de80*/  LDL R32, [R1+0x3c0] ;  /* 0x0003c00001207983 */ /* 0x001ee80000100800 */
[----:B------:R0:W-:Y:S04]  /*1de90*/  STL [R1+0x40], R20 ;  /* 0x0000401401007387 */ /* 0x0001e80000100800 */
[----:B------:R-:W3:Y:S04]  /*1dea0*/  LDL R37, [R1+0x3cc] ;  /* 0x0003cc0001257983 */ /* 0x000ee80000100800 */
[----:B0-----:R-:W3:Y:S04]  /*1deb0*/  LDL R20, [R1+0x3c8] ;  /* 0x0003c80001147983 */ /* 0x001ee80000100800 */
[----:B----4-:R0:W-:Y:S04]  /*1dec0*/  STL [R1+0x3c], R29 ;  /* 0x00003c1d01007387 */ /* 0x0101e80000100800 */
[----:B------:R-:W4:Y:S04]  /*1ded0*/  LDL R35, [R1+0x3d4] ;  /* 0x0003d40001237983 */ /* 0x000f280000100800 */
[----:B0-----:R-:W4:Y:S04]  /*1dee0*/  LDL R29, [R1+0x3d0] ;  /* 0x0003d000011d7983 */ /* 0x001f280000100800 */
[----:B--2---:R0:W-:Y:S01]  /*1def0*/  STL [R1+0x34], R26 ;  /* 0x0000341a01007387 */ /* 0x0041e20000100800 */
[----:B------:R-:W-:-:S02]  /*1df00*/  ISETP.GT.AND P3, PT, R16, 0x25, PT ;  /* 0x000000251000780c */ /* 0x000fc40003f64270 */
[----:B------:R-:W-:Y:S01]  /*1df10*/  ISETP.GT.AND P2, PT, R16, 0x26, PT ;  /* 0x000000261000780c */ /* 0x000fe20003f44270 */
[----:B------:R-:W2:Y:S04]  /*1df20*/  LDL R34, [R1+0x3dc] ;  /* 0x0003dc0001227983 */ /* 0x000ea80000100800 */
[----:B0-----:R-:W2:Y:S01]  /*1df30*/  LDL R26, [R1+0x3d8] ;  /* 0x0003d800011a7983 */ /* 0x001ea20000100800 */
[----:B------:R-:W-:-:S05]  /*1df40*/  PRMT R39, RZ, 0x7610, R39 ;  /* 0x00007610ff277816 */ /* 0x000fca0000000027 */
[----:B---3--:R-:W-:Y:S02]  /*1df50*/  @P3 IMAD.MOV.U32 R18, RZ, RZ, R40 ;  /* 0x000000ffff123224 */ /* 0x008fe400078e0028 */
[----:B------:R-:W-:Y:S01]  /*1df60*/  @P3 IMAD.MOV.U32 R19, RZ, RZ, R41 ;  /* 0x000000ffff133224 */ /* 0x000fe200078e0029 */
[----:B------:R0:W-:Y:S01]  /*1df70*/  STL [R1+0x30], R25 ;  /* 0x0000301901007387 */ /* 0x0001e20000100800 */
[----:B------:R-:W-:-:S03]  /*1df80*/  PRMT R38, RZ, 0x7610, R38 ;  /* 0x00007610ff267816 */ /* 0x000fc60000000026 */
[----:B------:R1:W3:Y:S04]  /*1df90*/  @P3 LDG.E.U8 R39, desc[UR20][R18.64] ;  /* 0x0000001412273981 */ /* 0x0002e8000c1e1100 */
[----:B0-----:R-:W3:Y:S01]  /*1dfa0*/  LDL R25, [R1+0x3e0] ;  /* 0x0003e00001197983 */ /* 0x001ee20000100800 */
[----:B-1----:R-:W-:Y:S02]  /*1dfb0*/  @P3 IMAD.MOV.U32 R19, RZ, RZ, R33 ;  /* 0x000000ffff133224 */ /* 0x002fe400078e0021 */
[----:B------:R-:W-:Y:S01]  /*1dfc0*/  @P3 IMAD.MOV.U32 R18, RZ, RZ, R32 ;  /* 0x000000ffff123224 */ /* 0x000fe200078e0020 */
[----:B------:R-:W3:Y:S04]  /*1dfd0*/  LDL R33, [R1+0x3e4] ;  /* 0x0003e40001217983 */ /* 0x000ee80000100800 */
[----:B------:R-:W3:Y:S01]  /*1dfe0*/  LDL R32, [R1+0x3e8] ;  /* 0x0003e80001207983 */ /* 0x000ee20000100800 */
[----:B------:R-:W-:-:S03]  /*1dff0*/  PRMT R160, RZ, 0x7610, R160 ;  /* 0x00007610ffa07816 */ /* 0x000fc600000000a0 */
[----:B------:R0:W3:Y:S01]  /*1e000*/  @P3 LDG.E.U8 R38, desc[UR20][R18.64] ;  /* 0x0000001412263981 */ /* 0x0000e2000c1e1100 */
[----:B------:R-:W-:Y:S01]  /*1e010*/  ISETP.GT.AND P1, PT, R16, 0x27, PT ;  /* 0x000000271000780c */ /* 0x000fe20003f24270 */
[----:B0-----:R-:W-:Y:S02]  /*1e020*/  @P2 IMAD.MOV.U32 R18, RZ, RZ, R20 ;  /* 0x000000ffff122224 */ /* 0x001fe400078e0014 */
[----:B------:R-:W-:Y:S01]  /*1e030*/  @P2 IMAD.MOV.U32 R19, RZ, RZ, R21 ;  /* 0x000000ffff132224 */ /* 0x000fe200078e0015 */
[----:B------:R-:W-:Y:S01]  /*1e040*/  PRMT R3, RZ, 0x7610, R3 ;  /* 0x00007610ff037816 */ /* 0x000fe20000000003 */
[----:B------:R-:W3:Y:S04]  /*1e050*/  LDL R21, [R1+0x3ec] ;  /* 0x0003ec0001157983 */ /* 0x000ee80000100800 */
[----:B------:R0:W3:Y:S01]  /*1e060*/  @P2 LDG.E.U8 R160, desc[UR20][R18.64] ;  /* 0x0000001412a02981 */ /* 0x0000e2000c1e1100 */
[----:B------:R-:W-:-:S03]  /*1e070*/  PRMT R144, RZ, 0x7610, R144 ;  /* 0x00007610ff907816 */ /* 0x000fc60000000090 */
[----:B------:R-:W3:Y:S01]  /*1e080*/  LDL R20, [R1+0x3f0] ;  /* 0x0003f00001147983 */ /* 0x000ee20000100800 */
[----:B0-----:R-:W-:Y:S02]  /*1e090*/  @P2 IMAD.MOV.U32 R19, RZ, RZ, R37 ;  /* 0x000000ffff132224 */ /* 0x001fe400078e0025 */
[----:B----4-:R-:W-:-:S05]  /*1e0a0*/  @P2 IMAD.MOV.U32 R18, RZ, RZ, R29 ;  /* 0x000000ffff122224 */ /* 0x010fca00078e001d */
[----:B------:R0:W4:Y:S02]  /*1e0b0*/  @P2 LDG.E.U8 R3, desc[UR20][R18.64] ;  /* 0x0000001412032981 */ /* 0x000124000c1e1100 */
[----:B0-----:R-:W-:Y:S02]  /*1e0c0*/  @P1 IMAD.MOV.U32 R19, RZ, RZ, R35 ;  /* 0x000000ffff131224 */ /* 0x001fe400078e0023 */
[----:B--2---:R-:W-:-:S05]  /*1e0d0*/  @P1 IMAD.MOV.U32 R18, RZ, RZ, R26 ;  /* 0x000000ffff121224 */ /* 0x004fca00078e001a */
[----:B------:R0:W2:Y:S01]  /*1e0e0*/  @P1 LDG.E.U8 R144, desc[UR20][R18.64] ;  /* 0x0000001412901981 */ /* 0x0000a2000c1e1100 */
[----:B------:R-:W-:Y:S02]  /*1e0f0*/  ISETP.GT.AND P3, PT, R16, 0x28, PT ;  /* 0x000000281000780c */ /* 0x000fe40003f64270 */
[----:B------:R-:W-:Y:S02]  /*1e100*/  PRMT R15, RZ, 0x7610, R15 ;  /* 0x00007610ff0f7816 */ /* 0x000fe4000000000f */
[----:B------:R-:W-:Y:S01]  /*1e110*/  PRMT R23, RZ, 0x7610, R23 ;  /* 0x00007610ff177816 */ /* 0x000fe20000000017 */
[----:B0-----:R-:W-:Y:S02]  /*1e120*/  @P1 IMAD.MOV.U32 R19, RZ, RZ, R34 ;  /* 0x000000ffff131224 */ /* 0x001fe400078e0022 */
[----:B---3--:R-:W-:-:S05]  /*1e130*/  @P1 IMAD.MOV.U32 R18, RZ, RZ, R25 ;  /* 0x000000ffff121224 */ /* 0x008fca00078e0019 */
[----:B------:R0:W3:Y:S02]  /*1e140*/  @P1 LDG.E.U8 R15, desc[UR20][R18.64] ;  /* 0x00000014120f1981 */ /* 0x0000e4000c1e1100 */
[----:B0-----:R-:W-:Y:S02]  /*1e150*/  @P3 IMAD.MOV.U32 R18, RZ, RZ, R32 ;  /* 0x000000ffff123224 */ /* 0x001fe400078e0020 */
[----:B------:R-:W-:-:S05]  /*1e160*/  @P3 IMAD.MOV.U32 R19, RZ, RZ, R33 ;  /* 0x000000ffff133224 */ /* 0x000fca00078e0021 */
[----:B------:R0:W3:Y:S04]  /*1e170*/  @P3 LDG.E.U8 R23, desc[UR20][R18.64] ;  /* 0x0000001412173981 */ /* 0x0000e8000c1e1100 */
[----:B------:R-:W-:Y:S04]  /*1e180*/  STL [R1+0xbac], R160 ;  /* 0x000baca001007387 */ /* 0x000fe80000100800 */
[----:B------:R-:W-:Y:S04]  /*1e190*/  STL [R1+0x38], R44 ;  /* 0x0000382c01007387 */ /* 0x000fe80000100800 */
[----:B------:R-:W3:Y:S04]  /*1e1a0*/  LDL R40, [R1+0x3f4] ;  /* 0x0003f40001287983 */ /* 0x000ee80000100800 */
[----:B------:R-:W3:Y:S01]  /*1e1b0*/  LDL R29, [R1+0x3f8] ;  /* 0x0003f800011d7983 */ /* 0x000ee20000100800 */
[----:B------:R-:W-:-:S03]  /*1e1c0*/  PRMT R6, RZ, 0x7610, R6 ;  /* 0x00007610ff067816 */ /* 0x000fc60000000006 */
[----:B----4-:R-:W-:Y:S04]  /*1e1d0*/  STL [R1+0xbb0], R3 ;  /* 0x000bb00301007387 */ /* 0x010fe80000100800 */
[----:B------:R1:W-:Y:S04]  /*1e1e0*/  STL [R1+0x2c], R39 ;  /* 0x00002c2701007387 */ /* 0x0003e80000100800 */
[----:B------:R-:W4:Y:S01]  /*1e1f0*/  LDL R26, [R1+0x400] ;  /* 0x00040000011a7983 */ /* 0x000f220000100800 */
[----:B0-----:R-:W-:-:S03]  /*1e200*/  @P3 IMAD.MOV.U32 R18, RZ, RZ, R20 ;  /* 0x000000ffff123224 */ /* 0x001fc600078e0014 */
[----:B-1----:R-:W4:Y:S01]  /*1e210*/  LDL R39, [R1+0x3fc] ;  /* 0x0003fc0001277983 */ /* 0x002f220000100800 */
[----:B------:R-:W-:-:S05]  /*1e220*/  @P3 IMAD.MOV.U32 R19, RZ, RZ, R21 ;  /* 0x000000ffff133224 */ /* 0x000fca00078e0015 */
[----:B------:R0:W4:Y:S04]  /*1e230*/  @P3 LDG.E.U8 R6, desc[UR20][R18.64] ;  /* 0x0000001412063981 */ /* 0x000128000c1e1100 */
[----:B--2---:R-:W-:Y:S04]  /*1e240*/  STL [R1+0xbb4], R144 ;  /* 0x000bb49001007387 */ /* 0x004fe80000100800 */
[----:B------:R1:W-:Y:S04]  /*1e250*/  STL [R1+0x28], R38 ;  /* 0x0000282601007387 */ /* 0x0003e80000100800 */
[----:B------:R-:W2:Y:S04]  /*1e260*/  LDL R37, [R1+0x408] ;  /* 0x0004080001257983 */ /* 0x000ea80000100800 */
[----:B------:R-:W2:Y:S04]  /*1e270*/  LDL R35, [R1+0x40c] ;  /* 0x00040c0001237983 */ /* 0x000ea80000100800 */
[----:B-1----:R-:W2:Y:S04]  /*1e280*/  LDL R38, [R1+0x404] ;  /* 0x0004040001267983 */ /* 0x002ea80000100800 */
[----:B------:R-:W2:Y:S01]  /*1e290*/  LDL R25, [R1+0x410] ;  /* 0x0004100001197983 */ /* 0x000ea20000100800 */
[----:B------:R-:W-:-:S03]  /*1e2a0*/  ISETP.GT.AND P2, PT, R16, 0x29, PT ;  /* 0x000000291000780c */ /* 0x000fc60003f44270 */
[----:B---3--:R-:W-:Y:S04]  /*1e2b0*/  STL [R1+0xbb8], R15 ;  /* 0x000bb80f01007387 */ /* 0x008fe80000100800 */
[----:B------:R-:W3:Y:S01]  /*1e2c0*/  LDL R34, [R1+0x414] ;  /* 0x0004140001227983 */ /* 0x000ee20000100800 */
[----:B------:R-:W-:-:S03]  /*1e2d0*/  PRMT R28, RZ, 0x7610, R28 ;  /* 0x00007610ff1c7816 */ /* 0x000fc6000000001c */
[----:B------:R1:W-:Y:S04]  /*1e2e0*/  STL [R1+0x24], R23 ;  /* 0x0000241701007387 */ /* 0x0003e80000100800 */
[----:B------:R-:W3:Y:S04]  /*1e2f0*/  LDL R33, [R1+0x41c] ;  /* 0x00041c0001217983 */ /* 0x000ee80000100800 */
[----:B------:R-:W3:Y:S04]  /*1e300*/  LDL R32, [R1+0x420] ;  /* 0x0004200001207983 */ /* 0x000ee80000100800 */
[----:B-1----:R-:W3:Y:S01]  /*1e310*/  LDL R23, [R1+0x418] ;  /* 0x0004180001177983 */ /* 0x002ee20000100800 */
[----:B------:R-:W-:-:S03]  /*1e320*/  ISETP.GT.AND P1, PT, R16, 0x2a, PT ;  /* 0x0000002a1000780c */ /* 0x000fc60003f24270 */
[----:B------:R-:W3:Y:S01]  /*1e330*/  LDL R21, [R1+0x638] ;  /* 0x0006380001157983 */ /* 0x000ee20000100800 */
[----:B0-----:R-:W-:-:S03]  /*1e340*/  @P2 IMAD.MOV.U32 R19, RZ, RZ, R40 ;  /* 0x000000ffff132224 */ /* 0x001fc600078e0028 */
[----:B------:R-:W3:Y:S01]  /*1e350*/  LDL R20, [R1+0x63c] ;  /* 0x00063c0001147983 */ /* 0x000ee20000100800 */
[----:B------:R-:W-:-:S05]  /*1e360*/  @P2 IMAD.MOV.U32 R18, RZ, RZ, R29 ;  /* 0x000000ffff122224 */ /* 0x000fca00078e001d */
[----:B------:R4:W3:Y:S01]  /*1e370*/  @P2 LDG.E.U8 R28, desc[UR20][R18.64] ;  /* 0x00000014121c2981 */ /* 0x0008e2000c1e1100 */
[----:B------:R-:W-:Y:S02]  /*1e380*/  PRMT R24, RZ, 0x7610, R24 ;  /* 0x00007610ff187816 */ /* 0x000fe40000000018 */
[----:B------:R-:W-:Y:S01]  /*1e390*/  PRMT R36, RZ, 0x7610, R36 ;  /* 0x00007610ff247816 */ /* 0x000fe20000000024 */
[----:B----4-:R-:W-:Y:S02]  /*1e3a0*/  @P2 IMAD.MOV.U32 R18, RZ, RZ, R26 ;  /* 0x000000ffff122224 */ /* 0x010fe400078e001a */
[----:B------:R-:W-:-:S05]  /*1e3b0*/  @P2 IMAD.MOV.U32 R19, RZ, RZ, R39 ;  /* 0x000000ffff132224 */ /* 0x000fca00078e0027 */
[----:B------:R2:W4:Y:S04]  /*1e3c0*/  @P2 LDG.E.U8 R24, desc[UR20][R18.64] ;  /* 0x0000001412182981 */ /* 0x000528000c1e1100 */
[----:B------:R0:W-:Y:S01]  /*1e3d0*/  STL [R1+0xbe4], R6 ;  /* 0x000be40601007387 */ /* 0x0001e20000100800 */
[----:B--2---:R-:W-:Y:S01]  /*1e3e0*/  @P1 IMAD.MOV.U32 R18, RZ, RZ, R37 ;  /* 0x000000ffff121224 */ /* 0x004fe200078e0025 */
[----:B0-----:R-:W-:Y:S02]  /*1e3f0*/  PRMT R6, RZ, 0x7610, R6 ;  /* 0x00007610ff067816 */ /* 0x001fe40000000006 */
[----:B------:R-:W2:Y:S01]  /*1e400*/  LDL R29, [R1+0x640] ;  /* 0x00064000011d7983 */ /* 0x000ea20000100800 */
[----:B------:R-:W-:-:S05]  /*1e410*/  @P1 IMAD.MOV.U32 R19, RZ, RZ, R38 ;  /* 0x000000ffff131224 */ /* 0x000fca00078e0026 */
[----:B------:R0:W2:Y:S02]  /*1e420*/  @P1 LDG.E.U8 R36, desc[UR20][R18.64] ;  /* 0x0000001412241981 */ /* 0x0000a4000c1e1100 */
[----:B0-----:R-:W-:Y:S02]  /*1e430*/  @P1 IMAD.MOV.U32 R18, RZ, RZ, R25 ;  /* 0x000000ffff121224 */ /* 0x001fe400078e0019 */
[----:B------:R-:W-:-:S05]  /*1e440*/  @P1 IMAD.MOV.U32 R19, RZ, RZ, R35 ;  /* 0x000000ffff131224 */ /* 0x000fca00078e0023 */
[----:B------:R3:W2:Y:S01]  /*1e450*/  @P1 LDG.E.U8 R6, desc[UR20][R18.64] ;  /* 0x0000001412061981 */ /* 0x0006a2000c1e1100 */
[C---:B------:R-:W-:Y:S02]  /*1e460*/  ISETP.GT.AND P3, PT, R16.reuse, 0x2b, PT ;  /* 0x0000002b1000780c */ /* 0x040fe40003f64270 */
[----:B------:R-:W-:Y:S02]  /*1e470*/  ISETP.GT.AND P2, PT, R16, 0x2c, PT ;  /* 0x0000002c1000780c */ /* 0x000fe40003f44270 */
[----:B------:R-:W-:Y:S02]  /*1e480*/  PRMT R22, RZ, 0x7610, R22 ;  /* 0x00007610ff167816 */ /* 0x000fe40000000016 */
[----:B------:R-:W-:-:S07]  /*1e490*/  PRMT R31, RZ, 0x7610, R31 ;  /* 0x00007610ff1f7816 */ /* 0x000fce000000001f */
[----:B---3--:R-:W-:Y:S02]  /*1e4a0*/  @P3 IMAD.MOV.U32 R18, RZ, RZ, R23 ;  /* 0x000000ffff123224 */ /* 0x008fe400078e0017 */
[----:B------:R-:W-:-:S05]  /*1e4b0*/  @P3 IMAD.MOV.U32 R19, RZ, RZ, R34 ;  /* 0x000000ffff133224 */ /* 0x000fca00078e0022 */
[----:B------:R0:W3:Y:S01]  /*1e4c0*/  @P3 LDG.E.U8 R22, desc[UR20][R18.64] ;  /* 0x0000001412163981 */ /* 0x0000e2000c1e1100 */
[----:B------:R-:W-:-:S03]  /*1e4d0*/  PRMT R30, RZ, 0x7610, R30 ;  /* 0x00007610ff1e7816 */ /* 0x000fc6000000001e */
[----:B------:R1:W-:Y:S04]  /*1e4e0*/  STL [R1+0x1c], R28 ;  /* 0x00001c1c01007387 */ /* 0x0003e80000100800 */
[----:B------:R-:W3:Y:S01]  /*1e4f0*/  LDL R26, [R1+0x648] ;  /* 0x00064800011a7983 */ /* 0x000ee20000100800 */
[----:B0-----:R-:W-:Y:S02]  /*1e500*/  @P3 IMAD.MOV.U32 R18, RZ, RZ, R32 ;  /* 0x000000ffff123224 */ /* 0x001fe400078e0020 */
[----:B------:R-:W-:Y:S01]  /*1e510*/  @P3 IMAD.MOV.U32 R19, RZ, RZ, R33 ;  /* 0x000000ffff133224 */ /* 0x000fe200078e0021 */
[----:B-1----:R-:W3:Y:S04]  /*1e520*/  LDL R28, [R1+0x644] ;  /* 0x00064400011c7983 */ /* 0x002ee80000100800 */
[----:B------:R0:W3:Y:S02]  /*1e530*/  @P3 LDG.E.U8 R31, desc[UR20][R18.64] ;  /* 0x00000014121f3981 */ /* 0x0000e4000c1e1100 */
[----:B0-----:R-:W-:-:S02]  /*1e540*/  @P2 IMAD.MOV.U32 R18, RZ, RZ, R20 ;  /* 0x000000ffff122224 */ /* 0x001fc400078e0014 */
[----:B------:R-:W-:-:S05]  /*1e550*/  @P2 IMAD.MOV.U32 R19, RZ, RZ, R21 ;  /* 0x000000ffff132224 */ /* 0x000fca00078e0015 */
[----:B------:R0:W3:Y:S04]  /*1e560*/  @P2 LDG.E.U8 R30, desc[UR20][R18.64] ;  /* 0x00000014121e2981 */ /* 0x0000e8000c1e1100 */
[----:B----4-:R1:W-:Y:S04]  /*1e570*/  STL [R1+0x18], R24 ;  /* 0x0000181801007387 */ /* 0x0103e80000100800 */
[----:B------:R-:W4:Y:S04]  /*1e580*/  LDL R25, [R1+0x650] ;  /* 0x0006500001197983 */ /* 0x000f280000100800 */
[----:B-1----:R-:W4:Y:S04]  /*1e590*/  LDL R24, [R1+0x64c] ;  /* 0x00064c0001187983 */ /* 0x002f280000100800 */
[----:B--2---:R1:W-:Y:S04]  /*1e5a0*/  STL [R1+0x10], R6 ;  /* 0x0000100601007387 */ /* 0x0043e80000100800 */
[----:B------:R-:W2:Y:S04]  /*1e5b0*/  LDL R23, [R1+0x424] ;  /* 0x0004240001177983 */ /* 0x000ea80000100800 */
[----:B-1----:R-:W2:Y:S01]  /*1e5c0*/  LDL R6, [R1+0x654] ;  /* 0x0006540001067983 */ /* 0x002ea20000100800 */
[----:B------:R-:W-:Y:S01]  /*1e5d0*/  PRMT R27, RZ, 0x7610, R27 ;  /* 0x00007610ff1b7816 */ /* 0x000fe2000000001b */
[----:B0-----:R-:W-:-:S02]  /*1e5e0*/  @P2 IMAD.MOV.U32 R19, RZ, RZ, R29 ;  /* 0x000000ffff132224 */ /* 0x001fc400078e001d */
[----:B---3--:R0:W-:Y:S04]  /*1e5f0*/  STL [R1+0xc], R22 ;  /* 0x00000c1601007387 */ /* 0x0081e80000100800 */
[----:B------:R-:W3:Y:S04]  /*1e600*/  LDL R21, [R1+0x42c] ;  /* 0x00042c0001157983 */ /* 0x000ee80000100800 */
[----:B------:R-:W3:Y:S04]  /*1e610*/  LDL R20, [R1+0x430] ;  /* 0x0004300001147983 */ /* 0x000ee80000100800 */
[----:B0-----:R-:W3:Y:S01]  /*1e620*/  LDL R22, [R1+0x428] ;  /* 0x0004280001167983 */ /* 0x001ee20000100800 */
[----:B------:R-:W-:Y:S01]  /*1e630*/  @P2 IMAD.MOV.U32 R18, RZ, RZ, R28 ;  /* 0x000000ffff122224 */ /* 0x000fe200078e001c */
[----:B------:R-:W-:-:S04]  /*1e640*/  ISETP.GT.AND P1, PT, R16, 0x2d, PT ;  /* 0x0000002d1000780c */ /* 0x000fc80003f24270 */
[----:B------:R0:W3:Y:S01]  /*1e650*/  @P2 LDG.E.U8 R27, desc[UR20][R18.64] ;  /* 0x00000014121b2981 */ /* 0x0000e2000c1e1100 */
[----:B------:R-:W-:-:S03]  /*1e660*/  PRMT R144, RZ, 0x7610, R144 ;  /* 0x00007610ff907816 */ /* 0x000fc60000000090 */
[----:B------:R1:W-:Y:S04]  /*1e670*/  STL [R1+0x4], R30 ;  /* 0x0000041e01007387 */ /* 0x0003e80000100800 */
[----:B------:R-:W3:Y:S04]  /*1e680*/  LDL R29, [R1+0x634] ;  /* 0x00063400011d7983 */ /* 0x000ee80000100800 */
[----:B-1----:R-:W3:Y:S01]  /*1e690*/  LDL R30, [R1+0x434] ;  /* 0x00043400011e7983 */ /* 0x002ee20000100800 */
[----:B0-----:R-:W-:Y:S02]  /*1e6a0*/  @P1 IMAD.MOV.U32 R19, RZ, RZ, R26 ;  /* 0x000000ffff131224 */ /* 0x001fe400078e001a */
[----:B----4-:R-:W-:Y:S01]  /*1e6b0*/  @P1 IMAD.MOV.U32 R18, RZ, RZ, R24 ;  /* 0x000000ffff121224 */ /* 0x010fe200078e0018 */
[----:B------:R-:W-:-:S04]  /*1e6c0*/  PRMT R3, RZ, 0x7610, R3 ;  /* 0x00007610ff037816 */ /* 0x000fc80000000003 */
[----:B------:R0:W4:Y:S02]  /*1e6d0*/  @P1 LDG.E.U8 R144, desc[UR20][R18.64] ;  /* 0x0000001412901981 */ /* 0x000124000c1e1100 */
[----:B0-----:R-:W-:Y:S02]  /*1e6e0*/  @P1 IMAD.MOV.U32 R19, RZ, RZ, R25 ;  /* 0x000000ffff131224 */ /* 0x001fe400078e0019 */
[----:B--2---:R-:W-:-:S05]  /*1e6f0*/  @P1 IMAD.MOV.U32 R18, RZ, RZ, R6 ;  /* 0x000000ffff121224 */ /* 0x004fca00078e0006 */
[----:B------:R0:W2:Y:S01]  /*1e700*/  @P1 LDG.E.U8 R3, desc[UR20][R18.64] ;  /* 0x0000001412031981 */ /* 0x0000a2000c1e1100 */
[C---:B------:R-:W-:Y:S02]  /*1e710*/  ISETP.GT.AND P3, PT, R16.reuse, 0x2e, PT ;  /* 0x0000002e1000780c */ /* 0x040fe40003f64270 */
[----:B------:R-:W-:Y:S02]  /*1e720*/  ISETP.GT.AND P2, PT, R16, 0x2f, PT ;  /* 0x0000002f1000780c */ /* 0x000fe40003f44270 */
[----:B------:R-:W-:Y:S02]  /*1e730*/  PRMT R2, RZ, 0x7610, R2 ;  /* 0x00007610ff027816 */ /* 0x000fe40000000002 */
[----:B------:R-:W-:-:S07]  /*1e740*/  PRMT R5, RZ, 0x7610, R5 ;  /* 0x00007610ff057816 */ /* 0x000fce0000000005 */
[----:B0-----:R-:W-:Y:S02]  /*1e750*/  @P3 IMAD.MOV.U32 R19, RZ, RZ, R23 ;  /* 0x000000ffff133224 */ /* 0x001fe400078e0017 */
[----:B---3--:R-:W-:-:S05]  /*1e760*/  @P3 IMAD.MOV.U32 R18, RZ, RZ, R22 ;  /* 0x000000ffff123224 */ /* 0x008fca00078e0016 */
[----:B------:R0:W3:Y:S01]  /*1e770*/  @P3 LDG.E.U8 R2, desc[UR20][R18.64] ;  /* 0x0000001412023981 */ /* 0x0000e2000c1e1100 */
[----:B------:R-:W-:-:S03]  /*1e780*/  PRMT R14, RZ, 0x7610, R14 ;  /* 0x00007610ff0e7816 */ /* 0x000fc6000000000e */
[----:B------:R1:W-:Y:S01]  /*1e790*/  STL [R1], R27 ;  /* 0x0000001b01007387 */ /* 0x0003e20000100800 */
[----:B0-----:R-:W-:Y:S02]  /*1e7a0*/  @P3 IMAD.MOV.U32 R18, RZ, RZ, R20 ;  /* 0x000000ffff123224 */ /* 0x001fe400078e0014 */
[----:B------:R-:W-:Y:S01]  /*1e7b0*/  @P3 IMAD.MOV.U32 R19, RZ, RZ, R21 ;  /* 0x000000ffff133224 */ /* 0x000fe200078e0015 */
[----:B------:R-:W-:Y:S04]  /*1e7c0*/  STL [R1+0x14], R36 ;  /* 0x0000142401007387 */ /* 0x000fe80000100800 */
[----:B------:R0:W3:Y:S04]  /*1e7d0*/  @P3 LDG.E.U8 R5, desc[UR20][R18.64] ;  /* 0x0000001412053981 */ /* 0x0000e8000c1e1100 */
[----:B-1----:R-:W3:Y:S04]  /*1e7e0*/  LDL R27, [R1+0x438] ;  /* 0x00043800011b7983 */ /* 0x002ee80000100800 */
[----:B------:R-:W3:Y:S01]  /*1e7f0*/  LDL R24, [R1+0x43c] ;  /* 0x00043c0001187983 */ /* 0x000ee20000100800 */
[----:B0-----:R-:W-:-:S02]  /*1e800*/  @P2 IMAD.MOV.U32 R18, RZ, RZ, R29 ;  /* 0x000000ffff122224 */ /* 0x001fc400078e001d */
[----:B------:R-:W-:Y:S01]  /*1e810*/  @P2 IMAD.MOV.U32 R19, RZ, RZ, R30 ;  /* 0x000000ffff132224 */ /* 0x000fe200078e001e */
[----:B------:R-:W3:Y:S04]  /*1e820*/  LDL R28, [R1+0x658] ;  /* 0x00065800011c7983 */ /* 0x000ee80000100800 */
[----:B------:R0:W3:Y:S04]  /*1e830*/  @P2 LDG.E.U8 R14, desc[UR20][R18.64] ;  /* 0x00000014120e2981 */ /* 0x0000e8000c1e1100 */
[----:B------:R-:W3:Y:S04]  /*1e840*/  LDL R26, [R1+0x65c] ;  /* 0x00065c00011a7983 */ /* 0x000ee80000100800 */
[----:B----4-:R-:W-:Y:S04]  /*1e850*/  STL [R1+0xbbc], R144 ;  /* 0x000bbc9001007387 */ /* 0x010fe80000100800 */
[----:B------:R-:W4:Y:S04]  /*1e860*/  LDL R25, [R1+0x660] ;  /* 0x0006600001197983 */ /* 0x000f280000100800 */
[----:B------:R-:W4:Y:S04]  /*1e870*/  LDL R6, [R1+0x664] ;  /* 0x0006640001067983 */ /* 0x000f280000100800 */
[----:B--2---:R-:W-:Y:S04]  /*1e880*/  STL [R1+0xbc0], R3 ;  /* 0x000bc00301007387 */ /* 0x004fe80000100800 */
[----:B------:R-:W-:Y:S04]  /*1e890*/  STL [R1+0x8], R31 ;  /* 0x0000081f01007387 */ /* 0x000fe80000100800 */
[----:B------:R-:W2:Y:S04]  /*1e8a0*/  LDL R23, [R1+0x668] ;  /* 0x0006680001177983 */ /* 0x000ea80000100800 */
[----:B------:R-:W2:Y:S01]  /*1e8b0*/  LDL R22, [R1+0x66c] ;  /* 0x00066c0001167983 */ /* 0x000ea20000100800 */
[----:B------:R-:W-:-:S02]  /*1e8c0*/  ISETP.GT.AND P1, PT, R16, 0x30, PT ;  /* 0x000000301000780c */ /* 0x000fc40003f24270 */
[----:B------:R-:W-:Y:S01]  /*1e8d0*/  PRMT R13, RZ, 0x7610, R13 ;  /* 0x00007610ff0d7816 */ /* 0x000fe2000000000d */
[----:B---3--:R-:W-:Y:S04]  /*1e8e0*/  STL [R1+0xbc4], R2 ;  /* 0x000bc40201007387 */ /* 0x008fe80000100800 */
[----:B------:R-:W3:Y:S04]  /*1e8f0*/  LDL R21, [R1+0x670] ;  /* 0x0006700001157983 */ /* 0x000ee80000100800 */
[----:B------:R-:W3:Y:S01]  /*1e900*/  LDL R20, [R1+0x674] ;  /* 0x0006740001147983 */ /* 0x000ee20000100800 */
[----:B------:R-:W-:-:S03]  /*1e910*/  ISETP.GT.AND P3, PT, R16, 0x31, PT ;  /* 0x000000311000780c */ /* 0x000fc60003f64270 */
[----:B------:R1:W-:Y:S01]  /*1e920*/  STL [R1+0xbc8], R5 ;  /* 0x000bc80501007387 */ /* 0x0003e20000100800 */
[----:B0-----:R-:W-:Y:S02]  /*1e930*/  @P2 IMAD.MOV.U32 R19, RZ, RZ, R27 ;  /* 0x000000ffff132224 */ /* 0x001fe400078e001b */
[----:B------:R-:W-:-:S05]  /*1e940*/  @P2 IMAD.MOV.U32 R18, RZ, RZ, R24 ;  /* 0x000000ffff122224 */ /* 0x000fca00078e0018 */
[----:B------:R0:W3:Y:S04]  /*1e950*/  @P2 LDG.E.U8 R13, desc[UR20][R18.64] ;  /* 0x00000014120d2981 */ /* 0x0000e8000c1e1100 */
[----:B------:R0:W-:Y:S01]  /*1e960*/  STL [R1+0xbcc], R14 ;  /* 0x000bcc0e01007387 */ /* 0x0001e20000100800 */
[----:B-1----:R-:W-:Y:S02]  /*1e970*/  PRMT R5, RZ, 0x7610, R5 ;  /* 0x00007610ff057816 */ /* 0x002fe40000000005 */
[----:B------:R-:W-:Y:S01]  /*1e980*/  PRMT R2, RZ, 0x7610, R2 ;  /* 0x00007610ff027816 */ /* 0x000fe20000000002 */
[----:B------:R-:W3:Y:S01]  /*1e990*/  LDL R27, [R1+0x678] ;  /* 0x00067800011b7983 */ /* 0x000ee20000100800 */
[----:B0-----:R-:W-:Y:S02]  /*1e9a0*/  @P1 IMAD.MOV.U32 R18, RZ, RZ, R26 ;  /* 0x000000ffff121224 */ /* 0x001fe400078e001a */
[----:B------:R-:W-:Y:S01]  /*1e9b0*/  @P1 IMAD.MOV.U32 R19, RZ, RZ, R28 ;  /* 0x000000ffff131224 */ /* 0x000fe200078e001c */
[----:B------:R-:W-:Y:S01]  /*1e9c0*/  PRMT R7, RZ, 0x7610, R7 ;  /* 0x00007610ff077816 */ /* 0x000fe20000000007 */
[----:B------:R-:W3:Y:S01]  /*1e9d0*/  LDL R24, [R1+0x67c] ;  /* 0x00067c0001187983 */ /* 0x000ee20000100800 */
[----:B------:R-:W-:-:S06]  /*1e9e0*/  PRMT R14, RZ, 0x7610, R14 ;  /* 0x00007610ff0e7816 */ /* 0x000fcc000000000e */
[----:B------:R4:W3:Y:S02]  /*1e9f0*/  @P1 LDG.E.U8 R14, desc[UR20][R18.64] ;  /* 0x00000014120e1981 */ /* 0x0008e4000c1e1100 */
[----:B----4-:R-:W-:Y:S02]  /*1ea00*/  @P1 IMAD.MOV.U32 R18, RZ, RZ, R6 ;  /* 0x000000ffff121224 */ /* 0x010fe400078e0006 */
[----:B------:R-:W-:-:S05]  /*1ea10*/  @P1 IMAD.MOV.U32 R19, RZ, RZ, R25 ;  /* 0x000000ffff131224 */ /* 0x000fca00078e0019 */
[----:B------:R2:W4:Y:S02]  /*1ea20*/  @P1 LDG.E.U8 R5, desc[UR20][R18.64] ;  /* 0x0000001412051981 */ /* 0x000524000c1e1100 */
[----:B--2---:R-:W-:Y:S02]  /*1ea30*/  @P3 IMAD.MOV.U32 R19, RZ, RZ, R23 ;  /* 0x000000ffff133224 */ /* 0x004fe400078e0017 */
[----:B------:R-:W-:-:S05]  /*1ea40*/  @P3 IMAD.MOV.U32 R18, RZ, RZ, R22 ;  /* 0x000000ffff123224 */ /* 0x000fca00078e0016 */
[----:B------:R3:W2:Y:S02]  /*1ea50*/  @P3 LDG.E.U8 R2, desc[UR20][R18.64] ;  /* 0x0000001412023981 */ /* 0x0006a4000c1e1100 */
[----:B---3--:R-:W-:Y:S02]  /*1ea60*/  @P3 IMAD.MOV.U32 R19, RZ, RZ, R21 ;  /* 0x000000ffff133224 */ /* 0x008fe400078e0015 */
[----:B------:R-:W-:-:S05]  /*1ea70*/  @P3 IMAD.MOV.U32 R18, RZ, RZ, R20 ;  /* 0x000000ffff123224 */ /* 0x000fca00078e0014 */
[----:B------:R-:W3:Y:S04]  /*1ea80*/  @P3 LDG.E.U8 R7, desc[UR20][R18.64] ;  /* 0x0000001412073981 */ /* 0x000ee8000c1e1100 */
[----:B------:R0:W-:Y:S04]  /*1ea90*/  STL [R1+0xbd0], R13 ;  /* 0x000bd00d01007387 */ /* 0x0001e80000100800 */
[----:B------:R-:W3:Y:S04]  /*1eaa0*/  LDL R26, [R1+0x680] ;  /* 0x00068000011a7983 */ /* 0x000ee80000100800 */
[----:B0-----:R-:W3:Y:S04]  /*1eab0*/  LDL R13, [R1+0x684] ;  /* 0x00068400010d7983 */ /* 0x001ee80000100800 */
[----:B------:R-:W-:Y:S04]  /*1eac0*/  STL [R1+0xbe8], R14 ;  /* 0x000be80e01007387 */ /* 0x000fe80000100800 */
[----:B------:R-:W3:Y:S04]  /*1ead0*/  LDL R25, [R1+0x688] ;  /* 0x0006880001197983 */ /* 0x000ee80000100800 */
[----:B------:R-:W3:Y:S04]  /*1eae0*/  LDL R6, [R1+0x68c] ;  /* 0x00068c0001067983 */ /* 0x000ee80000100800 */
[----:B----4-:R-:W-:Y:S04]  /*1eaf0*/  STL [R1+0xbec], R5 ;  /* 0x000bec0501007387 */ /* 0x010fe80000100800 */
[----:B------:R-:W4:Y:S04]  /*1eb00*/  LDL R23, [R1+0x690] ;  /* 0x0006900001177983 */ /* 0x000f280000100800 */
[----:B------:R-:W4:Y:S04]  /*1eb10*/  LDL R22, [R1+0x694] ;  /* 0x0006940001167983 */ /* 0x000f280000100800 */
[----:B--2---:R0:W-:Y:S04]  /*1eb20*/  STL [R1+0xbd4], R2 ;  /* 0x000bd40201007387 */ /* 0x0041e80000100800 */
[----:B------:R-:W2:Y:S04]  /*1eb30*/  LDL R21, [R1+0x698] ;  /* 0x0006980001157983 */ /* 0x000ea80000100800 */
[----:B------:R-:W2:Y:S01]  /*1eb40*/  LDL R20, [R1+0x69c] ;  /* 0x00069c0001147983 */ /* 0x000ea20000100800 */
[----:B------:R-:W-:-:S02]  /*1eb50*/  ISETP.GT.AND P2, PT, R16, 0x32, PT ;  /* 0x000000321000780c */ /* 0x000fc40003f44270 */
[----:B------:R-:W-:Y:S02]  /*1eb60*/  ISETP.GT.AND P1, PT, R16, 0x33, PT ;  /* 0x000000331000780c */ /* 0x000fe40003f24270 */
[----:B------:R-:W-:Y:S01]  /*1eb70*/  PRMT R3, RZ, 0x7610, R3 ;  /* 0x00007610ff037816 */ /* 0x000fe20000000003 */
[----:B---3--:R-:W-:Y:S08]  /*1eb80*/  STL [R1+0xbd8], R7 ;  /* 0x000bd80701007387 */ /* 0x008ff00000100800 */
[----:B------:R-:W-:Y:S01]  /*1eb90*/  @P2 IMAD.MOV.U32 R18, RZ, RZ, R24 ;  /* 0x000000ffff122224 */ /* 0x000fe200078e0018 */
[----:B0-----:R-:W3:Y:S01]  /*1eba0*/  LDL R2, [R1+0x6a4] ;  /* 0x0006a40001027983 */ /* 0x001ee20000100800 */
[----:B------:R-:W-:-:S03]  /*1ebb0*/  @P2 IMAD.MOV.U32 R19, RZ, RZ, R27 ;  /* 0x000000ffff132224 */ /* 0x000fc600078e001b */
[----:B------:R-:W3:Y:S01]  /*1ebc0*/  LDL R24, [R1+0x6a0] ;  /* 0x0006a00001187983 */ /* 0x000ee20000100800 */
[----:B------:R-:W-:-:S03]  /*1ebd0*/  PRMT R8, RZ, 0x7610, R8 ;  /* 0x00007610ff087816 */ /* 0x000fc60000000008 */
[----:B------:R0:W3:Y:S01]  /*1ebe0*/  @P2 LDG.E.U8 R3, desc[UR20][R18.64] ;  /* 0x0000001412032981 */ /* 0x0000e2000c1e1100 */
[----:B------:R-:W-:Y:S01]  /*1ebf0*/  PRMT R144, RZ, 0x7610, R144 ;  /* 0x00007610ff907816 */ /* 0x000fe20000000090 */
[----:B0-----:R-:W-:Y:S02]  /*1ec00*/  @P2 IMAD.MOV.U32 R19, RZ, RZ, R26 ;  /* 0x000000ffff132224 */ /* 0x001fe400078e001a */
[----:B------:R-:W-:-:S05]  /*1ec10*/  @P2 IMAD.MOV.U32 R18, RZ, RZ, R13 ;  /* 0x000000ffff122224 */ /* 0x000fca00078e000d */
[----:B------:R0:W3:Y:S01]  /*1ec20*/  @P2 LDG.E.U8 R8, desc[UR20][R18.64] ;  /* 0x0000001412082981 */ /* 0x0000e2000c1e1100 */
[----:B------:R-:W-:Y:S01]  /*1ec30*/  ISETP.GT.AND P3, PT, R16, 0x34, PT ;  /* 0x000000341000780c */ /* 0x000fe20003f64270 */
[----:B0-----:R-:W-:Y:S02]  /*1ec40*/  @P1 IMAD.MOV.U32 R19, RZ, RZ, R25 ;  /* 0x000000ffff131224 */ /* 0x001fe400078e0019 */
[----:B------:R-:W-:-:S05]  /*1ec50*/  @P1 IMAD.MOV.U32 R18, RZ, RZ, R6 ;  /* 0x000000ffff121224 */ /* 0x000fca00078e0006 */
[----:B------:R4:W3:Y:S01]  /*1ec60*/  @P1 LDG.E.U8 R144, desc[UR20][R18.64] ;  /* 0x0000001412901981 */ /* 0x0008e2000c1e1100 */
[----:B------:R-:W-:Y:S02]  /*1ec70*/  PRMT R9, RZ, 0x7610, R9 ;  /* 0x00007610ff097816 */ /* 0x000fe40000000009 */
[----:B------:R-:W-:Y:S01]  /*1ec80*/  PRMT R15, RZ, 0x7610, R15 ;  /* 0x00007610ff0f7816 */ /* 0x000fe2000000000f */
[----:B----4-:R-:W-:Y:S02]  /*1ec90*/  @P1 IMAD.MOV.U32 R19, RZ, RZ, R23 ;  /* 0x000000ffff131224 */ /* 0x010fe400078e0017 */
[----:B------:R-:W-:-:S05]  /*1eca0*/  @P1 IMAD.MOV.U32 R18, RZ, RZ, R22 ;  /* 0x000000ffff121224 */ /* 0x000fca00078e0016 */
[----:B------:R2:W4:Y:S02]  /*1ecb0*/  @P1 LDG.E.U8 R9, desc[UR20][R18.64] ;  /* 0x0000001412091981 */ /* 0x000524000c1e1100 */
[----:B--2---:R-:W-:Y:S02]  /*1ecc0*/  @P3 IMAD.MOV.U32 R19, RZ, RZ, R21 ;  /* 0x000000ffff133224 */ /* 0x004fe400078e0015 */
[----:B------:R-:W-:-:S05]  /*1ecd0*/  @P3 IMAD.MOV.U32 R18, RZ, RZ, R20 ;  /* 0x000000ffff123224 */ /* 0x000fca00078e0014 */
[----:B------:R3:W2:Y:S01]  /*1ece0*/  @P3 LDG.E.U8 R15, desc[UR20][R18.64] ;  /* 0x00000014120f3981 */ /* 0x0006a2000c1e1100 */
[----:B------:R-:W-:Y:S01]  /*1ecf0*/  PRMT R10, RZ, 0x7610, R10 ;  /* 0x00007610ff0a7816 */ /* 0x000fe2000000000a */
[----:B---3--:R-:W-:Y:S02]  /*1ed00*/  @P3 IMAD.MOV.U32 R18, RZ, RZ, R2 ;  /* 0x000000ffff123224 */ /* 0x008fe400078e0002 */
[----:B------:R-:W-:Y:S01]  /*1ed10*/  @P3 IMAD.MOV.U32 R19, RZ, RZ, R24 ;  /* 0x000000ffff133224 */ /* 0x000fe200078e0018 */
[----:B------:R-:W-:Y:S04]  /*1ed20*/  STL [R1+0xbdc], R3 ;  /* 0x000bdc0301007387 */ /* 0x000fe80000100800 */
[----:B------:R-:W3:Y:S04]  /*1ed30*/  LDL R14, [R1+0x6a8] ;  /* 0x0006a800010e7983 */ /* 0x000ee80000100800 */
[----:B------:R-:W3:Y:S04]  /*1ed40*/  LDL R13, [R1+0x6ac] ;  /* 0x0006ac00010d7983 */ /* 0x000ee80000100800 */
[----:B------:R3:W3:Y:S04]  /*1ed50*/  @P3 LDG.E.U8 R10, desc[UR20][R18.64] ;  /* 0x00000014120a3981 */ /* 0x0006e8000c1e1100 */
[----:B------:R0:W-:Y:S04]  /*1ed60*/  STL [R1+0xbe0], R8 ;  /* 0x000be00801007387 */ /* 0x0001e80000100800 */
[----:B------:R-:W3:Y:S04]  /*1ed70*/  LDL R6, [R1+0x6b0] ;  /* 0x0006b00001067983 */ /* 0x000ee80000100800 */
[----:B------:R-:W3:Y:S04]  /*1ed80*/  LDL R5, [R1+0x6b4] ;  /* 0x0006b40001057983 */ /* 0x000ee80000100800 */
[----:B------:R-:W-:Y:S04]  /*1ed90*/  STL [R1+0xbf0], R144 ;  /* 0x000bf09001007387 */ /* 0x000fe80000100800 */
[----:B------:R-:W3:Y:S04]  /*1eda0*/  LDL R23, [R1+0x6b8] ;  /* 0x0006b80001177983 */ /* 0x000ee80000100800 */
[----:B------:R-:W3:Y:S04]  /*1edb0*/  LDL R22, [R1+0x6bc] ;  /* 0x0006bc0001167983 */ /* 0x000ee80000100800 */
[----:B0-----:R-:W3:Y:S04]  /*1edc0*/  LDL R8, [R1+0x6c0] ;  /* 0x0006c00001087983 */ /* 0x001ee80000100800 */
[----:B------:R-:W3:Y:S04]  /*1edd0*/  LDL R7, [R1+0x6c4] ;  /* 0x0006c40001077983 */ /* 0x000ee80000100800 */
[----:B----4-:R-:W-:Y:S04]  /*1ede0*/  STL [R1+0xbf4], R9 ;  /* 0x000bf40901007387 */ /* 0x010fe80000100800 */
[----:B------:R-:W4:Y:S04]  /*1edf0*/  LDL R21, [R1+0x6c8] ;  /* 0x0006c80001157983 */ /* 0x000f280000100800 */
[----:B------:R-:W4:Y:S04]  /*1ee00*/  LDL R20, [R1+0x6cc] ;  /* 0x0006cc0001147983 */ /* 0x000f280000100800 */
[----:B--2---:R-:W-:Y:S04]  /*1ee10*/  STL [R1+0xbf8], R15 ;  /* 0x000bf80f01007387 */ /* 0x004fe80000100800 */
[----:B------:R-:W2:Y:S04]  /*1ee20*/  LDL R2, [R1+0x6d4] ;  /* 0x0006d40001027983 */ /* 0x000ea80000100800 */
[----:B------:R-:W2:Y:S01]  /*1ee30*/  LDL R3, [R1+0x6d0] ;  /* 0x0006d00001037983 */ /* 0x000ea20000100800 */
[----:B------:R-:W-:-:S02]  /*1ee40*/  ISETP.GT.AND P2, PT, R16, 0x35, PT ;  /* 0x000000351000780c */ /* 0x000fc40003f44270 */
[----:B------:R-:W-:Y:S02]  /*1ee50*/  ISETP.GT.AND P1, PT, R16, 0x36, PT ;  /* 0x000000361000780c */ /* 0x000fe40003f24270 */
[----:B------:R-:W-:Y:S02]  /*1ee60*/  PRMT R160, RZ, 0x7610, R160 ;  /* 0x00007610ffa07816 */ /* 0x000fe400000000a0 */
[----:B------:R-:W-:-:S07]  /*1ee70*/  PRMT R11, RZ, 0x7610, R11 ;  /* 0x00007610ff0b7816 */ /* 0x000fce000000000b */
[----:B---3--:R-:W-:Y:S02]  /*1ee80*/  @P2 IMAD.MOV.U32 R19, RZ, RZ, R14 ;  /* 0x000000ffff132224 */ /* 0x008fe400078e000e */
[----:B------:R-:W-:Y:S01]  /*1ee90*/  @P2 IMAD.MOV.U32 R18, RZ, RZ, R13 ;  /* 0x000000ffff122224 */ /* 0x000fe200078e000d */
[----:B------:R0:W-:Y:S04]  /*1eea0*/  STL [R1+0xbfc], R10 ;  /* 0x000bfc0a01007387 */ /* 0x0001e80000100800 */
[----:B------:R-:W3:Y:S04]  /*1eeb0*/  LDL R14, [R1+0x6d8] ;  /* 0x0006d800010e7983 */ /* 0x000ee80000100800 */
[----:B------:R-:W3:Y:S04]  /*1eec0*/  LDL R13, [R1+0x6dc] ;  /* 0x0006dc00010d7983 */ /* 0x000ee80000100800 */
[----:B------:R1:W3:Y:S01]  /*1eed0*/  @P2 LDG.E.U8 R160, desc[UR20][R18.64] ;  /* 0x0000001412a02981 */ /* 0x0002e2000c1e1100 */
[----:B------:R-:W-:-:S02]  /*1eee0*/  ISETP.GT.AND P3, PT, R16, 0x37, PT ;  /* 0x000000371000780c */ /* 0x000fc40003f64270 */
[----:B------:R-:W-:Y:S01]  /*1eef0*/  PRMT R4, RZ, 0x7610, R4 ;  /* 0x00007610ff047816 */ /* 0x000fe20000000004 */
[----:B0-----:R-:W3:Y:S04]  /*1ef00*/  LDL R10, [R1+0x6e8] ;  /* 0x0006e800010a7983 */ /* 0x001ee80000100800 */
[----:B------:R-:W3:Y:S01]  /*1ef10*/  LDL R9, [R1+0x6ec] ;  /* 0x0006ec0001097983 */ /* 0x000ee20000100800 */
[----:B-1----:R-:W-:Y:S02]  /*1ef20*/  @P2 IMAD.MOV.U32 R18, RZ, RZ, R5 ;  /* 0x000000ffff122224 */ /* 0x002fe400078e0005 */
[----:B------:R-:W-:Y:S01]  /*1ef30*/  @P2 IMAD.MOV.U32 R19, RZ, RZ, R6 ;  /* 0x000000ffff132224 */ /* 0x000fe200078e0006 */
[----:B------:R-:W3:Y:S04]  /*1ef40*/  LDL R5, [R1+0x6e4] ;  /* 0x0006e40001057983 */ /* 0x000ee80000100800 */
[----:B------:R-:W3:Y:S04]  /*1ef50*/  LDL R6, [R1+0x6e0] ;  /* 0x0006e00001067983 */ /* 0x000ee80000100800 */
[----:B------:R0:W3:Y:S01]  /*1ef60*/  @P2 LDG.E.U8 R11, desc[UR20][R18.64] ;  /* 0x00000014120b2981 */ /* 0x0000e2000c1e1100 */
[----:B------:R-:W-:-:S02]  /*1ef70*/  PRMT R12, RZ, 0x7610, R12 ;  /* 0x00007610ff0c7816 */ /* 0x000fc4000000000c */
[----:B------:R-:W-:Y:S01]  /*1ef80*/  PRMT R0, RZ, 0x7610, R0 ;  /* 0x00007610ff007816 */ /* 0x000fe20000000000 */
[----:B------:R-:W3:Y:S01]  /*1ef90*/  LDL R15, [R1+0x70c] ;  /* 0x00070c00010f7983 */ /* 0x000ee20000100800 */
[----:B------:R-:W-:Y:S02]  /*1efa0*/  PRMT R164, RZ, 0x7610, R164 ;  /* 0x00007610ffa47816 */ /* 0x000fe400000000a4 */
[----:B------:R-:W-:Y:S01]  /*1efb0*/  PRMT R162, RZ, 0x7610, R162 ;  /* 0x00007610ffa27816 */ /* 0x000fe200000000a2 */
[----:B------:R-:W3:Y:S01]  /*1efc0*/  LDL R27, [R1+0x838] ;  /* 0x00083800011b7983 */ /* 0x000ee20000100800 */
[----:B0-----:R-:W-:Y:S02]  /*1efd0*/  @P1 IMAD.MOV.U32 R18, RZ, RZ, R22 ;  /* 0x000000ffff121224 */ /* 0x001fe400078e0016 */
[----:B------:R-:W-:Y:S01]  /*1efe0*/  @P1 IMAD.MOV.U32 R19, RZ, RZ, R23 ;  /* 0x000000ffff131224 */ /* 0x000fe200078e0017 */
        /* <DEDUP_REMOVED lines=19> */
[----:B----4-:R-:W-:Y:S02]  /*1f120*/  @P3 IMAD.MOV.U32 R18, RZ, RZ, R20 ;  /* 0x000000ffff123224 */ /* 0x010fe400078e0014 */
[----:B------:R-:W-:Y:S01]  /*1f130*/  @P3 IMAD.MOV.U32 R19, RZ, RZ, R21 ;  /* 0x000000ffff133224 */ /* 0x000fe200078e0015 */
[C---:B------:R-:W-:Y:S01]  /*1f140*/  ISETP.GT.AND P2, PT, R16.reuse, 0x38, PT ;  /* 0x000000381000780c */ /* 0x040fe20003f44270 */
[----:B------:R-:W4:Y:S04]  /*1f150*/  LDL R21, [R1+0x6fc] ;  /* 0x0006fc0001157983 */ /* 0x000f280000100800 */
[----:B------:R2:W4:Y:S01]  /*1f160*/  @P3 LDG.E.U8 R0, desc[UR20][R18.64] ;  /* 0x0000001412003981 */ /* 0x000522000c1e1100 */
[----:B------:R-:W-:-:S03]  /*1f170*/  ISETP.GT.AND P1, PT, R16, 0x39, PT ;  /* 0x000000391000780c */ /* 0x000fc60003f24270 */
[----:B------:R-:W4:Y:S01]  /*1f180*/  LDL R20, [R1+0x708] ;  /* 0x0007080001147983 */ /* 0x000f220000100800 */
[----:B------:R-:W-:Y:S02]  /*1f190*/  PRMT R140, RZ, 0x7610, R140 ;  /* 0x00007610ff8c7816 */ /* 0x000fe4000000008c */
[----:B------:R-:W-:Y:S01]  /*1f1a0*/  PRMT R138, RZ, 0x7610, R138 ;  /* 0x00007610ff8a7816 */ /* 0x000fe2000000008a */
[----:B------:R-:W4:Y:S01]  /*1f1b0*/  LDL R36, [R1+0x888] ;  /* 0x0008880001247983 */ /* 0x000f220000100800 */
[----:B------:R-:W-:Y:S02]  /*1f1c0*/  PRMT R136, RZ, 0x7610, R136 ;  /* 0x00007610ff887816 */ /* 0x000fe40000000088 */
[----:B------:R-:W-:Y:S01]  /*1f1d0*/  PRMT R134, RZ, 0x7610, R134 ;  /* 0x00007610ff867816 */ /* 0x000fe20000000086 */
[----:B------:R-:W4:Y:S01]  /*1f1e0*/  LDL R43, [R1+0x8b8] ;  /* 0x0008b800012b7983 */ /* 0x000f220000100800 */
[----:B------:R-:W-:Y:S02]  /*1f1f0*/  PRMT R132, RZ, 0x7610, R132 ;  /* 0x00007610ff847816 */ /* 0x000fe40000000084 */
[----:B------:R-:W-:Y:S01]  /*1f200*/  PRMT R130, RZ, 0x7610, R130 ;  /* 0x00007610ff827816 */ /* 0x000fe20000000082 */
[----:B------:R-:W4:Y:S01]  /*1f210*/  LDL R42, [R1+0x8bc] ;  /* 0x0008bc00012a7983 */ /* 0x000f220000100800 */
[----:B------:R-:W-:-:S02]  /*1f220*/  PRMT R128, RZ, 0x7610, R128 ;  /* 0x00007610ff807816 */ /* 0x000fc40000000080 */
        /* <DEDUP_REMOVED lines=14> */
[----:B--2---:R-:W-:-:S03]  /*1f310*/  @P3 IMAD.MOV.U32 R18, RZ, RZ, R2 ;  /* 0x000000ffff123224 */ /* 0x004fc600078e0002 */
[----:B------:R-:W2:Y:S01]  /*1f320*/  LDL R2, [R1+0x704] ;  /* 0x0007040001027983 */ /* 0x000ea20000100800 */
[----:B------:R-:W-:-:S03]  /*1f330*/  @P3 IMAD.MOV.U32 R19, RZ, RZ, R3 ;  /* 0x000000ffff133224 */ /* 0x000fc600078e0003 */
[----:B------:R-:W2:Y:S04]  /*1f340*/  LDL R3, [R1+0x700] ;  /* 0x0007000001037983 */ /* 0x000ea80000100800 */
[----:B------:R3:W2:Y:S01]  /*1f350*/  @P3 LDG.E.U8 R164, desc[UR20][R18.64] ;  /* 0x0000001412a43981 */ /* 0x0006a2000c1e1100 */
[----:B------:R-:W-:Y:S01]  /*1f360*/  ISETP.GT.AND P3, PT, R16, 0x3a, PT ;  /* 0x0000003a1000780c */ /* 0x000fe20003f64270 */
[----:B---3--:R-:W-:Y:S02]  /*1f370*/  @P2 IMAD.MOV.U32 R19, RZ, RZ, R14 ;  /* 0x000000ffff132224 */ /* 0x008fe400078e000e */
[----:B------:R-:W3:Y:S01]  /*1f380*/  LDL R14, [R1+0x718] ;  /* 0x00071800010e7983 */ /* 0x000ee20000100800 */
[----:B------:R-:W-:-:S03]  /*1f390*/  @P2 IMAD.MOV.U32 R18, RZ, RZ, R13 ;  /* 0x000000ffff122224 */ /* 0x000fc600078e000d */
[----:B------:R-:W3:Y:S04]  /*1f3a0*/  LDL R13, [R1+0x71c] ;  /* 0x00071c00010d7983 */ /* 0x000ee80000100800 */
[----:B------:R0:W3:Y:S02]  /*1f3b0*/  @P2 LDG.E.U8 R162, desc[UR20][R18.64] ;  /* 0x0000001412a22981 */ /* 0x0000e4000c1e1100 */
[----:B0-----:R-:W-:Y:S02]  /*1f3c0*/  @P2 IMAD.MOV.U32 R18, RZ, RZ, R5 ;  /* 0x000000ffff122224 */ /* 0x001fe400078e0005 */
[----:B------:R-:W3:Y:S01]  /*1f3d0*/  LDL R5, [R1+0x714] ;  /* 0x0007140001057983 */ /* 0x000ee20000100800 */
[----:B------:R-:W-:-:S03]  /*1f3e0*/  @P2 IMAD.MOV.U32 R19, RZ, RZ, R6 ;  /* 0x000000ffff132224 */ /* 0x000fc600078e0006 */
[----:B------:R-:W3:Y:S04]  /*1f3f0*/  LDL R6, [R1+0x710] ;  /* 0x0007100001067983 */ /* 0x000ee80000100800 */
[----:B------:R0:W3:Y:S02]  /*1f400*/  @P2 LDG.E.U8 R158, desc[UR20][R18.64] ;  /* 0x00000014129e2981 */ /* 0x0000e4000c1e1100 */
[----:B0-----:R-:W-:Y:S02]  /*1f410*/  @P1 IMAD.MOV.U32 R18, RZ, RZ, R9 ;  /* 0x000000ffff121224 */ /* 0x001fe400078e0009 */
[----:B------:R-:W-:Y:S01]  /*1f420*/  @P1 IMAD.MOV.U32 R19, RZ, RZ, R10 ;  /* 0x000000ffff131224 */ /* 0x000fe200078e000a */
[----:B------:R-:W3:Y:S04]  /*1f430*/  LDL R9, [R1+0x72c] ;  /* 0x00072c0001097983 */ /* 0x000ee80000100800 */
[----:B------:R0:W3:Y:S04]  /*1f440*/  @P1 LDG.E.U8 R156, desc[UR20][R18.64] ;  /* 0x00000014129c1981 */ /* 0x0000e8000c1e1100 */
[----:B------:R-:W3:Y:S01]  /*1f450*/  LDL R10, [R1+0x728] ;  /* 0x00072800010a7983 */ /* 0x000ee20000100800 */
[----:B0-----:R-:W-:-:S03]  /*1f460*/  @P1 IMAD.MOV.U32 R18, RZ, RZ, R7 ;  /* 0x000000ffff121224 */ /* 0x001fc600078e0007 */
[----:B------:R-:W3:Y:S01]  /*1f470*/  LDL R7, [R1+0x724] ;  /* 0x0007240001077983 */ /* 0x000ee20000100800 */
[----:B------:R-:W-:-:S03]  /*1f480*/  @P1 IMAD.MOV.U32 R19, RZ, RZ, R8 ;  /* 0x000000ffff131224 */ /* 0x000fc600078e0008 */
[----:B------:R-:W3:Y:S04]  /*1f490*/  LDL R8, [R1+0x720] ;  /* 0x0007200001087983 */ /* 0x000ee80000100800 */
[----:B------:R0:W3:Y:S02]  /*1f4a0*/  @P1 LDG.E.U8 R154, desc[UR20][R18.64] ;  /* 0x00000014129a1981 */ /* 0x0000e4000c1e1100 */
[----:B0-----:R-:W-:Y:S02]  /*1f4b0*/  @P3 IMAD.MOV.U32 R19, RZ, RZ, R22 ;  /* 0x000000ffff133224 */ /* 0x001fe400078e0016 */
[----:B----4-:R-:W-:Y:S01]  /*1f4c0*/  @P3 IMAD.MOV.U32 R18, RZ, RZ, R21 ;  /* 0x000000ffff123224 */ /* 0x010fe200078e0015 */
[C---:B------:R-:W-:Y:S01]  /*1f4d0*/  ISETP.GT.AND P2, PT, R16.reuse, 0x3b, PT ;  /* 0x0000003b1000780c */ /* 0x040fe20003f44270 */
[----:B------:R-:W4:Y:S04]  /*1f4e0*/  LDL R22, [R1+0x738] ;  /* 0x0007380001167983 */ /* 0x000f280000100800 */
[----:B------:R2:W4:Y:S01]  /*1f4f0*/  @P3 LDG.E.U8 R152, desc[UR20][R18.64] ;  /* 0x0000001412983981 */ /* 0x000522000c1e1100 */
[----:B------:R-:W-:-:S03]  /*1f500*/  ISETP.GT.AND P1, PT, R16, 0x3c, PT ;  /* 0x0000003c1000780c */ /* 0x000fc60003f24270 */
[----:B------:R-:W4:Y:S01]  /*1f510*/  LDL R21, [R1+0x73c] ;  /* 0x00073c0001157983 */ /* 0x000f220000100800 */
[----:B--2---:R-:W-:-:S03]  /*1f520*/  @P3 IMAD.MOV.U32 R18, RZ, RZ, R2 ;  /* 0x000000ffff123224 */ /* 0x004fc600078e0002 */
[----:B------:R-:W2:Y:S01]  /*1f530*/  LDL R2, [R1+0x734] ;  /* 0x0007340001027983 */ /* 0x000ea20000100800 */
[----:B------:R-:W-:-:S03]  /*1f540*/  @P3 IMAD.MOV.U32 R19, RZ, RZ, R3 ;  /* 0x000000ffff133224 */ /* 0x000fc600078e0003 */
[----:B------:R-:W4:Y:S04]  /*1f550*/  LDL R3, [R1+0x730] ;  /* 0x0007300001037983 */ /* 0x000f280000100800 */
[----:B------:R0:W4:Y:S02]  /*1f560*/  @P3 LDG.E.U8 R150, desc[UR20][R18.64] ;  /* 0x0000001412963981 */ /* 0x000124000c1e1100 */
[----:B0-----:R-:W-:Y:S02]  /*1f570*/  @P2 IMAD.MOV.U32 R18, RZ, RZ, R15 ;  /* 0x000000ffff122224 */ /* 0x001fe400078e000f */
[----:B------:R-:W-:Y:S01]  /*1f580*/  @P2 IMAD.MOV.U32 R19, RZ, RZ, R20 ;  /* 0x000000ffff132224 */ /* 0x000fe200078e0014 */
[----:B------:R-:W-:Y:S01]  /*1f590*/  ISETP.GT.AND P3, PT, R16, 0x3d, PT ;  /* 0x0000003d1000780c */ /* 0x000fe20003f64270 */
[----:B------:R-:W4:Y:S04]  /*1f5a0*/  LDL R20, [R1+0x748] ;  /* 0x0007480001147983 */ /* 0x000f280000100800 */
[----:B------:R3:W4:Y:S04]  /*1f5b0*/  @P2 LDG.E.U8 R148, desc[UR20][R18.64] ;  /* 0x0000001412942981 */ /* 0x000728000c1e1100 */
[----:B------:R-:W4:Y:S01]  /*1f5c0*/  LDL R15, [R1+0x74c] ;  /* 0x00074c00010f7983 */ /* 0x000f220000100800 */
[----:B---3--:R-:W-:-:S03]  /*1f5d0*/  @P2 IMAD.MOV.U32 R18, RZ, RZ, R5 ;  /* 0x000000ffff122224 */ /* 0x008fc600078e0005 */
        /* <DEDUP_REMOVED lines=15> */
[----:B------:R-:W-:Y:S01]  /*1f6d0*/  @P3 IMAD.MOV.U32 R19, RZ, RZ, R10 ;  /* 0x000000ffff133224 */ /* 0x000fe200078e000a */
[C---:B------:R-:W-:Y:S01]  /*1f6e0*/  ISETP.GT.AND P2, PT, R16.reuse, 0x3e, PT ;  /* 0x0000003e1000780c */ /* 0x040fe20003f44270 */
[----:B------:R-:W3:Y:S04]  /*1f6f0*/  LDL R10, [R1+0x768] ;  /* 0x00076800010a7983 */ /* 0x000ee80000100800 */
[----:B------:R2:W3:Y:S01]  /*1f700*/  @P3 LDG.E.U8 R138, desc[UR20][R18.64] ;  /* 0x00000014128a3981 */ /* 0x0004e2000c1e1100 */
[----:B------:R-:W-:-:S03]  /*1f710*/  ISETP.GT.AND P1, PT, R16, 0x3f, PT ;  /* 0x0000003f1000780c */ /* 0x000fc60003f24270 */
[----:B------:R-:W3:Y:S01]  /*1f720*/  LDL R9, [R1+0x76c] ;  /* 0x00076c0001097983 */ /* 0x000ee20000100800 */
[----:B--2---:R-:W-:-:S03]  /*1f730*/  @P3 IMAD.MOV.U32 R18, RZ, RZ, R2 ;  /* 0x000000ffff123224 */ /* 0x004fc600078e0002 */
[----:B------:R-:W2:Y:S01]  /*1f740*/  LDL R2, [R1+0x764] ;  /* 0x0007640001027983 */ /* 0x000ea20000100800 */
[----:B----4-:R-:W-:-:S03]  /*1f750*/  @P3 IMAD.MOV.U32 R19, RZ, RZ, R3 ;  /* 0x000000ffff133224 */ /* 0x010fc600078e0003 */
        /* <DEDUP_REMOVED lines=67> */
[----:B------:R0:W4:Y:S01]  /*1fb90*/  @P3 LDG.E.U8 R112, desc[UR20][R18.64] ;  /* 0x0000001412703981 */ /* 0x000122000c1e1100 */
[----:B------:R-:W-:Y:S01]  /*1fba0*/  PRMT R108, RZ, 0x7610, R108 ;  /* 0x00007610ff6c7816 */ /* 0x000fe2000000006c */
[----:B0-----:R-:W-:Y:S02]  /*1fbb0*/  @P2 IMAD.MOV.U32 R18, RZ, RZ, R13 ;  /* 0x000000ffff122224 */ /* 0x001fe400078e000d */
[----:B------:R-:W-:Y:S01]  /*1fbc0*/  @P2 IMAD.MOV.U32 R19, RZ, RZ, R14 ;  /* 0x000000ffff132224 */ /* 0x000fe200078e000e */
[----:B------:R-:W-:Y:S01]  /*1fbd0*/  ISETP.GT.AND P3, PT, R16, 0x46, PT ;  /* 0x000000461000780c */ /* 0x000fe20003f64270 */
[----:B------:R-:W4:Y:S04]  /*1fbe0*/  LDL R14, [R1+0x7d8] ;  /* 0x0007d800010e7983 */ /* 0x000f280000100800 */
[----:B------:R3:W4:Y:S01]  /*1fbf0*/  @P2 LDG.E.U8 R110, desc[UR20][R18.64] ;  /* 0x00000014126e2981 */ /* 0x000722000c1e1100 */
[----:B------:R-:W-:-:S03]  /*1fc00*/  PRMT R106, RZ, 0x7610, R106 ;  /* 0x00007610ff6a7816 */ /* 0x000fc6000000006a */
[----:B------:R-:W4:Y:S01]  /*1fc10*/  LDL R13, [R1+0x7dc] ;  /* 0x0007dc00010d7983 */ /* 0x000f220000100800 */
[----:B------:R-:W-:Y:S01]  /*1fc20*/  PRMT R104, RZ, 0x7610, R104 ;  /* 0x00007610ff687816 */ /* 0x000fe20000000068 */
[----:B---3--:R-:W-:Y:S02]  /*1fc30*/  @P2 IMAD.MOV.U32 R18, RZ, RZ, R5 ;  /* 0x000000ffff122224 */ /* 0x008fe400078e0005 */
[----:B------:R-:W3:Y:S01]  /*1fc40*/  LDL R5, [R1+0x7d4] ;  /* 0x0007d40001057983 */ /* 0x000ee20000100800 */
[----:B------:R-:W-:-:S03]  /*1fc50*/  @P2 IMAD.MOV.U32 R19, RZ, RZ, R6 ;  /* 0x000000ffff132224 */ /* 0x000fc600078e0006 */
[----:B------:R-:W3:Y:S04]  /*1fc60*/  LDL R6, [R1+0x7d0] ;  /* 0x0007d00001067983 */ /* 0x000ee80000100800 */
[----:B------:R0:W3:Y:S02]  /*1fc70*/  @P2 LDG.E.U8 R108, desc[UR20][R18.64] ;  /* 0x00000014126c2981 */ /* 0x0000e4000c1e1100 */
[----:B0-----:R-:W-:Y:S02]  /*1fc80*/  @P1 IMAD.MOV.U32 R18, RZ, RZ, R9 ;  /* 0x000000ffff121224 */ /* 0x001fe400078e0009 */
[----:B------:R-:W-:Y:S01]  /*1fc90*/  @P1 IMAD.MOV.U32 R19, RZ, RZ, R10 ;  /* 0x000000ffff131224 */ /* 0x000fe200078e000a */
[----:B------:R-:W-:Y:S01]  /*1fca0*/  PRMT R102, RZ, 0x7610, R102 ;  /* 0x00007610ff667816 */ /* 0x000fe20000000066 */
        /* <DEDUP_REMOVED lines=10> */
[----:B------:R-:W-:Y:S01]  /*1fd50*/  ISETP.GT.AND P2, PT, R16, 0x47, PT ;  /* 0x000000471000780c */ /* 0x000fe20003f44270 */
[----:B------:R-:W3:Y:S04]  /*1fd60*/  LDL R22, [R1+0x7f8] ;  /* 0x0007f80001167983 */ /* 0x000ee80000100800 */
[----:B------:R2:W3:Y:S01]  /*1fd70*/  @P3 LDG.E.U8 R102, desc[UR20][R18.64] ;  /* 0x0000001412663981 */ /* 0x0004e2000c1e1100 */
[----:B------:R-:W-:-:S02]  /*1fd80*/  PRMT R100, RZ, 0x7610, R100 ;  /* 0x00007610ff647816 */ /* 0x000fc40000000064 */
[----:B------:R-:W-:Y:S01]  /*1fd90*/  ISETP.GT.AND P1, PT, R16, 0x48, PT ;  /* 0x000000481000780c */ /* 0x000fe20003f24270 */
[----:B------:R-:W3:Y:S01]  /*1fda0*/  LDL R21, [R1+0x7fc] ;  /* 0x0007fc0001157983 */ /* 0x000ee20000100800 */
[----:B--2---:R-:W-:-:S03]  /*1fdb0*/  @P3 IMAD.MOV.U32 R18, RZ, RZ, R2 ;  /* 0x000000ffff123224 */ /* 0x004fc600078e0002 */
[----:B------:R-:W2:Y:S01]  /*1fdc0*/  LDL R2, [R1+0x7f4] ;  /* 0x0007f40001027983 */ /* 0x000ea20000100800 */
[----:B----4-:R-:W-:-:S03]  /*1fdd0*/  @P3 IMAD.MOV.U32 R19, RZ, RZ, R3 ;  /* 0x000000ffff133224 */ /* 0x010fc600078e0003 */
[----:B------:R-:W4:Y:S01]  /*1fde0*/  LDL R3, [R1+0x7f0] ;  /* 0x0007f00001037983 */ /* 0x000f220000100800 */
[----:B------:R-:W-:-:S03]  /*1fdf0*/  PRMT R98, RZ, 0x7610, R98 ;  /* 0x00007610ff627816 */ /* 0x000fc60000000062 */
[----:B------:R0:W4:Y:S01]  /*1fe00*/  @P3 LDG.E.U8 R100, desc[UR20][R18.64] ;  /* 0x0000001412643981 */ /* 0x000122000c1e1100 */
[----:B------:R-:W-:Y:S01]  /*1fe10*/  PRMT R96, RZ, 0x7610, R96 ;  /* 0x00007610ff607816 */ /* 0x000fe20000000060 */
[----:B0-----:R-:W-:Y:S02]  /*1fe20*/  @P2 IMAD.MOV.U32 R18, RZ, RZ, R15 ;  /* 0x000000ffff122224 */ /* 0x001fe400078e000f */
[----:B------:R-:W-:Y:S01]  /*1fe30*/  @P2 IMAD.MOV.U32 R19, RZ, RZ, R20 ;  /* 0x000000ffff132224 */ /* 0x000fe200078e0014 */
[----:B------:R-:W-:Y:S01]  /*1fe40*/  ISETP.GT.AND P3, PT, R16, 0x49, PT ;  /* 0x000000491000780c */ /* 0x000fe20003f64270 */
[----:B------:R-:W4:Y:S04]  /*1fe50*/  LDL R20, [R1+0x808] ;  /* 0x0008080001147983 */ /* 0x000f280000100800 */
[----:B------:R3:W4:Y:S01]  /*1fe60*/  @P2 LDG.E.U8 R98, desc[UR20][R18.64] ;  /* 0x0000001412622981 */ /* 0x000722000c1e1100 */
[----:B------:R-:W-:-:S02]  /*1fe70*/  PRMT R94, RZ, 0x7610, R94 ;  /* 0x00007610ff5e7816 */ /* 0x000fc4000000005e */
[----:B------:R-:W-:Y:S01]  /*1fe80*/  PRMT R92, RZ, 0x7610, R92 ;  /* 0x00007610ff5c7816 */ /* 0x000fe2000000005c */
        /* <DEDUP_REMOVED lines=31> */
[----:B------:R-:W-:Y:S01]  /*20080*/  ISETP.GT.AND P3, PT, R16, 0x4c, PT ;  /* 0x0000004c1000780c */ /* 0x000fe20003f64270 */
[----:B0-----:R-:W-:Y:S02]  /*20090*/  @P2 IMAD.MOV.U32 R18, RZ, RZ, R21 ;  /* 0x000000ffff122224 */ /* 0x001fe400078e0015 */
[----:B------:R-:W-:-:S05]  /*200a0*/  @P2 IMAD.MOV.U32 R19, RZ, RZ, R22 ;  /* 0x000000ffff132224 */ /* 0x000fca00078e0016 */
[----:B------:R3:W4:Y:S01]  /*200b0*/  @P2 LDG.E.U8 R86, desc[UR20][R18.64] ;  /* 0x0000001412562981 */ /* 0x000722000c1e1100 */
[----:B------:R-:W-:Y:S01]  /*200c0*/  PRMT R84, RZ, 0x7610, R84 ;  /* 0x00007610ff547816 */ /* 0x000fe20000000054 */
[----:B------:R-:W-:Y:S01]  /*200d0*/  @P1 IMAD.MOV.U32 R21, RZ, RZ, R20 ;  /* 0x000000ffff151224 */ /* 0x000fe200078e0014 */
[----:B------:R-:W-:Y:S01]  /*200e0*/  PRMT R17, RZ, 0x7610, R17 ;  /* 0x00007610ff117816 */ /* 0x000fe20000000011 */
[----:B------:R-:W-:Y:S02]  /*200f0*/  @P1 IMAD.MOV.U32 R20, RZ, RZ, R15 ;  /* 0x000000ffff141224 */ /* 0x000fe400078e000f */
[----:B------:R-:W4:Y:S04]  /*20100*/  LDL R15, [R1+0x84c] ;  /* 0x00084c00010f7983 */ /* 0x000f280000100800 */
[----:B------:R-:W4:Y:S01]  /*20110*/  @P1 LDG.E.U8 R17, desc[UR20][R20.64] ;  /* 0x0000001414111981 */ /* 0x000f22000c1e1100 */
[----:B---3--:R-:W-:-:S03]  /*20120*/  @P2 IMAD.MOV.U32 R18, RZ, RZ, R5 ;  /* 0x000000ffff122224 */ /* 0x008fc600078e0005 */
[----:B------:R-:W3:Y:S01]  /*20130*/  LDL R5, [R1+0x834] ;  /* 0x0008340001057983 */ /* 0x000ee20000100800 */
[----:B------:R-:W-:-:S03]  /*20140*/  @P2 IMAD.MOV.U32 R19, RZ, RZ, R6 ;  /* 0x000000ffff132224 */ /* 0x000fc600078e0006 */
[----:B------:R-:W3:Y:S04]  /*20150*/  LDL R6, [R1+0x830] ;  /* 0x0008300001067983 */ /* 0x000ee80000100800 */
[----:B------:R0:W3:Y:S02]  /*20160*/  @P2 LDG.E.U8 R84, desc[UR20][R18.64] ;  /* 0x0000001412542981 */ /* 0x0000e4000c1e1100 */
[----:B0-----:R-:W-:Y:S01]  /*20170*/  PRMT R19, RZ, 0x7610, R19 ;  /* 0x00007610ff137816 */ /* 0x001fe20000000013 */
[----:B------:R-:W-:Y:S02]  /*20180*/  @P3 IMAD.MOV.U32 R22, RZ, RZ, R13 ;  /* 0x000000ffff163224 */ /* 0x000fe400078e000d */
[----:B------:R-:W-:Y:S02]  /*20190*/  @P3 IMAD.MOV.U32 R23, RZ, RZ, R14 ;  /* 0x000000ffff173224 */ /* 0x000fe400078e000e */
[----:B------:R-:W-:-:S03]  /*201a0*/  @P1 IMAD.MOV.U32 R20, RZ, RZ, R7 ;  /* 0x000000ffff141224 */ /* 0x000fc600078e0007 */
[----:B------:R2:W3:Y:S01]  /*201b0*/  @P3 LDG.E.U8 R19, desc[UR20][R22.64] ;  /* 0x0000001416133981 */ /* 0x0004e2000c1e1100 */
[----:B------:R-:W-:-:S03]  /*201c0*/  @P1 IMAD.MOV.U32 R21, RZ, RZ, R8 ;  /* 0x000000ffff151224 */ /* 0x000fc600078e0008 */
[----:B------:R-:W3:Y:S04]  /*201d0*/  LDL R7, [R1+0x844] ;  /* 0x0008440001077983 */ /* 0x000ee80000100800 */
[----:B------:R-:W3:Y:S01]  /*201e0*/  LDL R8, [R1+0x840] ;  /* 0x0008400001087983 */ /* 0x000ee20000100800 */
[----:B------:R-:W-:Y:S02]  /*201f0*/  ISETP.GT.AND P2, PT, R16, 0x4d, PT ;  /* 0x0000004d1000780c */ /* 0x000fe40003f44270 */
[----:B------:R-:W-:Y:S01]  /*20200*/  PRMT R18, RZ, 0x7610, R18 ;  /* 0x00007610ff127816 */ /* 0x000fe20000000012 */
[----:B------:R-:W3:Y:S04]  /*20210*/  LDL R14, [R1+0x858] ;  /* 0x00085800010e7983 */ /* 0x000ee80000100800 */
[----:B------:R-:W3:Y:S04]  /*20220*/  LDL R13, [R1+0x85c] ;  /* 0x00085c00010d7983 */ /* 0x000ee80000100800 */
[----:B------:R0:W3:Y:S01]  /*20230*/  @P1 LDG.E.U8 R18, desc[UR20][R20.64] ;  /* 0x0000001414121981 */ /* 0x0000e2000c1e1100 */
[----:B--2---:R-:W-:-:S03]  /*20240*/  @P3 IMAD.MOV.U32 R22, RZ, RZ, R2 ;  /* 0x000000ffff163224 */ /* 0x004fc600078e0002 */
[----:B------:R-:W2:Y:S01]  /*20250*/  LDL R2, [R1+0x854] ;  /* 0x0008540001027983 */ /* 0x000ea20000100800 */
[----:B----4-:R-:W-:-:S03]  /*20260*/  @P3 IMAD.MOV.U32 R23, RZ, RZ, R3 ;  /* 0x000000ffff173224 */ /* 0x010fc600078e0003 */
[----:B------:R-:W4:Y:S01]  /*20270*/  LDL R3, [R1+0x850] ;  /* 0x0008500001037983 */ /* 0x000f220000100800 */
[----:B0-----:R-:W-:Y:S01]  /*20280*/  PRMT R20, RZ, 0x7610, R20 ;  /* 0x00007610ff147816 */ /* 0x001fe20000000014 */
[----:B------:R-:W-:Y:S01]  /*20290*/  @P2 IMAD.MOV.U32 R24, RZ, RZ, R9 ;  /* 0x000000ffff182224 */ /* 0x000fe200078e0009 */
[----:B------:R-:W-:Y:S01]  /*202a0*/  PRMT R21, RZ, 0x7610, R21 ;  /* 0x00007610ff157816 */ /* 0x000fe20000000015 */
[----:B------:R-:W-:Y:S01]  /*202b0*/  @P2 IMAD.MOV.U32 R25, RZ, RZ, R10 ;  /* 0x000000ffff192224 */ /* 0x000fe200078e000a */
[C---:B------:R-:W-:Y:S01]  /*202c0*/  ISETP.GT.AND P1, PT, R16.reuse, 0x4e, PT ;  /* 0x0000004e1000780c */ /* 0x040fe20003f24270 */
[----:B------:R-:W4:Y:S04]  /*202d0*/  LDL R10, [R1+0x868] ;  /* 0x00086800010a7983 */ /* 0x000f280000100800 */
[----:B------:R0:W4:Y:S01]  /*202e0*/  @P3 LDG.E.U8 R20, desc[UR20][R22.64] ;  /* 0x0000001416143981 */ /* 0x000122000c1e1100 */
[----:B------:R-:W-:-:S03]  /*202f0*/  ISETP.GT.AND P3, PT, R16, 0x4f, PT ;  /* 0x0000004f1000780c */ /* 0x000fc60003f64270 */
[----:B------:R3:W4:Y:S04]  /*20300*/  @P2 LDG.E.U8 R21, desc[UR20][R24.64] ;  /* 0x0000001418152981 */ /* 0x000728000c1e1100 */
[----:B------:R-:W4:Y:S01]  /*20310*/  LDL R9, [R1+0x86c] ;  /* 0x00086c0001097983 */ /* 0x000f220000100800 */
[----:B0-----:R-:W-:Y:S02]  /*20320*/  PRMT R22, RZ, 0x7610, R22 ;  /* 0x00007610ff167816 */ /* 0x001fe40000000016 */
[----:B------:R-:W-:-:S03]  /*20330*/  PRMT R23, RZ, 0x7610, R23 ;  /* 0x00007610ff177816 */ /* 0x000fc60000000017 */
[----:B------:R-:W-:Y:S02]  /*20340*/  @P3 IMAD.MOV.U32 R29, RZ, RZ, R28 ;  /* 0x000000ffff1d3224 */ /* 0x000fe400078e001c */
[----:B------:R-:W-:Y:S01]  /*20350*/  @P3 IMAD.MOV.U32 R28, RZ, RZ, R15 ;  /* 0x000000ffff1c3224 */ /* 0x000fe200078e000f */
[----:B------:R-:W4:Y:S04]  /*20360*/  @P1 LDG.E.U8 R23, desc[UR20][R26.64] ;  /* 0x000000141a171981 */ /* 0x000f28000c1e1100 */
[----:B------:R-:W4:Y:S01]  /*20370*/  LDL R15, [R1+0x88c] ;  /* 0x00088c00010f7983 */ /* 0x000f220000100800 */
[----:B---3--:R-:W-:-:S03]  /*20380*/  @P2 IMAD.MOV.U32 R24, RZ, RZ, R5 ;  /* 0x000000ffff182224 */ /* 0x008fc600078e0005 */
[----:B------:R-:W3:Y:S01]  /*20390*/  LDL R5, [R1+0x864] ;  /* 0x0008640001057983 */ /* 0x000ee20000100800 */
[----:B------:R-:W-:-:S03]  /*203a0*/  @P2 IMAD.MOV.U32 R25, RZ, RZ, R6 ;  /* 0x000000ffff192224 */ /* 0x000fc600078e0006 */
[----:B------:R-:W3:Y:S04]  /*203b0*/  LDL R6, [R1+0x860] ;  /* 0x0008600001067983 */ /* 0x000ee80000100800 */
[----:B------:R0:W3:Y:S02]  /*203c0*/  @P2 LDG.E.U8 R22, desc[UR20][R24.64] ;  /* 0x0000001418162981 */ /* 0x0000e4000c1e1100 */
[----:B0-----:R-:W-:-:S06]  /*203d0*/  PRMT R25, RZ, 0x7610, R25 ;  /* 0x00007610ff197816 */ /* 0x001fcc0000000019 */
[----:B------:R2:W3:Y:S01]  /*203e0*/  @P3 LDG.E.U8 R25, desc[UR20][R28.64] ;  /* 0x000000141c193981 */ /* 0x0004e2000c1e1100 */
[----:B------:R-:W-:-:S03]  /*203f0*/  @P1 IMAD.MOV.U32 R26, RZ, RZ, R7 ;  /* 0x000000ffff1a1224 */ /* 0x000fc600078e0007 */
[----:B------:R-:W3:Y:S01]  /*20400*/  LDL R7, [R1+0x874] ;  /* 0x0008740001077983 */ /* 0x000ee20000100800 */
[----:B------:R-:W-:-:S03]  /*20410*/  @P1 IMAD.MOV.U32 R27, RZ, RZ, R8 ;  /* 0x000000ffff1b1224 */ /* 0x000fc600078e0008 */
[----:B------:R-:W3:Y:S01]  /*20420*/  LDL R8, [R1+0x870] ;  /* 0x0008700001087983 */ /* 0x000ee20000100800 */
[----:B--2---:R-:W-:-:S03]  /*20430*/  @P3 IMAD.MOV.U32 R28, RZ, RZ, R2 ;  /* 0x000000ffff1c3224 */ /* 0x004fc600078e0002 */
[----:B------:R-:W2:Y:S01]  /*20440*/  LDL R2, [R1+0x884] ;  /* 0x0008840001027983 */ /* 0x000ea20000100800 */
[----:B----4-:R-:W-:-:S03]  /*20450*/  @P3 IMAD.MOV.U32 R29, RZ, RZ, R3 ;  /* 0x000000ffff1d3224 */ /* 0x010fc600078e0003 */
[----:B------:R-:W4:Y:S01]  /*20460*/  LDL R3, [R1+0x880] ;  /* 0x0008800001037983 */ /* 0x000f220000100800 */
[----:B------:R-:W-:Y:S02]  /*20470*/  ISETP.GT.AND P2, PT, R16, 0x50, PT ;  /* 0x000000501000780c */ /* 0x000fe40003f44270 */
[----:B------:R-:W-:-:S06]  /*20480*/  PRMT R24, RZ, 0x7610, R24 ;  /* 0x00007610ff187816 */ /* 0x000fcc0000000018 */
[----:B------:R0:W4:Y:S01]  /*20490*/  @P1 LDG.E.U8 R24, desc[UR20][R26.64] ;  /* 0x000000141a181981 */ /* 0x000122000c1e1100 */
[----:B------:R-:W-:-:S04]  /*204a0*/  ISETP.GT.AND P1, PT, R16, 0x51, PT ;  /* 0x000000511000780c */ /* 0x000fc80003f24270 */
[----:B------:R-:W-:Y:S02]  /*204b0*/  @P2 IMAD.MOV.U32 R30, RZ, RZ, R13 ;  /* 0x000000ffff1e2224 */ /* 0x000fe400078e000d */
[----:B------:R-:W-:Y:S01]  /*204c0*/  @P2 IMAD.MOV.U32 R31, RZ, RZ, R14 ;  /* 0x000000ffff1f2224 */ /* 0x000fe200078e000e */
[----:B------:R-:W4:Y:S01]  /*204d0*/  LDL R13, [R1+0x89c] ;  /* 0x00089c00010d7983 */ /* 0x000f220000100800 */
[----:B0-----:R-:W-:Y:S02]  /*204e0*/  PRMT R27, RZ, 0x7610, R27 ;  /* 0x00007610ff1b7816 */ /* 0x001fe4000000001b */
[----:B------:R-:W-:Y:S01]  /*204f0*/  PRMT R26, RZ, 0x7610, R26 ;  /* 0x00007610ff1a7816 */ /* 0x000fe2000000001a */
[----:B------:R-:W4:Y:S04]  /*20500*/  LDL R14, [R1+0x898] ;  /* 0x00089800010e7983 */ /* 0x000f280000100800 */
[----:B------:R-:W4:Y:S01]  /*20510*/  @P2 LDG.E.U8 R27, desc[UR20][R30.64] ;  /* 0x000000141e1b2981 */ /* 0x000f22000c1e1100 */
[----:B------:R-:W-:-:S03]  /*20520*/  @P1 IMAD.MOV.U32 R32, RZ, RZ, R9 ;  /* 0x000000ffff201224 */ /* 0x000fc600078e0009 */
[----:B------:R0:W4:Y:S01]  /*20530*/  @P3 LDG.E.U8 R26, desc[UR20][R28.64] ;  /* 0x000000141c1a3981 */ /* 0x000122000c1e1100 */
[----:B------:R-:W-:Y:S01]  /*20540*/  ISETP.GT.AND P3, PT, R16, 0x52, PT ;  /* 0x000000521000780c */ /* 0x000fe20003f64270 */
[----:B------:R-:W-:Y:S02]  /*20550*/  @P1 IMAD.MOV.U32 R33, RZ, RZ, R10 ;  /* 0x000000ffff211224 */ /* 0x000fe400078e000a */
[----:B------:R-:W4:Y:S04]  /*20560*/  LDL R10, [R1+0x8a0] ;  /* 0x0008a000010a7983 */ /* 0x000f280000100800 */
[----:B------:R-:W4:Y:S01]  /*20570*/  LDL R9, [R1+0x8a4] ;  /* 0x0008a40001097983 */ /* 0x000f220000100800 */
[----:B0-----:R-:W-:Y:S01]  /*20580*/  PRMT R28, RZ, 0x7610, R28 ;  /* 0x00007610ff1c7816 */ /* 0x001fe2000000001c */
[----:B---3--:R-:W-:-:S02]  /*20590*/  @P2 IMAD.MOV.U32 R30, RZ, RZ, R5 ;  /* 0x000000ffff1e2224 */ /* 0x008fc400078e0005 */
[----:B------:R-:W3:Y:S01]  /*205a0*/  LDL R5, [R1+0x894] ;  /* 0x0008940001057983 */ /* 0x000ee20000100800 */
[----:B------:R-:W-:-:S03]  /*205b0*/  @P2 IMAD.MOV.U32 R31, RZ, RZ, R6 ;  /* 0x000000ffff1f2224 */ /* 0x000fc600078e0006 */
[----:B------:R-:W3:Y:S01]  /*205c0*/  LDL R6, [R1+0x890] ;  /* 0x0008900001067983 */ /* 0x000ee20000100800 */
[----:B------:R-:W-:-:S03]  /*205d0*/  PRMT R29, RZ, 0x7610, R29 ;  /* 0x00007610ff1d7816 */ /* 0x000fc6000000001d */
[----:B------:R0:W3:Y:S04]  /*205e0*/  @P2 LDG.E.U8 R28, desc[UR20][R30.64] ;  /* 0x000000141e1c2981 */ /* 0x0000e8000c1e1100 */
[----:B------:R1:W3:Y:S01]  /*205f0*/  @P1 LDG.E.U8 R29, desc[UR20][R32.64] ;  /* 0x00000014201d1981 */ /* 0x0002e2000c1e1100 */
[----:B0-----:R-:W-:-:S06]  /*20600*/  PRMT R31, RZ, 0x7610, R31 ;  /* 0x00007610ff1f7816 */ /* 0x001fcc000000001f */
[----:B------:R2:W3:Y:S01]  /*20610*/  @P3 LDG.E.U8 R31, desc[UR20][R34.64] ;  /* 0x00000014221f3981 */ /* 0x0004e2000c1e1100 */
[----:B-1----:R-:W-:-:S03]  /*20620*/  @P1 IMAD.MOV.U32 R32, RZ, RZ, R7 ;  /* 0x000000ffff201224 */ /* 0x002fc600078e0007 */
        /* <DEDUP_REMOVED lines=12> */
[----:B------:R-:W-:Y:S02]  /*206f0*/  @P2 IMAD.MOV.U32 R36, RZ, RZ, R15 ;  /* 0x000000ffff242224 */ /* 0x000fe400078e000f */
[----:B------:R-:W4:Y:S01]  /*20700*/  LDL R15, [R1+0x8cc] ;  /* 0x0008cc00010f7983 */ /* 0x000f220000100800 */
[----:B0-----:R-:W-:Y:S02]  /*20710*/  PRMT R32, RZ, 0x7610, R32 ;  /* 0x00007610ff207816 */ /* 0x001fe40000000020 */
[----:B------:R-:W-:-:S04]  /*20720*/  PRMT R33, RZ, 0x7610, R33 ;  /* 0x00007610ff217816 */ /* 0x000fc80000000021 */
[----:B------:R0:W4:Y:S01]  /*20730*/  @P3 LDG.E.U8 R32, desc[UR20][R34.64] ;  /* 0x0000001422203981 */ /* 0x000122000c1e1100 */
[----:B------:R-:W-:-:S03]  /*20740*/  ISETP.GT.AND P3, PT, R16, 0x55, PT ;  /* 0x000000551000780c */ /* 0x000fc60003f64270 */
[----:B------:R3:W4:Y:S01]  /*20750*/  @P2 LDG.E.U8 R33, desc[UR20][R36.64] ;  /* 0x0000001424212981 */ /* 0x000722000c1e1100 */
[----:B------:R-:W-:Y:S02]  /*20760*/  @P1 IMAD.MOV.U32 R38, RZ, RZ, R13 ;  /* 0x000000ffff261224 */ /* 0x000fe400078e000d */
[----:B------:R-:W-:Y:S01]  /*20770*/  @P1 IMAD.MOV.U32 R39, RZ, RZ, R14 ;  /* 0x000000ffff271224 */ /* 0x000fe200078e000e */
[----:B------:R-:W4:Y:S01]  /*20780*/  LDL R13, [R1+0x8d4] ;  /* 0x0008d400010d7983 */ /* 0x000f220000100800 */
[----:B0-----:R-:W-:-:S03]  /*20790*/  PRMT R34, RZ, 0x7610, R34 ;  /* 0x00007610ff227816 */ /* 0x001fc60000000022 */
[----:B------:R-:W4:Y:S01]  /*207a0*/  LDL R14, [R1+0x8d0] ;  /* 0x0008d000010e7983 */ /* 0x000f220000100800 */
[----:B---3--:R-:W-:-:S03]  /*207b0*/  @P2 IMAD.MOV.U32 R36, RZ, RZ, R5 ;  /* 0x000000ffff242224 */ /* 0x008fc600078e0005 */
[----:B------:R-:W3:Y:S01]  /*207c0*/  LDL R5, [R1+0x8c4] ;  /* 0x0008c40001057983 */ /* 0x000ee20000100800 */
[----:B------:R-:W-:-:S03]  /*207d0*/  @P2 IMAD.MOV.U32 R37, RZ, RZ, R6 ;  /* 0x000000ffff252224 */ /* 0x000fc600078e0006 */
[----:B------:R-:W3:Y:S04]  /*207e0*/  LDL R6, [R1+0x8c0] ;  /* 0x0008c00001067983 */ /* 0x000ee80000100800 */
[----:B------:R0:W3:Y:S02]  /*207f0*/  @P2 LDG.E.U8 R34, desc[UR20][R36.64] ;  /* 0x0000001424222981 */ /* 0x0000e4000c1e1100 */
[----:B0-----:R-:W-:Y:S01]  /*20800*/  PRMT R37, RZ, 0x7610, R37 ;  /* 0x00007610ff257816 */ /* 0x001fe20000000025 */
[----:B------:R-:W-:Y:S02]  /*20810*/  @P3 IMAD.MOV.U32 R40, RZ, RZ, R7 ;  /* 0x000000ffff283224 */ /* 0x000fe400078e0007 */
[----:B------:R-:W3:Y:S01]  /*20820*/  LDL R7, [R1+0x8dc] ;  /* 0x0008dc0001077983 */ /* 0x000ee20000100800 */
[----:B------:R-:W-:-:S03]  /*20830*/  @P3 IMAD.MOV.U32 R41, RZ, RZ, R8 ;  /* 0x000000ffff293224 */ /* 0x000fc600078e0008 */
[----:B------:R-:W3:Y:S04]  /*20840*/  LDL R8, [R1+0x8d8] ;  /* 0x0008d80001087983 */ /* 0x000ee80000100800 */
[----:B------:R2:W3:Y:S02]  /*20850*/  @P3 LDG.E.U8 R37, desc[UR20][R40.64] ;  /* 0x0000001428253981 */ /* 0x0004e4000c1e1100 */
[----:B--2---:R-:W-:Y:S02]  /*20860*/  @P3 IMAD.MOV.U32 R40, RZ, RZ, R2 ;  /* 0x000000ffff283224 */ /* 0x004fe400078e0002 */
[----:B------:R-:W2:Y:S01]  /*20870*/  LDL R2, [R1+0x8e4] ;  /* 0x0008e40001027983 */ /* 0x000ea20000100800 */
[----:B----4-:R-:W-:-:S03]  /*20880*/  @P3 IMAD.MOV.U32 R41, RZ, RZ, R3 ;  /* 0x000000ffff293224 */ /* 0x010fc600078e0003 */
[----:B------:R-:W4:Y:S01]  /*20890*/  LDL R3, [R1+0x8e0] ;  /* 0x0008e00001037983 */ /* 0x000f220000100800 */
[----:B------:R-:W-:Y:S02]  /*208a0*/  PRMT R35, RZ, 0x7610, R35 ;  /* 0x00007610ff237816 */ /* 0x000fe40000000023 */
[----:B------:R-:W-:-:S04]  /*208b0*/  PRMT R36, RZ, 0x7610, R36 ;  /* 0x00007610ff247816 */ /* 0x000fc80000000024 */
[----:B------:R0:W4:Y:S01]  /*208c0*/  @P1 LDG.E.U8 R35, desc[UR20][R38.64] ;  /* 0x0000001426231981 */ /* 0x000122000c1e1100 */
[C---:B------:R-:W-:Y:S01]  /*208d0*/  ISETP.GT.AND P2, PT, R16.reuse, 0x56, PT ;  /* 0x000000561000780c */ /* 0x040fe20003f44270 */
[----:B0-----:R-:W-:Y:S02]  /*208e0*/  @P1 IMAD.MOV.U32 R38, RZ, RZ, R9 ;  /* 0x000000ffff261224 */ /* 0x001fe400078e0009 */
[----:B------:R-:W-:Y:S01]  /*208f0*/  @P1 IMAD.MOV.U32 R39, RZ, RZ, R10 ;  /* 0x000000ffff271224 */ /* 0x000fe200078e000a */
[----:B------:R-:W4:Y:S04]  /*20900*/  LDL R9, [R1+0x8ec] ;  /* 0x0008ec0001097983 */ /* 0x000f280000100800 */
[----:B------:R0:W4:Y:S01]  /*20910*/  @P1 LDG.E.U8 R36, desc[UR20][R38.64] ;  /* 0x0000001426241981 */ /* 0x000122000c1e1100 */
[----:B------:R-:W-:-:S03]  /*20920*/  ISETP.GT.AND P1, PT, R16, 0x57, PT ;  /* 0x000000571000780c */ /* 0x000fc60003f24270 */
[----:B------:R-:W4:Y:S01]  /*20930*/  LDL R10, [R1+0x8e8] ;  /* 0x0008e800010a7983 */ /* 0x000f220000100800 */
[----:B0-----:R-:W-:Y:S02]  /*20940*/  PRMT R38, RZ, 0x7610, R38 ;  /* 0x00007610ff267816 */ /* 0x001fe40000000026 */
[----:B------:R-:W-:-:S07]  /*20950*/  PRMT R39, RZ, 0x7610, R39 ;  /* 0x00007610ff277816 */ /* 0x000fce0000000027 */
[----:B------:R-:W-:Y:S01]  /*20960*/  @P1 IMAD.MOV.U32 R45, RZ, RZ, R44 ;  /* 0x000000ffff2d1224 */ /* 0x000fe200078e002c */
[----:B------:R0:W4:Y:S01]  /*20970*/  @P3 LDG.E.U8 R38, desc[UR20][R40.64] ;  /* 0x0000001428263981 */ /* 0x000122000c1e1100 */
[----:B------:R-:W-:Y:S01]  /*20980*/  ISETP.GT.AND P3, PT, R16, 0x58, PT ;  /* 0x000000581000780c */ /* 0x000fe20003f64270 */
[----:B------:R-:W-:Y:S02]  /*20990*/  @P1 IMAD.MOV.U32 R44, RZ, RZ, R15 ;  /* 0x000000ffff2c1224 */ /* 0x000fe400078e000f */
[----:B------:R3:W4:Y:S04]  /*209a0*/  @P2 LDG.E.U8 R39, desc[UR20][R42.64] ;  /* 0x000000142a272981 */ /* 0x000728000c1e1100 */
[----:B------:R-:W4:Y:S01]  /*209b0*/  LDL R15, [R1+0x8fc] ;  /* 0x0008fc00010f7983 */ /* 0x000f220000100800 */
[----:B0-----:R-:W-:Y:S01]  /*209c0*/  PRMT R41, RZ, 0x7610, R41 ;  /* 0x00007610ff297816 */ /* 0x001fe20000000029 */
[----:B---3--:R-:W-:-:S02]  /*209d0*/  @P2 IMAD.MOV.U32 R42, RZ, RZ, R5 ;  /* 0x000000ffff2a2224 */ /* 0x008fc400078e0005 */
[----:B------:R-:W-:Y:S01]  /*209e0*/  @P2 IMAD.MOV.U32 R43, RZ, RZ, R6 ;  /* 0x000000ffff2b2224 */ /* 0x000fe200078e0006 */
[----:B------:R-:W3:Y:S04]  /*209f0*/  LDL R5, [R1+0x8f4] ;  /* 0x0008f40001057983 */ /* 0x000ee80000100800 */
[----:B------:R-:W3:Y:S01]  /*20a00*/  LDL R6, [R1+0x8f0] ;  /* 0x0008f00001067983 */ /* 0x000ee20000100800 */
[----:B------:R-:W-:-:S03]  /*20a10*/  PRMT R40, RZ, 0x7610, R40 ;  /* 0x00007610ff287816 */ /* 0x000fc60000000028 */
[----:B------:R0:W3:Y:S04]  /*20a20*/  @P1 LDG.E.U8 R41, desc[UR20][R44.64] ;  /* 0x000000142c291981 */ /* 0x0000e8000c1e1100 */
[----:B------:R1:W3:Y:S01]  /*20a30*/  @P2 LDG.E.U8 R40, desc[UR20][R42.64] ;  /* 0x000000142a282981 */ /* 0x0002e2000c1e1100 */
[----:B0-----:R-:W-:Y:S02]  /*20a40*/  @P1 IMAD.MOV.U32 R44, RZ, RZ, R13 ;  /* 0x000000ffff2c1224 */ /* 0x001fe400078e000d */
[----:B------:R-:W-:Y:S01]  /*20a50*/  @P1 IMAD.MOV.U32 R45, RZ, RZ, R14 ;  /* 0x000000ffff2d1224 */ /* 0x000fe200078e000e */
[----:B------:R-:W3:Y:S04]  /*20a60*/  LDL R13, [R1+0x904] ;  /* 0x00090400010d7983 */ /* 0x000ee80000100800 */
[----:B------:R-:W3:Y:S01]  /*20a70*/  LDL R14, [R1+0x900] ;  /* 0x00090000010e7983 */ /* 0x000ee20000100800 */
[----:B-1----:R-:W-:Y:S01]  /*20a80*/  PRMT R43, RZ, 0x7610, R43 ;  /* 0x00007610ff2b7816 */ /* 0x002fe2000000002b */
[----:B------:R-:W-:-:S02]  /*20a90*/  @P3 IMAD.MOV.U32 R46, RZ, RZ, R7 ;  /* 0x000000ffff2e3224 */ /* 0x000fc400078e0007 */
        /* <DEDUP_REMOVED lines=9> */
[----:B------:R-:W-:-:S04]  /*20b30*/  ISETP.GT.AND P2, PT, R16, 0x59, PT ;  /* 0x000000591000780c */ /* 0x000fc80003f44270 */
[----:B------:R0:W4:Y:S01]  /*20b40*/  @P1 LDG.E.U8 R42, desc[UR20][R44.64] ;  /* 0x000000142c2a1981 */ /* 0x000122000c1e1100 */
[----:B------:R-:W-:Y:S02]  /*20b50*/  ISETP.GT.AND P1, PT, R16, 0x5a, PT ;  /* 0x0000005a1000780c */ /* 0x000fe40003f24270 */
[----:B0-----:R-:W-:-:S06]  /*20b60*/  PRMT R44, RZ, 0x7610, R44 ;  /* 0x00007610ff2c7816 */ /* 0x001fcc000000002c */
[----:B------:R-:W-:Y:S01]  /*20b70*/  @P2 IMAD.MOV.U32 R48, RZ, RZ, R9 ;  /* 0x000000ffff302224 */ /* 0x000fe200078e0009 */
[----:B------:R-:W-:Y:S01]  /*20b80*/  PRMT R45, RZ, 0x7610, R45 ;  /* 0x00007610ff2d7816 */ /* 0x000fe2000000002d */
[----:B------:R-:W4:Y:S01]  /*20b90*/  LDL R9, [R1+0x91c] ;  /* 0x00091c0001097983 */ /* 0x000f220000100800 */
[----:B------:R-:W-:-:S03]  /*20ba0*/  @P2 IMAD.MOV.U32 R49, RZ, RZ, R10 ;  /* 0x000000ffff312224 */ /* 0x000fc600078e000a */
[----:B------:R0:W4:Y:S04]  /*20bb0*/  @P3 LDG.E.U8 R44, desc[UR20][R46.64] ;  /* 0x000000142e2c3981 */ /* 0x000128000c1e1100 */
[----:B------:R-:W4:Y:S01]  /*20bc0*/  LDL R10, [R1+0x918] ;  /* 0x00091800010a7983 */ /* 0x000f220000100800 */
[----:B------:R-:W-:Y:S01]  /*20bd0*/  ISETP.GT.AND P3, PT, R16, 0x5b, PT ;  /* 0x0000005b1000780c */ /* 0x000fe20003f64270 */
[----:B------:R-:W-:Y:S02]  /*20be0*/  @P1 IMAD.MOV.U32 R51, RZ, RZ, R50 ;  /* 0x000000ffff331224 */ /* 0x000fe400078e0032 */
[----:B------:R3:W4:Y:S01]  /*20bf0*/  @P2 LDG.E.U8 R45, desc[UR20][R48.64] ;  /* 0x00000014302d2981 */ /* 0x000722000c1e1100 */
[----:B0-----:R-:W-:Y:S02]  /*20c00*/  PRMT R47, RZ, 0x7610, R47 ;  /* 0x00007610ff2f7816 */ /* 0x001fe4000000002f */
[----:B------:R-:W-:Y:S01]  /*20c10*/  PRMT R46, RZ, 0x7610, R46 ;  /* 0x00007610ff2e7816 */ /* 0x000fe2000000002e */
[----:B------:R-:W-:-:S02]  /*20c20*/  @P1 IMAD.MOV.U32 R50, RZ, RZ, R15 ;  /* 0x000000ffff321224 */ /* 0x000fc400078e000f */
[----:B------:R-:W4:Y:S04]  /*20c30*/  LDL R15, [R1+0x954] ;  /* 0x00095400010f7983 */ /* 0x000f280000100800 */
[----:B------:R0:W4:Y:S01]  /*20c40*/  @P1 LDG.E.U8 R47, desc[UR20][R50.64] ;  /* 0x00000014322f1981 */ /* 0x000122000c1e1100 */
[----:B---3--:R-:W-:-:S03]  /*20c50*/  @P2 IMAD.MOV.U32 R48, RZ, RZ, R5 ;  /* 0x000000ffff302224 */ /* 0x008fc600078e0005 */
[----:B------:R-:W3:Y:S01]  /*20c60*/  LDL R5, [R1+0x924] ;  /* 0x0009240001057983 */ /* 0x000ee20000100800 */
[----:B------:R-:W-:-:S03]  /*20c70*/  @P2 IMAD.MOV.U32 R49, RZ, RZ, R6 ;  /* 0x000000ffff312224 */ /* 0x000fc600078e0006 */
[----:B------:R-:W3:Y:S04]  /*20c80*/  LDL R6, [R1+0x920] ;  /* 0x0009200001067983 */ /* 0x000ee80000100800 */
[----:B------:R1:W3:Y:S01]  /*20c90*/  @P2 LDG.E.U8 R46, desc[UR20][R48.64] ;  /* 0x00000014302e2981 */ /* 0x0002e2000c1e1100 */
[----:B0-----:R-:W-:-:S03]  /*20ca0*/  @P1 IMAD.MOV.U32 R50, RZ, RZ, R13 ;  /* 0x000000ffff321224 */ /* 0x001fc600078e000d */
[----:B------:R-:W3:Y:S01]  /*20cb0*/  LDL R13, [R1+0x934] ;  /* 0x00093400010d7983 */ /* 0x000ee20000100800 */
[----:B------:R-:W-:-:S03]  /*20cc0*/  @P1 IMAD.MOV.U32 R51, RZ, RZ, R14 ;  /* 0x000000ffff331224 */ /* 0x000fc600078e000e */
[----:B------:R-:W3:Y:S01]  /*20cd0*/  LDL R14, [R1+0x930] ;  /* 0x00093000010e7983 */ /* 0x000ee20000100800 */
[----:B-1----:R-:W-:Y:S01]  /*20ce0*/  PRMT R49, RZ, 0x7610, R49 ;  /* 0x00007610ff317816 */ /* 0x002fe20000000031 */
        /* <DEDUP_REMOVED lines=9> */
[----:B------:R-:W-:Y:S02]  /*20d80*/  ISETP.GT.AND P2, PT, R16, 0x5c, PT ;  /* 0x0000005c1000780c */ /* 0x000fe40003f44270 */
[----:B------:R-:W-:-:S06]  /*20d90*/  PRMT R48, RZ, 0x7610, R48 ;  /* 0x00007610ff307816 */ /* 0x000fcc0000000030 */
[----:B------:R0:W4:Y:S01]  /*20da0*/  @P1 LDG.E.U8 R48, desc[UR20][R50.64] ;  /* 0x0000001432301981 */ /* 0x000122000c1e1100 */
[----:B------:R-:W-:-:S04]  /*20db0*/  ISETP.GT.AND P1, PT, R16, 0x5d, PT ;  /* 0x0000005d1000780c */ /* 0x000fc80003f24270 */
[----:B------:R-:W-:Y:S01]  /*20dc0*/  @P2 IMAD.MOV.U32 R54, RZ, RZ, R9 ;  /* 0x000000ffff362224 */ /* 0x000fe200078e0009 */
[----:B0-----:R-:W-:Y:S01]  /*20dd0*/  PRMT R50, RZ, 0x7610, R50 ;  /* 0x00007610ff327816 */ /* 0x001fe20000000032 */
[----:B------:R-:W4:Y:S01]  /*20de0*/  LDL R9, [R1+0x94c] ;  /* 0x00094c0001097983 */ /* 0x000f220000100800 */
[----:B------:R-:W-:-:S04]  /*20df0*/  PRMT R51, RZ, 0x7610, R51 ;  /* 0x00007610ff337816 */ /* 0x000fc80000000033 */
[----:B------:R0:W4:Y:S01]  /*20e00*/  @P3 LDG.E.U8 R50, desc[UR20][R52.64] ;  /* 0x0000001434323981 */ /* 0x000122000c1e1100 */
[----:B------:R-:W-:-:S03]  /*20e10*/  @P2 IMAD.MOV.U32 R55, RZ, RZ, R10 ;  /* 0x000000ffff372224 */ /* 0x000fc600078e000a */
[----:B------:R-:W4:Y:S01]  /*20e20*/  LDL R10, [R1+0x948] ;  /* 0x00094800010a7983 */ /* 0x000f220000100800 */
[----:B------:R-:W-:-:S03]  /*20e30*/  ISETP.GT.AND P3, PT, R16, 0x5e, PT ;  /* 0x0000005e1000780c */ /* 0x000fc60003f64270 */
[----:B------:R3:W4:Y:S01]  /*20e40*/  @P2 LDG.E.U8 R51, desc[UR20][R54.64] ;  /* 0x0000001436332981 */ /* 0x000722000c1e1100 */
[----:B0-----:R-:W-:Y:S02]  /*20e50*/  PRMT R53, RZ, 0x7610, R53 ;  /* 0x00007610ff357816 */ /* 0x001fe40000000035 */
[----:B------:R-:W-:-:S04]  /*20e60*/  PRMT R52, RZ, 0x7610, R52 ;  /* 0x00007610ff347816 */ /* 0x000fc80000000034 */
        /* <DEDUP_REMOVED lines=27> */
[----:B------:R-:W4:Y:S05]  /*21020*/  LDL R9, [R1+0x97c] ;  /* 0x00097c0001097983 */ /* 0x000f2a0000100800 */
[----:B------:R0:W4:Y:S01]  /*21030*/  @P3 LDG.E.U8 R56, desc[UR20][R58.64] ;  /* 0x000000143a383981 */ /* 0x000122000c1e1100 */
[----:B------:R-:W-:-:S03]  /*21040*/  @P2 IMAD.MOV.U32 R61, RZ, RZ, R10 ;  /* 0x000000ffff3d2224 */ /* 0x000fc600078e000a */
[----:B------:R-:W4:Y:S01]  /*21050*/  LDL R10, [R1+0x978] ;  /* 0x00097800010a7983 */ /* 0x000f220000100800 */
[----:B------:R-:W-:-:S03]  /*21060*/  ISETP.GT.AND P3, PT, R16, 0x61, PT ;  /* 0x000000611000780c */ /* 0x000fc60003f64270 */
[----:B------:R1:W4:Y:S01]  /*21070*/  @P2 LDG.E.U8 R57, desc[UR20][R60.64] ;  /* 0x000000143c392981 */ /* 0x000322000c1e1100 */
[----:B0-----:R-:W-:Y:S02]  /*21080*/  PRMT R59, RZ, 0x7610, R59 ;  /* 0x00007610ff3b7816 */ /* 0x001fe4000000003b */
[----:B------:R-:W-:Y:S01]  /*21090*/  PRMT R58, RZ, 0x7610, R58 ;  /* 0x00007610ff3a7816 */ /* 0x000fe2000000003a */
[----:B-1----:R-:W-:Y:S02]  /*210a0*/  @P2 IMAD.MOV.U32 R61, RZ, RZ, R62 ;  /* 0x000000ffff3d2224 */ /* 0x002fe400078e003e */
[----:B------:R-:W-:-:S05]  /*210b0*/  @P2 IMAD.MOV.U32 R60, RZ, RZ, R15 ;  /* 0x000000ffff3c2224 */ /* 0x000fca00078e000f */
[----:B------:R0:W4:Y:S01]  /*210c0*/  @P2 LDG.E.U8 R58, desc[UR20][R60.64] ;  /* 0x000000143c3a2981 */ /* 0x000122000c1e1100 */
[----:B---3--:R-:W-:-:S03]  /*210d0*/  @P1 IMAD.MOV.U32 R62, RZ, RZ, R5 ;  /* 0x000000ffff3e1224 */ /* 0x008fc600078e0005 */
[----:B------:R-:W3:Y:S01]  /*210e0*/  LDL R5, [R1+0x984] ;  /* 0x0009840001057983 */ /* 0x000ee20000100800 */
[----:B------:R-:W-:-:S03]  /*210f0*/  @P1 IMAD.MOV.U32 R63, RZ, RZ, R6 ;  /* 0x000000ffff3f1224 */ /* 0x000fc600078e0006 */
[----:B------:R-:W3:Y:S04]  /*21100*/  LDL R6, [R1+0x980] ;  /* 0x0009800001067983 */ /* 0x000ee80000100800 */
[----:B------:R1:W3:Y:S01]  /*21110*/  @P1 LDG.E.U8 R59, desc[UR20][R62.64] ;  /* 0x000000143e3b1981 */ /* 0x0002e2000c1e1100 */
[----:B0-----:R-:W-:Y:S01]  /*21120*/  PRMT R61, RZ, 0x7610, R61 ;  /* 0x00007610ff3d7816 */ /* 0x001fe2000000003d */
[----:B-1----:R-:W-:Y:S02]  /*21130*/  @P1 IMAD.MOV.U32 R62, RZ, RZ, R13 ;  /* 0x000000ffff3e1224 */ /* 0x002fe400078e000d */
[----:B------:R-:W3:Y:S01]  /*21140*/  LDL R13, [R1+0x98c] ;  /* 0x00098c00010d7983 */ /* 0x000ee20000100800 */
[----:B------:R-:W-:-:S03]  /*21150*/  @P1 IMAD.MOV.U32 R63, RZ, RZ, R14 ;  /* 0x000000ffff3f1224 */ /* 0x000fc600078e000e */
[----:B------:R-:W3:Y:S01]  /*21160*/  LDL R14, [R1+0x988] ;  /* 0x00098800010e7983 */ /* 0x000ee20000100800 */
[----:B------:R-:W-:-:S03]  /*21170*/  @P3 IMAD.MOV.U32 R64, RZ, RZ, R7 ;  /* 0x000000ffff403224 */ /* 0x000fc600078e0007 */
        /* <DEDUP_REMOVED lines=15> */
[----:B------:R-:W-:Y:S02]  /*21270*/  PRMT R62, RZ, 0x7610, R62 ;  /* 0x00007610ff3e7816 */ /* 0x000fe4000000003e */
[----:B------:R-:W-:-:S04]  /*21280*/  ISETP.GT.AND P2, PT, R16, 0x64, PT ;  /* 0x000000641000780c */ /* 0x000fc80003f44270 */
[----:B------:R0:W4:Y:S01]  /*21290*/  @P3 LDG.E.U8 R62, desc[UR20][R64.64] ;  /* 0x00000014403e3981 */ /* 0x000122000c1e1100 */
[----:B------:R-:W-:-:S03]  /*212a0*/  @P4 IMAD.MOV.U32 R67, RZ, RZ, R10 ;  /* 0x000000ffff434224 */ /* 0x000fc600078e000a */
[----:B------:R-:W4:Y:S04]  /*212b0*/  LDL R10, [R1+0x9a0] ;  /* 0x0009a000010a7983 */ /* 0x000f280000100800 */
[----:B------:R3:W4:Y:S01]  /*212c0*/  @P4 LDG.E.U8 R63, desc[UR20][R66.64] ;  /* 0x00000014423f4981 */ /* 0x000722000c1e1100 */
[----:B0-----:R-:W-:Y:S02]  /*212d0*/  PRMT R64, RZ, 0x7610, R64 ;  /* 0x00007610ff407816 */ /* 0x001fe40000000040 */
[----:B------:R-:W-:Y:S01]  /*212e0*/  PRMT R65, RZ, 0x7610, R65 ;  /* 0x00007610ff417816 */ /* 0x000fe20000000041 */
[----:B---3--:R-:W-:Y:S02]  /*212f0*/  @P4 IMAD.MOV.U32 R66, RZ, RZ, R5 ;  /* 0x000000ffff424224 */ /* 0x008fe400078e0005 */
[----:B------:R-:W3:Y:S01]  /*21300*/  LDL R5, [R1+0x9ac] ;  /* 0x0009ac0001057983 */ /* 0x000ee20000100800 */
[----:B------:R-:W-:-:S03]  /*21310*/  @P4 IMAD.MOV.U32 R67, RZ, RZ, R6 ;  /* 0x000000ffff434224 */ /* 0x000fc600078e0006 */
[----:B------:R-:W3:Y:S04]  /*21320*/  LDL R6, [R1+0x9a8] ;  /* 0x0009a80001067983 */ /* 0x000ee80000100800 */
[----:B------:R0:W3:Y:S01]  /*21330*/  @P4 LDG.E.U8 R64, desc[UR20][R66.64] ;  /* 0x0000001442404981 */ /* 0x0000e2000c1e1100 */
[----:B------:R-:W-:Y:S02]  /*21340*/  @P1 IMAD.MOV.U32 R68, RZ, RZ, R13 ;  /* 0x000000ffff441224 */ /* 0x000fe400078e000d */
[----:B------:R-:W-:Y:S01]  /*21350*/  @P1 IMAD.MOV.U32 R69, RZ, RZ, R14 ;  /* 0x000000ffff451224 */ /* 0x000fe200078e000e */
[----:B0-----:R-:W-:Y:S01]  /*21360*/  PRMT R66, RZ, 0x7610, R66 ;  /* 0x00007610ff427816 */ /* 0x001fe20000000042 */
[----:B------:R-:W3:Y:S04]  /*21370*/  LDL R14, [R1+0x9b0] ;  /* 0x0009b000010e7983 */ /* 0x000ee80000100800 */
[----:B------:R0:W3:Y:S01]  /*21380*/  @P1 LDG.E.U8 R65, desc[UR20][R68.64] ;  /* 0x0000001444411981 */ /* 0x0000e2000c1e1100 */
[----:B------:R-:W-:-:S03]  /*21390*/  ISETP.GT.AND P3, PT, R16, 0x65, PT ;  /* 0x000000651000780c */ /* 0x000fc60003f64270 */
[----:B------:R-:W3:Y:S01]  /*213a0*/  LDL R13, [R1+0x9b4] ;  /* 0x0009b400010d7983 */ /* 0x000ee20000100800 */
[----:B0-----:R-:W-:Y:S02]  /*213b0*/  @P1 IMAD.MOV.U32 R68, RZ, RZ, R7 ;  /* 0x000000ffff441224 */ /* 0x001fe400078e0007 */
[----:B------:R-:W-:Y:S01]  /*213c0*/  @P1 IMAD.MOV.U32 R69, RZ, RZ, R8 ;  /* 0x000000ffff451224 */ /* 0x000fe200078e0008 */
[----:B------:R-:W3:Y:S04]  /*213d0*/  LDL R7, [R1+0x9bc] ;  /* 0x0009bc0001077983 */ /* 0x000ee80000100800 */
[----:B------:R-:W3:Y:S04]  /*213e0*/  LDL R8, [R1+0x9b8] ;  /* 0x0009b80001087983 */ /* 0x000ee80000100800 */
[----:B------:R2:W3:Y:S02]  /*213f0*/  @P1 LDG.E.U8 R66, desc[UR20][R68.64] ;  /* 0x0000001444421981 */ /* 0x0004e4000c1e1100 */
[----:B--2---:R-:W-:-:S02]  /*21400*/  @P2 IMAD.MOV.U32 R68, RZ, RZ, R2 ;  /* 0x000000ffff442224 */ /* 0x004fc400078e0002 */
[----:B------:R-:W2:Y:S01]  /*21410*/  LDL R2, [R1+0x9dc] ;  /* 0x0009dc0001027983 */ /* 0x000ea20000100800 */
[----:B----4-:R-:W-:-:S03]  /*21420*/  @P2 IMAD.MOV.U32 R69, RZ, RZ, R3 ;  /* 0x000000ffff452224 */ /* 0x010fc600078e0003 */
[----:B------:R-:W4:Y:S01]  /*21430*/  LDL R3, [R1+0x9d8] ;  /* 0x0009d80001037983 */ /* 0x000f220000100800 */
[----:B------:R-:W-:Y:S02]  /*21440*/  PRMT R67, RZ, 0x7610, R67 ;  /* 0x00007610ff437816 */ /* 0x000fe40000000043 */
[C---:B------:R-:W-:Y:S02]  /*21450*/  ISETP.GT.AND P1, PT, R16.reuse, 0x66, PT ;  /* 0x000000661000780c */ /* 0x040fe40003f24270 */
[----:B------:R-:W-:Y:S02]  /*21460*/  ISETP.GT.AND P4, PT, R16, 0x68, PT ;  /* 0x000000681000780c */ /* 0x000fe40003f84270 */
[----:B------:R0:W4:Y:S02]  /*21470*/  @P2 LDG.E.U8 R67, desc[UR20][R68.64] ;  /* 0x0000001444432981 */ /* 0x000124000c1e1100 */
[----:B0-----:R-:W-:Y:S01]  /*21480*/  PRMT R68, RZ, 0x7610, R68 ;  /* 0x00007610ff447816 */ /* 0x001fe20000000044 */
[----:B------:R-:W-:-:S02]  /*21490*/  @P2 IMAD.MOV.U32 R70, RZ, RZ, R9 ;  /* 0x000000ffff462224 */ /* 0x000fc400078e0009 */
[----:B------:R-:W4:Y:S01]  /*214a0*/  LDL R9, [R1+0x9e4] ;  /* 0x0009e40001097983 */ /* 0x000f220000100800 */
[----:B------:R-:W-:-:S03]  /*214b0*/  @P2 IMAD.MOV.U32 R71, RZ, RZ, R10 ;  /* 0x000000ffff472224 */ /* 0x000fc600078e000a */
[----:B------:R-:W4:Y:S04]  /*214c0*/  LDL R10, [R1+0x9e0] ;  /* 0x0009e000010a7983 */ /* 0x000f280000100800 */
[----:B------:R0:W4:Y:S01]  /*214d0*/  @P2 LDG.E.U8 R68, desc[UR20][R70.64] ;  /* 0x0000001446442981 */ /* 0x000122000c1e1100 */
[----:B---3--:R-:W-:-:S03]  /*214e0*/  @P3 IMAD.MOV.U32 R72, RZ, RZ, R5 ;  /* 0x000000ffff483224 */ /* 0x008fc600078e0005 */
[----:B------:R-:W3:Y:S01]  /*214f0*/  LDL R5, [R1+0x9ec] ;  /* 0x0009ec0001057983 */ /* 0x000ee20000100800 */
[----:B------:R-:W-:-:S03]  /*21500*/  @P3 IMAD.MOV.U32 R73, RZ, RZ, R6 ;  /* 0x000000ffff493224 */ /* 0x000fc600078e0006 */
[----:B------:R-:W3:Y:S01]  /*21510*/  LDL R6, [R1+0x9e8] ;  /* 0x0009e80001067983 */ /* 0x000ee20000100800 */
        /* <DEDUP_REMOVED lines=11> */
[C---:B------:R-:W-:Y:S02]  /*215d0*/  ISETP.GT.AND P2, PT, R16.reuse, 0x69, PT ;  /* 0x000000691000780c */ /* 0x040fe40003f44270 */
[----:B------:R-:W-:Y:S02]  /*215e0*/  PRMT R70, RZ, 0x7610, R70 ;  /* 0x00007610ff467816 */ /* 0x000fe40000000046 */
[----:B------:R0:W4:Y:S02]  /*215f0*/  @P3 LDG.E.U8 R69, desc[UR20][R72.64] ;  /* 0x0000001448453981 */ /* 0x000124000c1e1100 */
[----:B0-----:R-:W-:Y:S02]  /*21600*/  @P3 IMAD.MOV.U32 R72, RZ, RZ, R13 ;  /* 0x000000ffff483224 */ /* 0x001fe400078e000d */
[----:B------:R-:W-:Y:S01]  /*21610*/  @P3 IMAD.MOV.U32 R73, RZ, RZ, R14 ;  /* 0x000000ffff493224 */ /* 0x000fe200078e000e */
[----:B------:R-:W-:Y:S01]  /*21620*/  PRMT R85, RZ, 0x7610, R85 ;  /* 0x00007610ff557816 */ /* 0x000fe20000000055 */
[----:B------:R-:W4:Y:S04]  /*21630*/  LDL R14, [R1+0xa48] ;  /* 0x000a4800010e7983 */ /* 0x000f280000100800 */
[----:B------:R0:W4:Y:S01]  /*21640*/  @P3 LDG.E.U8 R70, desc[UR20][R72.64] ;  /* 0x0000001448463981 */ /* 0x000122000c1e1100 */
[----:B------:R-:W-:-:S02]  /*21650*/  ISETP.GT.AND P3, PT, R16, 0x6a, PT ;  /* 0x0000006a1000780c */ /* 0x000fc40003f64270 */
[----:B------:R-:W-:Y:S01]  /*21660*/  PRMT R87, RZ, 0x7610, R87 ;  /* 0x00007610ff577816 */ /* 0x000fe20000000057 */
[----:B------:R-:W4:Y:S01]  /*21670*/  LDL R13, [R1+0xa4c] ;  /* 0x000a4c00010d7983 */ /* 0x000f220000100800 */
[----:B0-----:R-:W-:-:S06]  /*21680*/  PRMT R72, RZ, 0x7610, R72 ;  /* 0x00007610ff487816 */ /* 0x001fcc0000000048 */
[----:B------:R0:W4:Y:S01]  /*21690*/  @P4 LDG.E.U8 R72, desc[UR20][R74.64] ;  /* 0x000000144a484981 */ /* 0x000122000c1e1100 */
[----:B---3--:R-:W-:-:S03]  /*216a0*/  @P2 IMAD.MOV.U32 R76, RZ, RZ, R5 ;  /* 0x000000ffff4c2224 */ /* 0x008fc600078e0005 */
[----:B------:R-:W3:Y:S01]  /*216b0*/  LDL R5, [R1+0xa0c] ;  /* 0x000a0c0001057983 */ /* 0x000ee20000100800 */
[----:B------:R-:W-:-:S03]  /*216c0*/  @P2 IMAD.MOV.U32 R77, RZ, RZ, R6 ;  /* 0x000000ffff4d2224 */ /* 0x000fc600078e0006 */
[----:B------:R-:W3:Y:S01]  /*216d0*/  LDL R6, [R1+0xa08] ;  /* 0x000a080001067983 */ /* 0x000ee20000100800 */
[----:B0-----:R-:W-:Y:S02]  /*216e0*/  @P4 IMAD.MOV.U32 R74, RZ, RZ, R9 ;  /* 0x000000ffff4a4224 */ /* 0x001fe400078e0009 */
[----:B------:R-:W-:Y:S01]  /*216f0*/  @P4 IMAD.MOV.U32 R75, RZ, RZ, R10 ;  /* 0x000000ffff4b4224 */ /* 0x000fe200078e000a */
[----:B------:R-:W3:Y:S04]  /*21700*/  LDL R9, [R1+0xa04] ;  /* 0x000a040001097983 */ /* 0x000ee80000100800 */
[----:B------:R-:W3:Y:S01]  /*21710*/  LDL R10, [R1+0xa00] ;  /* 0x000a0000010a7983 */ /* 0x000ee20000100800 */
[----:B--2---:R-:W-:-:S03]  /*21720*/  @P3 IMAD.MOV.U32 R78, RZ, RZ, R2 ;  /* 0x000000ffff4e3224 */ /* 0x004fc600078e0002 */
[----:B------:R-:W2:Y:S01]  /*21730*/  LDL R2, [R1+0xa14] ;  /* 0x000a140001027983 */ /* 0x000ea20000100800 */
[----:B----4-:R-:W-:-:S03]  /*21740*/  @P3 IMAD.MOV.U32 R79, RZ, RZ, R3 ;  /* 0x000000ffff4f3224 */ /* 0x010fc600078e0003 */
[----:B------:R-:W4:Y:S01]  /*21750*/  LDL R3, [R1+0xa10] ;  /* 0x000a100001037983 */ /* 0x000f220000100800 */
[----:B------:R-:W-:-:S06]  /*21760*/  PRMT R73, RZ, 0x7610, R73 ;  /* 0x00007610ff497816 */ /* 0x000fcc0000000049 */
[----:B------:R0:W4:Y:S02]  /*21770*/  @P4 LDG.E.U8 R73, desc[UR20][R74.64] ;  /* 0x000000144a494981 */ /* 0x000124000c1e1100 */
[----:B0-----:R-:W-:Y:S02]  /*21780*/  PRMT R74, RZ, 0x7610, R74 ;  /* 0x00007610ff4a7816 */ /* 0x001fe4000000004a */
[----:B------:R-:W-:-:S04]  /*21790*/  PRMT R75, RZ, 0x7610, R75 ;  /* 0x00007610ff4b7816 */ /* 0x000fc8000000004b */
[----:B------:R0:W4:Y:S02]  /*217a0*/  @P2 LDG.E.U8 R74, desc[UR20][R76.64] ;  /* 0x000000144c4a2981 */ /* 0x000124000c1e1100 */
[----:B0-----:R-:W-:Y:S02]  /*217b0*/  @P2 IMAD.MOV.U32 R76, RZ, RZ, R7 ;  /* 0x000000ffff4c2224 */ /* 0x001fe400078e0007 */
[----:B------:R-:W-:Y:S01]  /*217c0*/  @P2 IMAD.MOV.U32 R77, RZ, RZ, R8 ;  /* 0x000000ffff4d2224 */ /* 0x000fe200078e0008 */
[----:B------:R-:W4:Y:S04]  /*217d0*/  LDL R7, [R1+0xa1c] ;  /* 0x000a1c0001077983 */ /* 0x000f280000100800 */
[----:B------:R0:W4:Y:S01]  /*217e0*/  @P2 LDG.E.U8 R75, desc[UR20][R76.64] ;  /* 0x000000144c4b2981 */ /* 0x000122000c1e1100 */
[----:B------:R-:W-:-:S03]  /*217f0*/  ISETP.GT.AND P2, PT, R16, 0x6b, PT ;  /* 0x0000006b1000780c */ /* 0x000fc60003f44270 */
[----:B------:R-:W4:Y:S01]  /*21800*/  LDL R8, [R1+0xa18] ;  /* 0x000a180001087983 */ /* 0x000f220000100800 */
[----:B0-----:R-:W-:-:S09]  /*21810*/  PRMT R76, RZ, 0x7610, R76 ;  /* 0x00007610ff4c7816 */ /* 0x001fd2000000004c */
[----:B---3--:R-:W-:Y:S01]  /*21820*/  @P2 IMAD.MOV.U32 R80, RZ, RZ, R5 ;  /* 0x000000ffff502224 */ /* 0x008fe200078e0005 */
[----:B------:R0:W3:Y:S01]  /*21830*/  @P3 LDG.E.U8 R76, desc[UR20][R78.64] ;  /* 0x000000144e4c3981 */ /* 0x0000e2000c1e1100 */
[----:B------:R-:W-:-:S03]  /*21840*/  @P2 IMAD.MOV.U32 R81, RZ, RZ, R6 ;  /* 0x000000ffff512224 */ /* 0x000fc600078e0006 */
[----:B------:R-:W3:Y:S04]  /*21850*/  LDL R5, [R1+0xa24] ;  /* 0x000a240001057983 */ /* 0x000ee80000100800 */
[----:B------:R-:W3:Y:S01]  /*21860*/  LDL R6, [R1+0xa20] ;  /* 0x000a200001067983 */ /* 0x000ee20000100800 */
[----:B------:R-:W-:Y:S01]  /*21870*/  PRMT R77, RZ, 0x7610, R77 ;  /* 0x00007610ff4d7816 */ /* 0x000fe2000000004d */
[----:B0-----:R-:W-:Y:S02]  /*21880*/  @P3 IMAD.MOV.U32 R78, RZ, RZ, R9 ;  /* 0x000000ffff4e3224 */ /* 0x001fe400078e0009 */
[----:B------:R-:W-:Y:S01]  /*21890*/  @P3 IMAD.MOV.U32 R79, RZ, RZ, R10 ;  /* 0x000000ffff4f3224 */ /* 0x000fe200078e000a */
[----:B------:R-:W3:Y:S04]  /*218a0*/  LDL R9, [R1+0xa5c] ;  /* 0x000a5c0001097983 */ /* 0x000ee80000100800 */
[----:B------:R0:W3:Y:S04]  /*218b0*/  @P3 LDG.E.U8 R77, desc[UR20][R78.64] ;  /* 0x000000144e4d3981 */ /* 0x0000e8000c1e1100 */
[----:B------:R-:W3:Y:S01]  /*218c0*/  LDL R10, [R1+0xa58] ;  /* 0x000a5800010a7983 */ /* 0x000ee20000100800 */
[----:B0-----:R-:W-:-:S06]  /*218d0*/  PRMT R78, RZ, 0x7610, R78 ;  /* 0x00007610ff4e7816 */ /* 0x001fcc000000004e */
        /* <DEDUP_REMOVED lines=8> */
[----:B------:R-:W-:Y:S02]  /*21960*/  ISETP.GT.AND P2, PT, R16, 0x70, PT ;  /* 0x000000701000780c */ /* 0x000fe40003f44270 */
[----:B0-----:R-:W-:Y:S02]  /*21970*/  PRMT R80, RZ, 0x7610, R80 ;  /* 0x00007610ff507816 */ /* 0x001fe40000000050 */
[----:B------:R-:W-:Y:S01]  /*21980*/  PRMT R81, RZ, 0x7610, R81 ;  /* 0x00007610ff517816 */ /* 0x000fe20000000051 */
[----:B------:R-:W-:Y:S02]  /*21990*/  @P3 IMAD.MOV.U32 R82, RZ, RZ, R7 ;  /* 0x000000ffff523224 */ /* 0x000fe400078e0007 */
        /* <DEDUP_REMOVED lines=18> */
[C---:B------:R-:W-:Y:S02]  /*21ac0*/  ISETP.GT.AND P3, PT, R16.reuse, 0x78, PT ;  /* 0x000000781000780c */ /* 0x040fe40003f64270 */
[----:B------:R-:W-:Y:S01]  /*21ad0*/  PRMT R89, RZ, 0x7610, R89 ;  /* 0x00007610ff597816 */ /* 0x000fe20000000059 */
[----:B------:R0:W4:Y:S01]  /*21ae0*/  @P2 LDG.E.U8 R87, desc[UR20][R82.64] ;  /* 0x0000001452572981 */ /* 0x000122000c1e1100 */
[----:B------:R-:W-:Y:S02]  /*21af0*/  PRMT R91, RZ, 0x7610, R91 ;  /* 0x00007610ff5b7816 */ /* 0x000fe4000000005b */
[----:B------:R-:W-:Y:S02]  /*21b00*/  ISETP.GT.AND P2, PT, R16, 0x6d, PT ;  /* 0x0000006d1000780c */ /* 0x000fe40003f44270 */
[----:B------:R-:W-:-:S05]  /*21b10*/  PRMT R93, RZ, 0x7610, R93 ;  /* 0x00007610ff5d7816 */ /* 0x000fca000000005d */
[----:B0-----:R-:W-:Y:S02]  /*21b20*/  @P3 IMAD.MOV.U32 R82, RZ, RZ, R7 ;  /* 0x000000ffff523224 */ /* 0x001fe400078e0007 */
        /* <DEDUP_REMOVED lines=8> */
[----:B------:R0:W3:Y:S01]  /*21bb0*/  @P3 LDG.E.U8 R91, desc[UR20][R82.64] ;  /* 0x00000014525b3981 */ /* 0x0000e2000c1e1100 */
[----:B------:R-:W-:Y:S01]  /*21bc0*/  ISETP.GT.AND P3, PT, R16, 0x71, PT ;  /* 0x000000711000780c */ /* 0x000fe20003f64270 */
[----:B0-----:R-:W-:Y:S02]  /*21bd0*/  @P2 IMAD.MOV.U32 R82, RZ, RZ, R9 ;  /* 0x000000ffff522224 */ /* 0x001fe400078e0009 */
        /* <DEDUP_REMOVED lines=9> */
[----:B------:R-:W-:Y:S02]  /*21c70*/  ISETP.GT.AND P4, PT, R16, 0x79, PT ;  /* 0x000000791000780c */ /* 0x000fe40003f84270 */
[----:B------:R-:W-:Y:S02]  /*21c80*/  PRMT R97, RZ, 0x7610, R97 ;  /* 0x00007610ff617816 */ /* 0x000fe40000000061 */
[----:B------:R0:W4:Y:S01]  /*21c90*/  @P3 LDG.E.U8 R95, desc[UR20][R82.64] ;  /* 0x00000014525f3981 */ /* 0x000122000c1e1100 */
[----:B------:R-:W-:Y:S02]  /*21ca0*/  PRMT R99, RZ, 0x7610, R99 ;  /* 0x00007610ff637816 */ /* 0x000fe40000000063 */
[----:B------:R-:W-:Y:S01]  /*21cb0*/  PRMT R101, RZ, 0x7610, R101 ;  /* 0x00007610ff657816 */ /* 0x000fe20000000065 */
[----:B0-----:R-:W-:-:S02]  /*21cc0*/  @P3 IMAD.MOV.U32 R82, RZ, RZ, R7 ;  /* 0x000000ffff523224 */ /* 0x001fc400078e0007 */
[----:B------:R-:W4:Y:S01]  /*21cd0*/  LDL R7, [R1+0xa84] ;  /* 0x000a840001077983 */ /* 0x000f220000100800 */
[----:B------:R-:W-:-:S03]  /*21ce0*/  @P3 IMAD.MOV.U32 R83, RZ, RZ, R8 ;  /* 0x000000ffff533224 */ /* 0x000fc600078e0008 */
[----:B------:R-:W4:Y:S04]  /*21cf0*/  LDL R8, [R1+0xa80] ;  /* 0x000a800001087983 */ /* 0x000f280000100800 */
[----:B------:R3:W4:Y:S01]  /*21d00*/  @P3 LDG.E.U8 R97, desc[UR20][R82.64] ;  /* 0x0000001452613981 */ /* 0x000722000c1e1100 */
[----:B------:R-:W-:Y:S01]  /*21d10*/  ISETP.GT.AND P3, PT, R16, 0x72, PT ;  /* 0x000000721000780c */ /* 0x000fe20003f64270 */
[----:B---3--:R-:W-:Y:S02]  /*21d20*/  @P4 IMAD.MOV.U32 R82, RZ, RZ, R5 ;  /* 0x000000ffff524224 */ /* 0x008fe400078e0005 */
[----:B------:R-:W3:Y:S01]  /*21d30*/  LDL R5, [R1+0xafc] ;  /* 0x000afc0001057983 */ /* 0x000ee20000100800 */
[----:B------:R-:W-:-:S03]  /*21d40*/  @P4 IMAD.MOV.U32 R83, RZ, RZ, R6 ;  /* 0x000000ffff534224 */ /* 0x000fc600078e0006 */
[----:B------:R-:W3:Y:S04]  /*21d50*/  LDL R6, [R1+0xaf8] ;  /* 0x000af80001067983 */ /* 0x000ee80000100800 */
[----:B------:R0:W3:Y:S02]  /*21d60*/  @P4 LDG.E.U8 R99, desc[UR20][R82.64] ;  /* 0x0000001452634981 */ /* 0x0000e4000c1e1100 */
[----:B0-----:R-:W-:Y:S01]  /*21d70*/  @P4 IMAD.MOV.U32 R82, RZ, RZ, R9 ;  /* 0x000000ffff524224 */ /* 0x001fe200078e0009 */
[----:B------:R-:W-:Y:S01]  /*21d80*/  PRMT R103, RZ, 0x7610, R103 ;  /* 0x00007610ff677816 */ /* 0x000fe20000000067 */
[----:B------:R-:W3:Y:S01]  /*21d90*/  LDL R9, [R1+0xa8c] ;  /* 0x000a8c0001097983 */ /* 0x000ee20000100800 */
[----:B------:R-:W-:Y:S01]  /*21da0*/  @P4 IMAD.MOV.U32 R83, RZ, RZ, R10 ;  /* 0x000000ffff534224 */ /* 0x000fe200078e000a */
[----:B------:R-:W-:-:S02]  /*21db0*/  PRMT R105, RZ, 0x7610, R105 ;  /* 0x00007610ff697816 */ /* 0x000fc40000000069 */
[----:B------:R-:W3:Y:S04]  /*21dc0*/  LDL R10, [R1+0xa88] ;  /* 0x000a8800010a7983 */ /* 0x000ee80000100800 */
[----:B------:R2:W3:Y:S02]  /*21dd0*/  @P4 LDG.E.U8 R101, desc[UR20][R82.64] ;  /* 0x0000001452654981 */ /* 0x0004e4000c1e1100 */
[----:B--2---:R-:W-:Y:S02]  /*21de0*/  @P3 IMAD.MOV.U32 R82, RZ, RZ, R2 ;  /* 0x000000ffff523224 */ /* 0x004fe400078e0002 */
[----:B------:R-:W2:Y:S01]  /*21df0*/  LDL R2, [R1+0xb04] ;  /* 0x000b040001027983 */ /* 0x000ea20000100800 */
[----:B----4-:R-:W-:-:S03]  /*21e00*/  @P3 IMAD.MOV.U32 R83, RZ, RZ, R3 ;  /* 0x000000ffff533224 */ /* 0x010fc600078e0003 */
[----:B------:R-:W4:Y:S01]  /*21e10*/  LDL R3, [R1+0xb00] ;  /* 0x000b000001037983 */ /* 0x000f220000100800 */
[----:B------:R-:W-:-:S03]  /*21e20*/  ISETP.GT.AND P4, PT, R16, 0x7a, PT ;  /* 0x0000007a1000780c */ /* 0x000fc60003f84270 */
[----:B------:R0:W4:Y:S01]  /*21e30*/  @P3 LDG.E.U8 R103, desc[UR20][R82.64] ;  /* 0x0000001452673981 */ /* 0x000122000c1e1100 */
[----:B------:R-:W-:Y:S01]  /*21e40*/  PRMT R107, RZ, 0x7610, R107 ;  /* 0x00007610ff6b7816 */ /* 0x000fe2000000006b */
        /* <DEDUP_REMOVED lines=15> */
[----:B------:R-:W-:Y:S02]  /*21f40*/  PRMT R109, RZ, 0x7610, R109 ;  /* 0x00007610ff6d7816 */ /* 0x000fe4000000006d */
[----:B------:R-:W-:-:S04]  /*21f50*/  PRMT R111, RZ, 0x7610, R111 ;  /* 0x00007610ff6f7816 */ /* 0x000fc8000000006f */
[----:B------:R0:W4:Y:S01]  /*21f60*/  @P4 LDG.E.U8 R109, desc[UR20][R82.64] ;  /* 0x00000014526d4981 */ /* 0x000122000c1e1100 */
[----:B------:R-:W-:Y:S02]  /*21f70*/  ISETP.GT.AND P4, PT, R16, 0x7b, PT ;  /* 0x0000007b1000780c */ /* 0x000fe40003f84270 */
[----:B------:R-:W-:Y:S02]  /*21f80*/  PRMT R113, RZ, 0x7610, R113 ;  /* 0x00007610ff717816 */ /* 0x000fe40000000071 */
[----:B0-----:R-:W-:Y:S02]  /*21f90*/  @P3 IMAD.MOV.U32 R82, RZ, RZ, R9 ;  /* 0x000000ffff523224 */ /* 0x001fe400078e0009 */
[----:B------:R-:W-:Y:S01]  /*21fa0*/  @P3 IMAD.MOV.U32 R83, RZ, RZ, R10 ;  /* 0x000000ffff533224 */ /* 0x000fe200078e000a */
[----:B------:R-:W4:Y:S04]  /*21fb0*/  LDL R9, [R1+0xa34] ;  /* 0x000a340001097983 */ /* 0x000f280000100800 */
[----:B------:R-:W4:Y:S04]  /*21fc0*/  LDL R10, [R1+0xa30] ;  /* 0x000a3000010a7983 */ /* 0x000f280000100800 */
[----:B------:R3:W4:Y:S01]  /*21fd0*/  @P3 LDG.E.U8 R111, desc[UR20][R82.64] ;  /* 0x00000014526f3981 */ /* 0x000722000c1e1100 */
[----:B------:R-:W-:Y:S01]  /*21fe0*/  PRMT R115, RZ, 0x7610, R115 ;  /* 0x00007610ff737816 */ /* 0x000fe20000000073 */
[----:B---3--:R-:W-:-:S02]  /*21ff0*/  @P3 IMAD.MOV.U32 R82, RZ, RZ, R5 ;  /* 0x000000ffff523224 */ /* 0x008fc400078e0005 */
        /* <DEDUP_REMOVED lines=15> */
[----:B------:R-:W-:Y:S02]  /*220f0*/  PRMT R119, RZ, 0x7610, R119 ;  /* 0x00007610ff777816 */ /* 0x000fe40000000077 */
[----:B------:R0:W4:Y:S01]  /*22100*/  @P4 LDG.E.U8 R117, desc[UR20][R82.64] ;  /* 0x0000001452754981 */ /* 0x000122000c1e1100 */
[----:B------:R-:W-:Y:S02]  /*22110*/  PRMT R121, RZ, 0x7610, R121 ;  /* 0x00007610ff797816 */ /* 0x000fe40000000079 */
[----:B------:R-:W-:Y:S01]  /*22120*/  ISETP.GT.AND P4, PT, R16, 0x7c, PT ;  /* 0x0000007c1000780c */ /* 0x000fe20003f84270 */
[----:B0-----:R-:W-:Y:S01]  /*22130*/  @P2 IMAD.MOV.U32 R82, RZ, RZ, R9 ;  /* 0x000000ffff522224 */ /* 0x001fe200078e0009 */
[----:B------:R-:W-:Y:S01]  /*22140*/  PRMT R123, RZ, 0x7610, R123 ;  /* 0x00007610ff7b7816 */ /* 0x000fe2000000007b */
        /* <DEDUP_REMOVED lines=13> */
[----:B------:R-:W-:-:S02]  /*22220*/  ISETP.GT.AND P2, PT, R16, 0x75, PT ;  /* 0x000000751000780c */ /* 0x000fc40003f44270 */
[----:B------:R-:W3:Y:S04]  /*22230*/  LDL R8, [R1+0xb28] ;  /* 0x000b280001087983 */ /* 0x000ee80000100800 */
[----:B------:R2:W3:Y:S02]  /*22240*/  @P3 LDG.E.U8 R123, desc[UR20][R82.64] ;  /* 0x00000014527b3981 */ /* 0x0004e4000c1e1100 */
[----:B--2---:R-:W-:Y:S02]  /*22250*/  @P4 IMAD.MOV.U32 R82, RZ, RZ, R2 ;  /* 0x000000ffff524224 */ /* 0x004fe400078e0002 */
[----:B------:R-:W2:Y:S01]  /*22260*/  LDL R2, [R1+0xab4] ;  /* 0x000ab40001027983 */ /* 0x000ea20000100800 */
[----:B----4-:R-:W-:-:S03]  /*22270*/  @P4 IMAD.MOV.U32 R83, RZ, RZ, R3 ;  /* 0x000000ffff534224 */ /* 0x010fc600078e0003 */
[----:B------:R-:W4:Y:S01]  /*22280*/  LDL R3, [R1+0xab0] ;  /* 0x000ab00001037983 */ /* 0x000f220000100800 */
[----:B------:R-:W-:-:S03]  /*22290*/  PRMT R127, RZ, 0x7610, R127 ;  /* 0x00007610ff7f7816 */ /* 0x000fc6000000007f */
[----:B------:R3:W4:Y:S01]  /*222a0*/  @P4 LDG.E.U8 R125, desc[UR20][R82.64] ;  /* 0x00000014527d4981 */ /* 0x000722000c1e1100 */
        /* <DEDUP_REMOVED lines=15> */
[----:B------:R-:W-:Y:S02]  /*223a0*/  ISETP.GT.AND P3, PT, R16, 0x7d, PT ;  /* 0x0000007d1000780c */ /* 0x000fe40003f64270 */
[----:B------:R-:W-:Y:S02]  /*223b0*/  PRMT R131, RZ, 0x7610, R131 ;  /* 0x00007610ff837816 */ /* 0x000fe40000000083 */
[----:B------:R-:W-:-:S04]  /*223c0*/  PRMT R133, RZ, 0x7610, R133 ;  /* 0x00007610ff857816 */ /* 0x000fc80000000085 */
[----:B------:R0:W4:Y:S01]  /*223d0*/  @P2 LDG.E.U8 R131, desc[UR20][R82.64] ;  /* 0x0000001452832981 */ /* 0x000122000c1e1100 */
[----:B------:R-:W-:Y:S02]  /*223e0*/  PRMT R135, RZ, 0x7610, R135 ;  /* 0x00007610ff877816 */ /* 0x000fe40000000087 */
[----:B------:R-:W-:Y:S02]  /*223f0*/  ISETP.GT.AND P2, PT, R16, 0x67, PT ;  /* 0x000000671000780c */ /* 0x000fe40003f44270 */
[----:B0-----:R-:W-:Y:S02]  /*22400*/  @P3 IMAD.MOV.U32 R82, RZ, RZ, R7 ;  /* 0x000000ffff523224 */ /* 0x001fe400078e0007 */
[----:B------:R-:W-:Y:S01]  /*22410*/  @P3 IMAD.MOV.U32 R83, RZ, RZ, R8 ;  /* 0x000000ffff533224 */ /* 0x000fe200078e0008 */
[----:B------:R-:W4:Y:S04]  /*22420*/  LDL R7, [R1+0x9d4] ;  /* 0x0009d40001077983 */ /* 0x000f280000100800 */
[----:B------:R3:W4:Y:S04]  /*22430*/  @P3 LDG.E.U8 R133, desc[UR20][R82.64] ;  /* 0x0000001452853981 */ /* 0x000728000c1e1100 */
[----:B------:R-:W4:Y:S01]  /*22440*/  LDL R8, [R1+0x9d0] ;  /* 0x0009d00001087983 */ /* 0x000f220000100800 */
[----:B------:R-:W-:Y:S01]  /*22450*/  PRMT R137, RZ, 0x7610, R137 ;  /* 0x00007610ff897816 */ /* 0x000fe20000000089 */
[----:B---3--:R-:W-:-:S02]  /*22460*/  @P3 IMAD.MOV.U32 R82, RZ, RZ, R5 ;  /* 0x000000ffff523224 */ /* 0x008fc400078e0005 */
[----:B------:R-:W3:Y:S01]  /*22470*/  LDL R5, [R1+0xa3c] ;  /* 0x000a3c0001057983 */ /* 0x000ee20000100800 */
[----:B------:R-:W-:-:S03]  /*22480*/  @P3 IMAD.MOV.U32 R83, RZ, RZ, R6 ;  /* 0x000000ffff533224 */ /* 0x000fc600078e0006 */
[----:B------:R-:W3:Y:S04]  /*22490*/  LDL R6, [R1+0xa38] ;  /* 0x000a380001067983 */ /* 0x000ee80000100800 */
[----:B------:R0:W3:Y:S02]  /*224a0*/  @P3 LDG.E.U8 R135, desc[UR20][R82.64] ;  /* 0x0000001452873981 */ /* 0x0000e4000c1e1100 */
[----:B0-----:R-:W-:Y:S01]  /*224b0*/  @P1 IMAD.MOV.U32 R82, RZ, RZ, R9 ;  /* 0x000000ffff521224 */ /* 0x001fe200078e0009 */
[----:B------:R-:W-:Y:S01]  /*224c0*/  PRMT R139, RZ, 0x7610, R139 ;  /* 0x00007610ff8b7816 */ /* 0x000fe2000000008b */
        /* <DEDUP_REMOVED lines=9> */
[----:B------:R-:W-:Y:S01]  /*22560*/  PRMT R141, RZ, 0x7610, R141 ;  /* 0x00007610ff8d7816 */ /* 0x000fe2000000008d */
        /* <DEDUP_REMOVED lines=23> */
[----:B------:R-:W-:-:S05]  /*226e0*/  @P2 IMAD.MOV.U32 R83, RZ, RZ, R14 ;  /* 0x000000ffff532224 */ /* 0x000fca00078e000e */
[----:B------:R0:W4:Y:S01]  /*226f0*/  @P2 LDG.E.U8 R147, desc[UR20][R82.64] ;  /* 0x0000001452932981 */ /* 0x000122000c1e1100 */
[----:B------:R-:W-:Y:S01]  /*22700*/  PRMT R151, RZ, 0x7610, R151 ;  /* 0x00007610ff977816 */ /* 0x000fe20000000097 */
[----:B0-----:R-:W-:Y:S02]  /*22710*/  @P2 IMAD.MOV.U32 R82, RZ, RZ, R9 ;  /* 0x000000ffff522224 */ /* 0x001fe400078e0009 */
[----:B------:R-:W-:-:S05]  /*22720*/  @P2 IMAD.MOV.U32 R83, RZ, RZ, R10 ;  /* 0x000000ffff532224 */ /* 0x000fca00078e000a */
[----:B------:R0:W4:Y:S01]  /*22730*/  @P2 LDG.E.U8 R149, desc[UR20][R82.64] ;  /* 0x0000001452952981 */ /* 0x000122000c1e1100 */
[----:B------:R-:W-:Y:S02]  /*22740*/  ISETP.GT.AND P2, PT, R16, 0x77, PT ;  /* 0x000000771000780c */ /* 0x000fe40003f44270 */
[----:B------:R-:W-:Y:S01]  /*22750*/  PRMT R153, RZ, 0x7610, R153 ;  /* 0x00007610ff997816 */ /* 0x000fe20000000099 */
[----:B0-----:R-:W-:Y:S02]  /*22760*/  @P1 IMAD.MOV.U32 R82, RZ, RZ, R7 ;  /* 0x000000ffff521224 */ /* 0x001fe400078e0007 */
[----:B------:R-:W-:-:S05]  /*22770*/  @P1 IMAD.MOV.U32 R83, RZ, RZ, R8 ;  /* 0x000000ffff531224 */ /* 0x000fca00078e0008 */
[----:B------:R3:W4:Y:S02]  /*22780*/  @P1 LDG.E.U8 R151, desc[UR20][R82.64] ;  /* 0x0000001452971981 */ /* 0x000724000c1e1100 */
[----:B---3--:R-:W-:Y:S02]  /*22790*/  @P1 IMAD.MOV.U32 R82, RZ, RZ, R5 ;  /* 0x000000ffff521224 */ /* 0x008fe400078e0005 */
[----:B------:R-:W-:-:S05]  /*227a0*/  @P1 IMAD.MOV.U32 R83, RZ, RZ, R6 ;  /* 0x000000ffff531224 */ /* 0x000fca00078e0006 */
[----:B------:R2:W3:Y:S01]  /*227b0*/  @P1 LDG.E.U8 R153, desc[UR20][R82.64] ;  /* 0x0000001452991981 */ /* 0x0004e2000c1e1100 */
[----:B------:R-:W-:Y:S01]  /*227c0*/  PRMT R155, RZ, 0x7610, R155 ;  /* 0x00007610ff9b7816 */ /* 0x000fe2000000009b */
[----:B--2---:R-:W-:Y:S02]  /*227d0*/  @P2 IMAD.MOV.U32 R82, RZ, RZ, R2 ;  /* 0x000000ffff522224 */ /* 0x004fe400078e0002 */
[----:B------:R-:W2:Y:S04]  /*227e0*/  LDL R2, [R1+0x444] ;  /* 0x0004440001027983 */ /* 0x000ea80000100800 */
[----:B------:R-:W2:Y:S04]  /*227f0*/  LDL.LU R10, [R1+0x134] ;  /* 0x00013400010a7983 */ /* 0x000ea80000300800 */
[----:B------:R-:W2:Y:S01]  /*22800*/  LDL.LU R15, [R1+0x130] ;  /* 0x00013000010f7983 */ /* 0x000ea20000300800 */
[----:B----4-:R-:W-:-:S03]  /*22810*/  @P2 IMAD.MOV.U32 R83, RZ, RZ, R3 ;  /* 0x000000ffff532224 */ /* 0x010fc600078e0003 */
        /* <DEDUP_REMOVED lines=9> */
[----:B------:R0:W2:Y:S04]  /*228b0*/  @P2 LDG.E.U8 R155, desc[UR20][R82.64] ;  /* 0x00000014529b2981 */ /* 0x0000a8000c1e1100 */
[----:B------:R-:W0:Y:S04]  /*228c0*/  LDL R82, [R1+0xad0] ;  /* 0x000ad00001527983 */ /* 0x000e280000100800 */
[----:B------:R-:W0:Y:S01]  /*228d0*/  LDL R83, [R1+0xad4] ;  /* 0x000ad40001537983 */ /* 0x000e220000100800 */
[----:B------:R-:W-:-:S02]  /*228e0*/  PRMT R157, RZ, 0x7610, R157 ;  /* 0x00007610ff9d7816 */ /* 0x000fc4000000009d */
[----:B0-----:R-:W-:-:S04]  /*228f0*/  @P2 LOP3.LUT R83, R83, R82, RZ, 0x3c, !PT ;  /* 0x0000005253532212 */ /* 0x001fc800078e3cff */
        /* <DEDUP_REMOVED lines=10> */
[----:B------:R0:W2:Y:S04]  /*229a0*/  @P1 LDG.E.U8 R159, desc[UR20][R82.64] ;  /* 0x00000014529f1981 */ /* 0x0000a8000c1e1100 */
[----:B------:R-:W0:Y:S04]  /*229b0*/  LDL R82, [R1+0xb40] ;  /* 0x000b400001527983 */ /* 0x000e280000100800 */
[----:B------:R-:W0:Y:S01]  /*229c0*/  LDL R83, [R1+0xb44] ;  /* 0x000b440001537983 */ /* 0x000e220000100800 */
[----:B------:R-:W-:Y:S02]  /*229d0*/  PRMT R161, RZ, 0x7610, R161 ;  /* 0x00007610ffa17816 */ /* 0x000fe400000000a1 */
[----:B------:R-:W-:-:S02]  /*229e0*/  ISETP.GT.AND P2, PT, R16, 0x7f, PT ;  /* 0x0000007f1000780c */ /* 0x000fc40003f44270 */
[----:B0-----:R-:W-:-:S04]  /*229f0*/  @P1 LOP3.LUT R83, R83, R82, RZ, 0x3c, !PT ;  /* 0x0000005253531212 */ /* 0x001fc800078e3cff */
[----:B------:R-:W-:-:S04]  /*22a00*/  @P1 LOP3.LUT R82, R83, R82, RZ, 0x3c, !PT ;  /* 0x0000005253521212 */ /* 0x000fc800078e3cff */
[----:B------:R-:W-:-:S05]  /*22a10*/  @P1 LOP3.LUT R83, R83, R82, RZ, 0x3c, !PT ;  /* 0x0000005253531212 */ /* 0x000fca00078e3cff */
[----:B------:R2:W3:Y:S04]  /*22a20*/  @P1 LDG.E.U8 R161, desc[UR20][R82.64] ;  /* 0x0000001452a11981 */ /* 0x0004e8000c1e1100 */
[----:B------:R-:W3:Y:S01]  /*22a30*/  LDL R83, [R1+0x440] ;  /* 0x0004400001537983 */ /* 0x000ee20000100800 */
[----:B------:R-:W-:Y:S01]  /*22a40*/  PRMT R163, RZ, 0x7610, R163 ;  /* 0x00007610ffa37816 */ /* 0x000fe200000000a3 */
[----:B--2---:R-:W-:-:S05]  /*22a50*/  @P2 IMAD.MOV.U32 R82, RZ, RZ, R2 ;  /* 0x000000ffff522224 */ /* 0x004fca00078e0002 */
[----:B---3--:R0:W2:Y:S04]  /*22a60*/  @P2 LDG.E.U8 R163, desc[UR20][R82.64] ;  /* 0x0000001452a32981 */ /* 0x0080a8000c1e1100 */
[----:B------:R-:W0:Y:S04]  /*22a70*/  LDL R82, [R1+0x448] ;  /* 0x0004480001527983 */ /* 0x000e280000100800 */
[----:B------:R-:W0:Y:S01]  /*22a80*/  LDL R83, [R1+0x44c] ;  /* 0x00044c0001537983 */ /* 0x000e220000100800 */
[----:B------:R-:W1:Y:S01]  /*22a90*/  S2R R2, SR_TID.X ;  /* 0x0000000000027919 */ /* 0x000e620000002100 */
[----:B------:R-:W-:-:S02]  /*22aa0*/  PRMT R165, RZ, 0x7610, R165 ;  /* 0x00007610ffa57816 */ /* 0x000fc400000000a5 */
[----:B-1----:R-:W-:Y:S02]  /*22ab0*/  LOP3.LUT R2, R2, 0x7f, RZ, 0xc0, !PT ;  /* 0x0000007f02027812 */ /* 0x002fe400078ec0ff */
[----:B0-----:R-:W-:-:S04]  /*22ac0*/  @P2 LOP3.LUT R83, R83, R82, RZ, 0x3c, !PT ;  /* 0x0000005253532212 */ /* 0x001fc800078e3cff */
[----:B------:R-:W-:-:S04]  /*22ad0*/  @P2 LOP3.LUT R82, R83, R82, RZ, 0x3c, !PT ;  /* 0x0000005253522212 */ /* 0x000fc800078e3cff */
[----:B------:R-:W-:-:S05]  /*22ae0*/  @P2 LOP3.LUT R83, R83, R82, RZ, 0x3c, !PT ;  /* 0x0000005253532212 */ /* 0x000fca00078e3cff */
[----:B------:R-:W3:Y:S01]  /*22af0*/  @P2 LDG.E.U8 R165, desc[UR20][R82.64] ;  /* 0x0000001452a52981 */ /* 0x000ee2000c1e1100 */
[----:B------:R-:W-:Y:S06]  /*22b00*/  BAR.SYNC.DEFER_BLOCKING 0x0 ;  /* 0x0000000000007b1d */ /* 0x000fec0000010000 */
[----:B------:R0:W-:Y:S04]  /*22b10*/  STS.U8 [R2+UR9+0x8000], R10 ;  /* 0x0080000a02007988 */ /* 0x0001e80008000009 */
[----:B------:R1:W-:Y:S04]  /*22b20*/  STS.U8 [R2+UR9+0xc000], R15 ;  /* 0x00c0000f02007988 */ /* 0x0003e80008000009 */
[----:B----4-:R4:W-:Y:S04]  /*22b30*/  STS.U8 [R2+UR9+0x8400], R9 ;  /* 0x0084000902007988 */ /* 0x0109e80008000009 */
[----:B0-----:R-:W2:Y:S04]  /*22b40*/  LDL.LU R10, [R1+0xbfc] ;  /* 0x000bfc00010a7983 */ /* 0x001ea80000300800 */
[----:B-1----:R-:W2:Y:S04]  /*22b50*/  LDL.LU R15, [R1+0xbf8] ;  /* 0x000bf800010f7983 */ /* 0x002ea80000300800 */
[----:B----4-:R-:W4:Y:S04]  /*22b60*/  LDL.LU R9, [R1+0xbf4] ;  /* 0x000bf40001097983 */ /* 0x010f280000300800 */
[----:B------:R0:W-:Y:S04]  /*22b70*/  STS.U8 [R2+UR9+0xc400], R144 ;  /* 0x00c4009002007988 */ /* 0x0001e80008000009 */
[----:B------:R1:W-:Y:S04]  /*22b80*/  STS.U8 [R2+UR9+0x8800], R5 ;  /* 0x0088000502007988 */ /* 0x0003e80008000009 */
[----:B------:R1:W-:Y:S04]  /*22b90*/  STS.U8 [R2+UR9+0xc800], R14 ;  /* 0x00c8000e02007988 */ /* 0x0003e80008000009 */
[----:B0-----:R-:W2:Y:S04]  /*22ba0*/  LDL.LU R144, [R1+0xbf0] ;  /* 0x000bf00001907983 */ /* 0x001ea80000300800 */
[----:B-1----:R-:W2:Y:S04]  /*22bb0*/  LDL.LU R5, [R1+0xbec] ;  /* 0x000bec0001057983 */ /* 0x002ea80000300800 */
[----:B------:R-:W2:Y:S04]  /*22bc0*/  LDL.LU R14, [R1+0xbe8] ;  /* 0x000be800010e7983 */ /* 0x000ea80000300800 */
[----:B------:R0:W-:Y:S04]  /*22bd0*/  STS.U8 [R2+UR9+0x8c00], R6 ;  /* 0x008c000602007988 */ /* 0x0001e80008000009 */
[----:B0-----:R-:W2:Y:S04]  /*22be0*/  LDL.LU R6, [R1+0xbe4] ;  /* 0x000be40001067983 */ /* 0x001ea80000300800 */
[----:B------:R0:W-:Y:S04]  /*22bf0*/  STS.U8 [R2+UR9+0xcc00], R8 ;  /* 0x00cc000802007988 */ /* 0x0001e80008000009 */
[----:B------:R1:W-:Y:S04]  /*22c00*/  STS.U8 [R2+UR9+0x9000], R3 ;  /* 0x0090000302007988 */ /* 0x0003e80008000009 */
[----:B------:R1:W-:Y:S04]  /*22c10*/  STS.U8 [R2+UR9+0xd000], R7 ;  /* 0x00d0000702007988 */ /* 0x0003e80008000009 */
[----:B------:R-:W-:Y:S01]  /*22c20*/  STS.U8 [R2+UR9+0x9400], R13 ;  /* 0x0094000d02007988 */ /* 0x000fe20008000009 */
[----:B------:R-:W-:-:S03]  /*22c30*/  ISETP.GE.AND P1, PT, R2, R16, PT ;  /* 0x000000100200720c */ /* 0x000fc60003f26270 */
[----:B0-----:R-:W3:Y:S04]  /*22c40*/  LDL.LU R8, [R1+0x12c] ;  /* 0x00012c0001087983 */ /* 0x001ee80000300800 */
[----:B-1----:R-:W3:Y:S04]  /*22c50*/  LDL.LU R3, [R1+0x128] ;  /* 0x0001280001037983 */ /* 0x002ee80000300800 */
[----:B------:R-:W3:Y:S04]  /*22c60*/  LDL.LU R7, [R1+0xf4] ;  /* 0x0000f40001077983 */ /* 0x000ee80000300800 */
[----:B--2---:R-:W-:Y:S04]  /*22c70*/  STS.U8 [R2+UR9+0xd400], R6 ;  /* 0x00d4000602007988 */ /* 0x004fe80008000009 */
[----:B------:R-:W-:Y:S04]  /*22c80*/  STS.U8 [R2+UR9+0x9800], R14 ;  /* 0x0098000e02007988 */ /* 0x000fe80008000009 */
[----:B------:R-:W-:Y:S04]  /*22c90*/  STS.U8 [R2+UR9+0xd800], R5 ;  /* 0x00d8000502007988 */ /* 0x000fe80008000009 */
[----:B------:R0:W-:Y:S04]  /*22ca0*/  STS.U8 [R2+UR9+0x9c00], R162 ;  /* 0x009c00a202007988 */ /* 0x0001e80008000009 */
[----:B0-----:R-:W2:Y:S01]  /*22cb0*/  LDL.LU R2, [R1+0xf0] ;  /* 0x0000f00001027983 */ /* 0x001ea20000300800 */
[----:B------:R-:W0:Y:S01]  /*22cc0*/  S2R R162, SR_TID.X ;  /* 0x0000000000a27919 */ /* 0x000e220000002100 */
[----:B------:R-:W1:Y:S02]  /*22cd0*/  S2R R6, SR_TID.X ;  /* 0x0000000000067919 */ /* 0x000e640000002100 */
[----:B------:R-:W4:Y:S04]  /*22ce0*/  LDL.LU R13, [R1+0xbc] ;  /* 0x0000bc00010d7983 */ /* 0x000f280000300800 */
[----:B------:R-:W4:Y:S04]  /*22cf0*/  LDL.LU R14, [R1+0xb8] ;  /* 0x0000b800010e7983 */ /* 0x000f280000300800 */
[----:B------:R-:W4:Y:S01]  /*22d00*/  LDL.LU R5, [R1+0x84] ;  /* 0x0000840001057983 */ /* 0x000f220000300800 */
[----:B0-----:R-:W-:-:S05]  /*22d10*/  LOP3.LUT R162, R162, 0x7f, RZ, 0xc0, !PT ;  /* 0x0000007fa2a27812 */ /* 0x001fca00078ec0ff */
[----:B------:R0:W-:Y:S04]  /*22d20*/  STS.U8 [R162+UR9+0xdc00], R158 ;  /* 0x00dc009ea2007988 */ /* 0x0001e80008000009 */
[----:B------:R0:W-:Y:S04]  /*22d30*/  STS.U8 [R162+UR9+0xa000], R126 ;  /* 0x00a0007ea2007988 */ /* 0x0001e80008000009 */
[----:B------:R0:W-:Y:S04]  /*22d40*/  STS.U8 [R162+UR9+0xe000], R124 ;  /* 0x00e0007ca2007988 */ /* 0x0001e80008000009 */
[----:B------:R-:W-:Y:S04]  /*22d50*/  STS.U8 [R162+UR9+0xa400], R94 ;  /* 0x00a4005ea2007988 */ /* 0x000fe80008000009 */
[----:B------:R-:W-:Y:S01]  /*22d60*/  STS.U8 [R162+UR9+0xe400], R92 ;  /* 0x00e4005ca2007988 */ /* 0x000fe20008000009 */
[----:B-1----:R-:W-:-:S03]  /*22d70*/  LOP3.LUT R6, R6, 0x7f, RZ, 0xc0, !PT ;  /* 0x0000007f06067812 */ /* 0x002fc600078ec0ff */
[----:B------:R-:W-:Y:S04]  /*22d80*/  STS.U8 [R162+UR9+0xa800], R27 ;  /* 0x00a8001ba2007988 */ /* 0x000fe80008000009 */
[----:B------:R1:W-:Y:S04]  /*22d90*/  STS.U8 [R162+UR9+0xe800], R28 ;  /* 0x00e8001ca2007988 */ /* 0x0003e80008000009 */
[----:B------:R-:W-:Y:S04]  /*22da0*/  STS.U8 [R162+UR9+0xac00], R43 ;  /* 0x00ac002ba2007988 */ /* 0x000fe80008000009 */
[----:B------:R0:W-:Y:S01]  /*22db0*/  STS.U8 [R162+UR9+0xec00], R44 ;  /* 0x00ec002ca2007988 */ /* 0x0001e20008000009 */
[----:B------:R-:W-:-:S03]  /*22dc0*/  LOP3.LUT R6, R6, 0x10, RZ, 0x3c, !PT ;  /* 0x0000001006067812 */ /* 0x000fc600078e3cff */
[----:B------:R-:W-:Y:S04]  /*22dd0*/  STS.U8 [R162+UR9+0xb000], R59 ;  /* 0x00b0003ba2007988 */ /* 0x000fe80008000009 */
[----:B------:R-:W-:Y:S04]  /*22de0*/  STS.U8 [R162+UR9+0xf000], R60 ;  /* 0x00f0003ca2007988 */ /* 0x000fe80008000009 */
[----:B------:R-:W-:Y:S04]  /*22df0*/  STS.U8 [R162+UR9+0xb400], R72 ;  /* 0x00b40048a2007988 */ /* 0x000fe80008000009 */
[----:B------:R-:W-:Y:S04]  /*22e00*/  STS.U8 [R162+UR9+0xf400], R73 ;  /* 0x00f40049a2007988 */ /* 0x000fe80008000009 */
[----:B0-----:R-:W4:Y:S04]  /*22e10*/  LDL.LU R158, [R1+0x18] ;  /* 0x00001800019e7983 */ /* 0x001f280000300800 */
[----:B------:R-:W-:Y:S04]  /*22e20*/  STS.U8 [R162+UR9+0xb800], R85 ;  /* 0x00b80055a2007988 */ /* 0x000fe80008000009 */
[----:B------:R-:W4:Y:S04]  /*22e30*/  LDL.LU R126, [R1+0x1c] ;  /* 0x00001c00017e7983 */ /* 0x000f280000300800 */
[----:B------:R-:W-:Y:S04]  /*22e40*/  STS.U8 [R162+UR9+0xf800], R87 ;  /* 0x00f80057a2007988 */ /* 0x000fe80008000009 */
[----:B------:R-:W4:Y:S04]  /*22e50*/  LDL.LU R124, [R1+0x48] ;  /* 0x00004800017c7983 */ /* 0x000f280000300800 */
[----:B------:R-:W-:Y:S04]  /*22e60*/  STS.U8 [R162+UR9+0xbc00], R89 ;  /* 0x00bc0059a2007988 */ /* 0x000fe80008000009 */
[----:B-1----:R-:W4:Y:S04]  /*22e70*/  LDL.LU R28, [R1+0x4c] ;  /* 0x00004c00011c7983 */ /* 0x002f280000300800 */
[----:B------:R-:W-:Y:S04]  /*22e80*/  STS.U8 [R162+UR9+0xfc00], R91 ;  /* 0x00fc005ba2007988 */ /* 0x000fe80008000009 */
[----:B------:R-:W4:Y:S04]  /*22e90*/  LDL.LU R44, [R1+0x80] ;  /* 0x00008000012c7983 */ /* 0x000f280000300800 */
[----:B---3--:R0:W-:Y:S04]  /*22ea0*/  STS.U8 [R6+UR9+0x8080], R8 ;  /* 0x0080800806007988 */ /* 0x0081e80008000009 */
[----:B------:R1:W-:Y:S04]  /*22eb0*/  STS.U8 [R6+UR9+0xc080], R3 ;  /* 0x00c0800306007988 */ /* 0x0003e80008000009 */
[----:B------:R3:W-:Y:S04]  /*22ec0*/  STS.U8 [R6+UR9+0x8480], R7 ;  /* 0x0084800706007988 */ /* 0x0007e80008000009 */
[----:B0-----:R-:W4:Y:S04]  /*22ed0*/  LDL.LU R8, [R1+0xbe0] ;  /* 0x000be00001087983 */ /* 0x001f280000300800 */
[----:B-1----:R-:W4:Y:S04]  /*22ee0*/  LDL.LU R3, [R1+0xbdc] ;  /* 0x000bdc0001037983 */ /* 0x002f280000300800 */
[----:B---3--:R-:W3:Y:S04]  /*22ef0*/  LDL.LU R7, [R1+0xbd8] ;  /* 0x000bd80001077983 */ /* 0x008ee80000300800 */
[----:B--2---:R0:W-:Y:S04]  /*22f00*/  STS.U8 [R6+UR9+0xc480], R2 ;  /* 0x00c4800206007988 */ /* 0x0041e80008000009 */
[----:B0-----:R-:W2:Y:S04]  /*22f10*/  LDL.LU R2, [R1+0xbd4] ;  /* 0x000bd40001027983 */ /* 0x001ea80000300800 */
[----:B----4-:R0:W-:Y:S04]  /*22f20*/  STS.U8 [R6+UR9+0x8880], R13 ;  /* 0x0088800d06007988 */ /* 0x0101e80008000009 */
[----:B------:R1:W-:Y:S04]  /*22f30*/  STS.U8 [R6+UR9+0xc880], R14 ;  /* 0x00c8800e06007988 */ /* 0x0003e80008000009 */
[----:B------:R4:W-:Y:S04]  /*22f40*/  STS.U8 [R6+UR9+0x8c80], R5 ;  /* 0x008c800506007988 */ /* 0x0009e80008000009 */
[----:B0-----:R-:W3:Y:S04]  /*22f50*/  LDL.LU R13, [R1+0xbd0] ;  /* 0x000bd000010d7983 */ /* 0x001ee80000300800 */
[----:B-1----:R-:W3:Y:S04]  /*22f60*/  LDL.LU R14, [R1+0xbcc] ;  /* 0x000bcc00010e7983 */ /* 0x002ee80000300800 */
[----:B----4-:R-:W4:Y:S04]  /*22f70*/  LDL.LU R5, [R1+0xbc8] ;  /* 0x000bc80001057983 */ /* 0x010f280000300800 */
        /* <DEDUP_REMOVED lines=12> */
[----:B--2---:R0:W-:Y:S04]  /*23040*/  STS.U8 [R6+UR9+0x9880], R2 ;  /* 0x0098800206007988 */ /* 0x0041e80008000009 */
[----:B0-----:R-:W2:Y:S04]  /*23050*/  LDL.LU R2, [R1+0xbc4] ;  /* 0x000bc40001027983 */ /* 0x001ea80000300800 */
[----:B------:R-:W2:Y:S04]  /*23060*/  LDL.LU R44, [R1+0x78] ;  /* 0x00007800012c7983 */ /* 0x000ea80000300800 */
        /* <DEDUP_REMOVED lines=11> */
[----:B---3--:R0:W-:Y:S02]  /*23120*/  STS.U8 [R6+UR9+0xd880], R7 ;  /* 0x00d8800706007988 */ /* 0x0081e40008000009 */
[----:B0-----:R-:W0:Y:S02]  /*23130*/  S2R R7, SR_TID.X ;  /* 0x0000000000077919 */ /* 0x001e240000002100 */
[----:B------:R-:W-:Y:S04]  /*23140*/  STS.U8 [R6+UR9+0xa480], R90 ;  /* 0x00a4805a06007988 */ /* 0x000fe80008000009 */
[----:B------:R-:W-:Y:S04]  /*23150*/  STS.U8 [R6+UR9+0xe480], R88 ;  /* 0x00e4805806007988 */ /* 0x000fe80008000009 */
[----:B------:R-:W-:Y:S04]  /*23160*/  STS.U8 [R6+UR9+0xec80], R46 ;  /* 0x00ec802e06007988 */ /* 0x000fe80008000009 */
[----:B------:R-:W-:Y:S04]  /*23170*/  STS.U8 [R6+UR9+0xb080], R61 ;  /* 0x00b0803d06007988 */ /* 0x000fe80008000009 */
[----:B------:R-:W-:Y:S04]  /*23180*/  STS.U8 [R6+UR9+0xf080], R62 ;  /* 0x00f0803e06007988 */ /* 0x000fe80008000009 */
[----:B------:R-:W-:Y:S01]  /*23190*/  STS.U8 [R6+UR9+0xb480], R74 ;  /* 0x00b4804a06007988 */ /* 0x000fe20008000009 */
[----:B0-----:R-:W-:-:S04]  /*231a0*/  LOP3.LUT R7, R7, 0x7f, RZ, 0xc0, !PT ;  /* 0x0000007f07077812 */ /* 0x001fc800078ec0ff */
[----:B------:R-:W-:Y:S01]  /*231b0*/  LOP3.LUT R7, R7, 0x20, RZ, 0x3c, !PT ;  /* 0x0000002007077812 */ /* 0x000fe200078e3cff */
[----:B------:R-:W-:Y:S04]  /*231c0*/  STS.U8 [R6+UR9+0xf480], R75 ;  /* 0x00f4804b06007988 */ /* 0x000fe80008000009 */
[----:B------:R-:W-:Y:S04]  /*231d0*/  STS.U8 [R6+UR9+0xb880], R95 ;  /* 0x00b8805f06007988 */ /* 0x000fe80008000009 */
[----:B------:R-:W-:Y:S04]  /*231e0*/  STS.U8 [R6+UR9+0xf880], R97 ;  /* 0x00f8806106007988 */ /* 0x000fe80008000009 */
[----:B------:R-:W-:Y:S04]  /*231f0*/  STS.U8 [R6+UR9+0xbc80], R99 ;  /* 0x00bc806306007988 */ /* 0x000fe80008000009 */
[----:B------:R-:W-:Y:S04]  /*23200*/  STS.U8 [R6+UR9+0xfc80], R101 ;  /* 0x00fc806506007988 */ /* 0x000fe80008000009 */
[----:B------:R0:W-:Y:S04]  /*23210*/  STS.U8 [R7+UR9+0x9900], R3 ;  /* 0x0099000307007988 */ /* 0x0001e80008000009 */
[----:B0-----:R-:W3:Y:S04]  /*23220*/  LDL.LU R3, [R1+0xbc0] ;  /* 0x000bc00001037983 */ /* 0x001ee80000300800 */
[----:B--2---:R-:W-:Y:S04]  /*23230*/  STS.U8 [R7+UR9+0xcd00], R44 ;  /* 0x00cd002c07007988 */ /* 0x004fe80008000009 */
[----:B----4-:R-:W-:Y:S04]  /*23240*/  STS.U8 [R7+UR9+0x9100], R28 ;  /* 0x0091001c07007988 */ /* 0x010fe80008000009 */
[----:B------:R-:W-:Y:S04]  /*23250*/  STS.U8 [R7+UR9+0x8d00], R156 ;  /* 0x008d009c07007988 */ /* 0x000fe80008000009 */
[----:B------:R-:W-:Y:S04]  /*23260*/  STS.U8 [R7+UR9+0xc900], R154 ;  /* 0x00c9009a07007988 */ /* 0x000fe80008000009 */
[----:B------:R-:W-:Y:S04]  /*23270*/  STS.U8 [R7+UR9+0x8900], R122 ;  /* 0x0089007a07007988 */ /* 0x000fe80008000009 */
[----:B------:R-:W-:Y:S04]  /*23280*/  STS.U8 [R7+UR9+0xc500], R120 ;  /* 0x00c5007807007988 */ /* 0x000fe80008000009 */
[----:B------:R-:W-:Y:S04]  /*23290*/  STS.U8 [R7+UR9+0x8500], R29 ;  /* 0x0085001d07007988 */ /* 0x000fe80008000009 */
[----:B------:R-:W-:Y:S04]  /*232a0*/  STS.U8 [R7+UR9+0xc100], R30 ;  /* 0x00c1001e07007988 */ /* 0x000fe80008000009 */
[----:B------:R0:W-:Y:S04]  /*232b0*/  STS.U8 [R7+UR9+0x8100], R45 ;  /* 0x0081002d07007988 */ /* 0x0001e80008000009 */
[----:B0-----:R-:W2:Y:S04]  /*232c0*/  LDL.LU R45, [R1+0x11c] ;  /* 0x00011c00012d7983 */ /* 0x001ea80000300800 */
[----:B------:R-:W4:Y:S04]  /*232d0*/  LDL.LU R30, [R1+0x118] ;  /* 0x00011800011e7983 */ /* 0x000f280000300800 */
[----:B------:R-:W3:Y:S04]  /*232e0*/  LDL.LU R29, [R1+0xe4] ;  /* 0x0000e400011d7983 */ /* 0x000ee80000300800 */
[----:B------:R-:W4:Y:S04]  /*232f0*/  LDL.LU R120, [R1+0xe0] ;  /* 0x0000e00001787983 */ /* 0x000f280000300800 */
[----:B------:R-:W4:Y:S04]  /*23300*/  LDL.LU R122, [R1+0xac] ;  /* 0x0000ac00017a7983 */ /* 0x000f280000300800 */
[----:B------:R-:W4:Y:S04]  /*23310*/  LDL.LU R154, [R1+0xa8] ;  /* 0x0000a800019a7983 */ /* 0x000f280000300800 */
[----:B------:R-:W4:Y:S04]  /*23320*/  LDL.LU R156, [R1+0x74] ;  /* 0x00007400019c7983 */ /* 0x000f280000300800 */
[----:B------:R-:W4:Y:S04]  /*23330*/  LDL.LU R44, [R1+0x70] ;  /* 0x00007000012c7983 */ /* 0x000f280000300800 */
[----:B------:R-:W4:Y:S04]  /*23340*/  LDL.LU R28, [R1+0x3c] ;  /* 0x00003c00011c7983 */ /* 0x000f280000300800 */
[----:B------:R0:W-:Y:S02]  /*23350*/  STS.U8 [R7+UR9+0xd900], R8 ;  /* 0x00d9000807007988 */ /* 0x0001e40008000009 */
[----:B0-----:R-:W0:Y:S02]  /*23360*/  S2R R8, SR_TID.X ;  /* 0x0000000000087919 */ /* 0x001e240000002100 */
[----:B------:R1:W-:Y:S04]  /*23370*/  STS.U8 [R7+UR9+0xd100], R124 ;  /* 0x00d1007c07007988 */ /* 0x0003e80008000009 */
[----:B------:R1:W-:Y:S04]  /*23380*/  STS.U8 [R7+UR9+0x9500], R126 ;  /* 0x0095007e07007988 */ /* 0x0003e80008000009 */
[----:B------:R1:W-:Y:S04]  /*23390*/  STS.U8 [R7+UR9+0xd500], R158 ;  /* 0x00d5009e07007988 */ /* 0x0003e80008000009 */
[----:B-1----:R-:W4:Y:S04]  /*233a0*/  LDL.LU R124, [R1+0x38] ;  /* 0x00003800017c7983 */ /* 0x002f280000300800 */
[----:B------:R-:W4:Y:S04]  /*233b0*/  LDL.LU R126, [R1+0xc] ;  /* 0x00000c00017e7983 */ /* 0x000f280000300800 */
[----:B------:R-:W4:Y:S01]  /*233c0*/  LDL.LU R158, [R1+0x8] ;  /* 0x00000800019e7983 */ /* 0x000f220000300800 */
[----:B0-----:R-:W-:-:S04]  /*233d0*/  LOP3.LUT R8, R8, 0x7f, RZ, 0xc0, !PT ;  /* 0x0000007f08087812 */ /* 0x001fc800078ec0ff */
        /* <DEDUP_REMOVED lines=20> */
[----:B0-----:R-:W4:Y:S04]  /*23520*/  LDL.LU R144, [R1+0xbbc] ;  /* 0x000bbc0001907983 */ /* 0x001f280000300800 */
[----:B--2---:R0:W-:Y:S04]  /*23530*/  STS.U8 [R8+UR9+0x8180], R45 ;  /* 0x0081802d08007988 */ /* 0x0041e80008000009 */
[----:B---3--:R1:W-:Y:S04]  /*23540*/  STS.U8 [R8+UR9+0x8580], R29 ;  /* 0x0085801d08007988 */ /* 0x0083e80008000009 */
[----:B0-----:R-:W2:Y:S04]  /*23550*/  LDL.LU R45, [R1+0x114] ;  /* 0x00011400012d7983 */ /* 0x001ea80000300800 */
[----:B----4-:R0:W-:Y:S04]  /*23560*/  STS.U8 [R8+UR9+0xc580], R120 ;  /* 0x00c5807808007988 */ /* 0x0101e80008000009 */
[----:B-1----:R-:W3:Y:S04]  /*23570*/  LDL.LU R29, [R1+0x110] ;  /* 0x00011000011d7983 */ /* 0x002ee80000300800 */
[----:B------:R1:W-:Y:S04]  /*23580*/  STS.U8 [R8+UR9+0x8980], R122 ;  /* 0x0089807a08007988 */ /* 0x0003e80008000009 */
[----:B0-----:R-:W4:Y:S04]  /*23590*/  LDL.LU R120, [R1+0xdc] ;  /* 0x0000dc0001787983 */ /* 0x001f280000300800 */
[----:B------:R0:W-:Y:S04]  /*235a0*/  STS.U8 [R8+UR9+0xc980], R154 ;  /* 0x00c9809a08007988 */ /* 0x0001e80008000009 */
[----:B-1----:R-:W2:Y:S04]  /*235b0*/  LDL.LU R122, [R1+0xd8] ;  /* 0x0000d800017a7983 */ /* 0x002ea80000300800 */
[----:B------:R1:W-:Y:S04]  /*235c0*/  STS.U8 [R8+UR9+0x8d80], R156 ;  /* 0x008d809c08007988 */ /* 0x0003e80008000009 */
[----:B0-----:R-:W2:Y:S04]  /*235d0*/  LDL.LU R154, [R1+0xa4] ;  /* 0x0000a400019a7983 */ /* 0x001ea80000300800 */
[----:B------:R0:W-:Y:S04]  /*235e0*/  STS.U8 [R8+UR9+0xcd80], R44 ;  /* 0x00cd802c08007988 */ /* 0x0001e80008000009 */
[----:B-1----:R-:W2:Y:S04]  /*235f0*/  LDL.LU R156, [R1+0xa0] ;  /* 0x0000a000019c7983 */ /* 0x002ea80000300800 */
[----:B------:R1:W-:Y:S04]  /*23600*/  STS.U8 [R8+UR9+0x9180], R28 ;  /* 0x0091801c08007988 */ /* 0x0003e80008000009 */
[----:B0-----:R-:W2:Y:S04]  /*23610*/  LDL.LU R44, [R1+0x6c] ;  /* 0x00006c00012c7983 */ /* 0x001ea80000300800 */
[----:B-1----:R-:W2:Y:S04]  /*23620*/  LDL.LU R28, [R1+0x68] ;  /* 0x00006800011c7983 */ /* 0x002ea80000300800 */
[----:B------:R0:W-:Y:S02]  /*23630*/  STS.U8 [R8+UR9+0xd980], R9 ;  /* 0x00d9800908007988 */ /* 0x0001e40008000009 */
[----:B0-----:R-:W0:Y:S02]  /*23640*/  S2R R9, SR_TID.X ;  /* 0x0000000000097919 */ /* 0x001e240000002100 */
[----:B------:R1:W-:Y:S04]  /*23650*/  STS.U8 [R8+UR9+0xd180], R124 ;  /* 0x00d1807c08007988 */ /* 0x0003e80008000009 */
[----:B------:R1:W-:Y:S04]  /*23660*/  STS.U8 [R8+UR9+0x9580], R126 ;  /* 0x0095807e08007988 */ /* 0x0003e80008000009 */
[----:B------:R1:W-:Y:S04]  /*23670*/  STS.U8 [R8+UR9+0xd580], R158 ;  /* 0x00d5809e08007988 */ /* 0x0003e80008000009 */
[----:B-1----:R-:W2:Y:S04]  /*23680*/  LDL.LU R124, [R1+0x34] ;  /* 0x00003400017c7983 */ /* 0x002ea80000300800 */
[----:B------:R-:W2:Y:S04]  /*23690*/  LDL.LU R126, [R1+0x30] ;  /* 0x00003000017e7983 */ /* 0x000ea80000300800 */
[----:B------:R-:W2:Y:S01]  /*236a0*/  LDL.LU R158, [R1+0x4] ;  /* 0x00000400019e7983 */ /* 0x000ea20000300800 */
[----:B0-----:R-:W-:-:S04]  /*236b0*/  LOP3.LUT R9, R9, 0x7f, RZ, 0xc0, !PT ;  /* 0x0000007f09097812 */ /* 0x001fc800078ec0ff */
[----:B------:R-:W-:Y:S01]  /*236c0*/  LOP3.LUT R9, R9, 0x40, RZ, 0x3c, !PT ;  /* 0x0000004009097812 */ /* 0x000fe200078e3cff */
[----:B------:R0:W-:Y:S04]  /*236d0*/  STS.U8 [R8+UR9+0xc180], R30 ;  /* 0x00c1801e08007988 */ /* 0x0001e80008000009 */
        /* <DEDUP_REMOVED lines=18> */
[----:B0-----:R-:W2:Y:S04]  /*23800*/  LDL.LU R30, [R1] ;  /* 0x00000000011e7983 */ /* 0x001ea80000300800 */
[----:B---3--:R0:W-:Y:S04]  /*23810*/  STS.U8 [R9+UR9+0xc200], R29 ;  /* 0x00c2001d09007988 */ /* 0x0081e80008000009 */
[----:B----4-:R1:W-:Y:S04]  /*23820*/  STS.U8 [R9+UR9+0x8600], R120 ;  /* 0x0086007809007988 */ /* 0x0103e80008000009 */
[----:B0-----:R-:W3:Y:S04]  /*23830*/  LDL.LU R29, [R1+0x10c] ;  /* 0x00010c00011d7983 */ /* 0x001ee80000300800 */
[----:B--2---:R0:W-:Y:S04]  /*23840*/  STS.U8 [R9+UR9+0xc600], R122 ;  /* 0x00c6007a09007988 */ /* 0x0041e80008000009 */
[----:B-1----:R-:W2:Y:S04]  /*23850*/  LDL.LU R120, [R1+0x108] ;  /* 0x0001080001787983 */ /* 0x002ea80000300800 */
        /* <DEDUP_REMOVED lines=8> */
[----:B0-----:R-:W2:Y:S04]  /*238e0*/  LDL.LU R28, [R1+0x64] ;  /* 0x00006400011c7983 */ /* 0x001ea80000300800 */
[----:B------:R0:W-:Y:S02]  /*238f0*/  STS.U8 [R9+UR9+0xda00], R10 ;  /* 0x00da000a09007988 */ /* 0x0001e40008000009 */
[----:B0-----:R-:W0:Y:S02]  /*23900*/  S2R R10, SR_TID.X ;  /* 0x00000000000a7919 */ /* 0x001e240000002100 */
[----:B------:R1:W-:Y:S04]  /*23910*/  STS.U8 [R9+UR9+0x9200], R124 ;  /* 0x0092007c09007988 */ /* 0x0003e80008000009 */
[----:B------:R1:W-:Y:S04]  /*23920*/  STS.U8 [R9+UR9+0xd200], R126 ;  /* 0x00d2007e09007988 */ /* 0x0003e80008000009 */
[----:B------:R1:W-:Y:S04]  /*23930*/  STS.U8 [R9+UR9+0x9600], R158 ;  /* 0x0096009e09007988 */ /* 0x0003e80008000009 */
[----:B-1----:R-:W3:Y:S04]  /*23940*/  LDL.LU R124, [R1+0x60] ;  /* 0x00006000017c7983 */ /* 0x002ee80000300800 */
[----:B------:R-:W3:Y:S04]  /*23950*/  LDL.LU R126, [R1+0x2c] ;  /* 0x00002c00017e7983 */ /* 0x000ee80000300800 */
[----:B------:R-:W3:Y:S01]  /*23960*/  LDL.LU R158, [R1+0x28] ;  /* 0x00002800019e7983 */ /* 0x000ee20000300800 */
[----:B0-----:R-:W-:-:S04]  /*23970*/  LOP3.LUT R10, R10, 0x7f, RZ, 0xc0, !PT ;  /* 0x0000007f0a0a7812 */ /* 0x001fc800078ec0ff */
[----:B------:R-:W-:Y:S01]  /*23980*/  LOP3.LUT R10, R10, 0x50, RZ, 0x3c, !PT ;  /* 0x000000500a0a7812 */ /* 0x000fe200078e3cff */
[----:B------:R-:W-:Y:S04]  /*23990*/  STS.U8 [R9+UR9+0x8200], R45 ;  /* 0x0082002d09007988 */ /* 0x000fe80008000009 */
        /* <DEDUP_REMOVED lines=20> */
[----:B0-----:R-:W3:Y:S04]  /*23ae0*/  LDL.LU R15, [R1+0xbb8] ;  /* 0x000bb800010f7983 */ /* 0x001ee80000300800 */
[----:B------:R0:W-:Y:S04]  /*23af0*/  STS.U8 [R10+UR9+0x9680], R144 ;  /* 0x009680900a007988 */ /* 0x0001e80008000009 */
[----:B------:R1:W-:Y:S04]  /*23b00*/  STS.U8 [R10+UR9+0xd680], R3 ;  /* 0x00d680030a007988 */ /* 0x0003e80008000009 */
[----:B------:R1:W-:Y:S04]  /*23b10*/  STS.U8 [R10+UR9+0x9a80], R160 ;  /* 0x009a80a00a007988 */ /* 0x0003e80008000009 */
[----:B0-----:R-:W3:Y:S04]  /*23b20*/  LDL.LU R144, [R1+0xbb4] ;  /* 0x000bb40001907983 */ /* 0x001ee80000300800 */
[----:B-1----:R-:W3:Y:S04]  /*23b30*/  LDL.LU R3, [R1+0xbb0] ;  /* 0x000bb00001037983 */ /* 0x002ee80000300800 */
[----:B------:R-:W3:Y:S04]  /*23b40*/  LDL.LU R160, [R1+0xbac] ;  /* 0x000bac0001a07983 */ /* 0x000ee80000300800 */
[----:B--2---:R0:W-:Y:S04]  /*23b50*/  STS.U8 [R10+UR9+0x8e80], R28 ;  /* 0x008e801c0a007988 */ /* 0x0041e80008000009 */
[----:B0-----:R-:W2:Y:S04]  /*23b60*/  LDL.LU R28, [R1+0x104] ;  /* 0x00010400011c7983 */ /* 0x001ea80000300800 */
[----:B------:R0:W-:Y:S02]  /*23b70*/  STS.U8 [R10+UR9+0xda80], R11 ;  /* 0x00da800b0a007988 */ /* 0x0001e40008000009 */
[----:B0-----:R-:W0:Y:S02]  /*23b80*/  S2R R11, SR_TID.X ;  /* 0x00000000000b7919 */ /* 0x001e240000002100 */
[----:B------:R1:W-:Y:S04]  /*23b90*/  STS.U8 [R10+UR9+0xc280], R120 ;  /* 0x00c280780a007988 */ /* 0x0003e80008000009 */
[----:B----4-:R4:W-:Y:S04]  /*23ba0*/  STS.U8 [R10+UR9+0x8680], R122 ;  /* 0x0086807a0a007988 */ /* 0x0109e80008000009 */
[----:B------:R4:W-:Y:S04]  /*23bb0*/  STS.U8 [R10+UR9+0xc680], R154 ;  /* 0x00c6809a0a007988 */ /* 0x0009e80008000009 */
[----:B-1----:R-:W2:Y:S04]  /*23bc0*/  LDL.LU R120, [R1+0x100] ;  /* 0x0001000001787983 */ /* 0x002ea80000300800 */
[----:B----4-:R-:W4:Y:S04]  /*23bd0*/  LDL.LU R122, [R1+0xcc] ;  /* 0x0000cc00017a7983 */ /* 0x010f280000300800 */
[----:B------:R1:W-:Y:S04]  /*23be0*/  STS.U8 [R10+UR9+0x8a80], R156 ;  /* 0x008a809c0a007988 */ /* 0x0003e80008000009 */
[----:B------:R-:W4:Y:S04]  /*23bf0*/  LDL.LU R154, [R1+0xc8] ;  /* 0x0000c800019a7983 */ /* 0x000f280000300800 */
[----:B---3--:R3:W-:Y:S04]  /*23c00*/  STS.U8 [R10+UR9+0xce80], R124 ;  /* 0x00ce807c0a007988 */ /* 0x0087e80008000009 */
[----:B-1----:R-:W4:Y:S04]  /*23c10*/  LDL.LU R156, [R1+0x94] ;  /* 0x00009400019c7983 */ /* 0x002f280000300800 */
[----:B------:R1:W-:Y:S04]  /*23c20*/  STS.U8 [R10+UR9+0x9280], R126 ;  /* 0x0092807e0a007988 */ /* 0x0003e80008000009 */
[----:B---3--:R-:W3:Y:S04]  /*23c30*/  LDL.LU R124, [R1+0x90] ;  /* 0x00009000017c7983 */ /* 0x008ee80000300800 */
[----:B------:R0:W-:Y:S04]  /*23c40*/  STS.U8 [R10+UR9+0xd280], R158 ;  /* 0x00d2809e0a007988 */ /* 0x0001e80008000009 */
[----:B-1----:R-:W3:Y:S04]  /*23c50*/  LDL.LU R126, [R1+0x5c] ;  /* 0x00005c00017e7983 */ /* 0x002ee80000300800 */
[----:B------:R1:W-:Y:S04]  /*23c60*/  STS.U8 [R10+UR9+0xca80], R44 ;  /* 0x00ca802c0a007988 */ /* 0x0003e80008000009 */
[----:B0-----:R-:W3:Y:S01]  /*23c70*/  LDL.LU R158, [R1+0x58] ;  /* 0x00005800019e7983 */ /* 0x001ee20000300800 */
[----:B------:R-:W-:-:S03]  /*23c80*/  LOP3.LUT R11, R11, 0x7f, RZ, 0xc0, !PT ;  /* 0x0000007f0b0b7812 */ /* 0x000fc600078ec0ff */
[----:B------:R-:W3:Y:S04]  /*23c90*/  LDL R19, [R1+0x450] ;  /* 0x0004500001137983 */ /* 0x000ee80000100800 */
[----:B-1----:R-:W3:Y:S01]  /*23ca0*/  LDL R44, [R1+0x490] ;  /* 0x00049000012c7983 */ /* 0x002ee20000100800 */
[----:B------:R-:W-:-:S03]  /*23cb0*/  LOP3.LUT R11, R11, 0x60, RZ, 0x3c, !PT ;  /* 0x000000600b0b7812 */ /* 0x000fc600078e3cff */
[----:B------:R-:W4:Y:S04]  /*23cc0*/  LDL R18, [R1+0x454] ;  /* 0x0004540001127983 */ /* 0x000f280000100800 */
[----:B------:R-:W4:Y:S04]  /*23cd0*/  LDL R20, [R1+0x494] ;  /* 0x0004940001147983 */ /* 0x000f280000100800 */
[----:B------:R-:W4:Y:S04]  /*23ce0*/  LDL R33, [R1+0x4d0] ;  /* 0x0004d00001217983 */ /* 0x000f280000100800 */
[----:B------:R-:W4:Y:S04]  /*23cf0*/  LDL R32, [R1+0x4d4] ;  /* 0x0004d40001207983 */ /* 0x000f280000100800 */
[----:B------:R0:W-:Y:S04]  /*23d00*/  STS.U8 [R10+UR9+0x8280], R29 ;  /* 0x0082801d0a007988 */ /* 0x0001e80008000009 */
[----:B------:R-:W-:Y:S04]  /*23d10*/  STS.U8 [R10+UR9+0x9e80], R138 ;  /* 0x009e808a0a007988 */ /* 0x000fe80008000009 */
[----:B------:R-:W-:Y:S04]  /*23d20*/  STS.U8 [R10+UR9+0xde80], R136 ;  /* 0x00de80880a007988 */ /* 0x000fe80008000009 */
[----:B------:R-:W-:Y:S04]  /*23d30*/  STS.U8 [R10+UR9+0xa280], R106 ;  /* 0x00a2806a0a007988 */ /* 0x000fe80008000009 */
[----:B------:R-:W-:Y:S04]  /*23d40*/  STS.U8 [R10+UR9+0xe280], R104 ;  /* 0x00e280680a007988 */ /* 0x000fe80008000009 */
[----:B------:R-:W-:Y:S04]  /*23d50*/  STS.U8 [R10+UR9+0xa680], R21 ;  /* 0x00a680150a007988 */ /* 0x000fe80008000009 */
        /* <DEDUP_REMOVED lines=13> */
[----:B0-----:R-:W4:Y:S04]  /*23e30*/  LDL R29, [R1+0x510] ;  /* 0x00051000011d7983 */ /* 0x001f280000100800 */
[----:B------:R-:W4:Y:S04]  /*23e40*/  LDL R35, [R1+0x550] ;  /* 0x0005500001237983 */ /* 0x000f280000100800 */
[----:B------:R-:W4:Y:S04]  /*23e50*/  LDL R34, [R1+0x554] ;  /* 0x0005540001227983 */ /* 0x000f280000100800 */
[----:B------:R-:W4:Y:S04]  /*23e60*/  LDL R47, [R1+0x590] ;  /* 0x00059000012f7983 */ /* 0x000f280000100800 */
[----:B------:R-:W4:Y:S04]  /*23e70*/  LDL R46, [R1+0x594] ;  /* 0x00059400012e7983 */ /* 0x000f280000100800 */
[----:B-1----:R-:W4:Y:S04]  /*23e80*/  LDL R37, [R1+0x5d0] ;  /* 0x0005d00001257983 */ /* 0x002f280000100800 */
[----:B------:R-:W4:Y:S01]  /*23e90*/  LDL R36, [R1+0x5d4] ;  /* 0x0005d40001247983 */ /* 0x000f220000100800 */
[----:B------:R-:W-:-:S03]  /*23ea0*/  PRMT R16, RZ, 0x7610, R16 ;  /* 0x00007610ff107816 */ /* 0x000fc60000000010 */
[----:B------:R-:W4:Y:S04]  /*23eb0*/  LDL R31, [R1+0x610] ;  /* 0x00061000011f7983 */ /* 0x000f280000100800 */
[----:B------:R-:W4:Y:S01]  /*23ec0*/  LDL R30, [R1+0x614] ;  /* 0x00061400011e7983 */ /* 0x000f220000100800 */
[----:B------:R-:W-:-:S03]  /*23ed0*/  PRMT R17, RZ, 0x7610, R17 ;  /* 0x00007610ff117816 */ /* 0x000fc60000000011 */
[----:B------:R-:W4:Y:S04]  /*23ee0*/  LDL R45, [R1+0x458] ;  /* 0x00045800012d7983 */ /* 0x000f280000100800 */
[----:B------:R-:W4:Y:S04]  /*23ef0*/  LDL R97, [R1+0x4d8] ;  /* 0x0004d80001617983 */ /* 0x000f280000100800 */
[----:B------:R-:W4:Y:S04]  /*23f00*/  LDL R95, [R1+0x4dc] ;  /* 0x0004dc00015f7983 */ /* 0x000f280000100800 */
[----:B------:R-:W4:Y:S04]  /*23f10*/  LDL R49, [R1+0x5d8] ;  /* 0x0005d80001317983 */ /* 0x000f280000100800 */
[----:B------:R-:W4:Y:S01]  /*23f20*/  LDL R48, [R1+0x5dc] ;  /* 0x0005dc0001307983 */ /* 0x000f220000100800 */
[----:B------:R-:W-:-:S03]  /*23f30*/  PRMT R27, RZ, 0x7610, R27 ;  /* 0x00007610ff1b7816 */ /* 0x000fc6000000001b */
[----:B------:R-:W4:Y:S04]  /*23f40*/  LDL R104, [R1+0x460] ;  /* 0x0004600001687983 */ /* 0x000f280000100800 */
        /* <DEDUP_REMOVED lines=8> */
[----:B------:R-:W4:Y:S01]  /*23fd0*/  LDL R109, [R1+0x46c] ;  /* 0x00046c00016d7983 */ /* 0x000f220000100800 */
[----:B------:R-:W-:-:S03]  /*23fe0*/  PRMT R43, RZ, 0x7610, R43 ;  /* 0x00007610ff2b7816 */ /* 0x000fc6000000002b */
[----:B------:R-:W4:Y:S04]  /*23ff0*/  LDL R112, [R1+0x4e8] ;  /* 0x0004e80001707983 */ /* 0x000f280000100800 */
        /* <DEDUP_REMOVED lines=15> */
[----:B------:R-:W4:Y:S04]  /*240f0*/  LDL R116, [R1+0x3b8] ;  /* 0x0003b80001747983 */ /* 0x000f280000100800 */
[----:B--2---:R0:W-:Y:S01]  /*24100*/  STS.U8 [R11+UR9+0x8300], R28 ;  /* 0x0083001c0b007988 */ /* 0x0041e20008000009 */
[----:B------:R-:W-:-:S02]  /*24110*/  PRMT R66, RZ, 0x7610, R66 ;  /* 0x00007610ff427816 */ /* 0x000fc40000000042 */
[----:B------:R-:W-:Y:S01]  /*24120*/  PRMT R67, RZ, 0x7610, R67 ;  /* 0x00007610ff437816 */ /* 0x000fe20000000043 */
[----:B------:R-:W2:Y:S04]  /*24130*/  LDL R115, [R1+0x630] ;  /* 0x0006300001737983 */ /* 0x000ea80000100800 */
[----:B0-----:R-:W2:Y:S01]  /*24140*/  LDL R28, [R1+0x514] ;  /* 0x00051400011c7983 */ /* 0x001ea20000100800 */
[----:B---3--:R-:W-:-:S03]  /*24150*/  @!P1 IMAD.MOV.U32 R21, RZ, RZ, R44 ;  /* 0x000000ffff159224 */ /* 0x008fc600078e002c */
[----:B------:R-:W3:Y:S04]  /*24160*/  LDL R44, [R1+0x45c] ;  /* 0x00045c00012c7983 */ /* 0x000ee80000100800 */
[----:B----4-:R0:W4:Y:S04]  /*24170*/  @!P1 LDG.E.U8 R16, desc[UR20][R18.64] ;  /* 0x0000001412109981 */ /* 0x010128000c1e1100 */
[----:B------:R1:W4:Y:S01]  /*24180*/  @!P1 LDG.E.U8 R17, desc[UR20][R20.64] ;  /* 0x0000001414119981 */ /* 0x000322000c1e1100 */
[----:B0-----:R-:W-:Y:S02]  /*24190*/  PRMT R18, RZ, 0x7610, R18 ;  /* 0x00007610ff127816 */ /* 0x001fe40000000012 */
[----:B------:R-:W-:Y:S01]  /*241a0*/  PRMT R19, RZ, 0x7610, R19 ;  /* 0x00007610ff137816 */ /* 0x000fe20000000013 */
[----:B-1----:R-:W-:-:S02]  /*241b0*/  @!P1 IMAD.MOV.U32 R20, RZ, RZ, R32 ;  /* 0x000000ffff149224 */ /* 0x002fc400078e0020 */
[----:B------:R-:W-:Y:S01]  /*241c0*/  @!P1 IMAD.MOV.U32 R21, RZ, RZ, R33 ;  /* 0x000000ffff159224 */ /* 0x000fe200078e0021 */
[----:B------:R-:W4:Y:S04]  /*241d0*/  LDL R32, [R1+0x49c] ;  /* 0x00049c0001207983 */ /* 0x000f280000100800 */
[----:B------:R0:W4:Y:S04]  /*241e0*/  @!P1 LDG.E.U8 R18, desc[UR20][R20.64] ;  /* 0x0000001414129981 */ /* 0x000128000c1e1100 */
[----:B------:R-:W4:Y:S01]  /*241f0*/  LDL R33, [R1+0x498] ;  /* 0x0004980001217983 */ /* 0x000f220000100800 */
[----:B0-----:R-:W-:-:S02]  /*24200*/  PRMT R20, RZ, 0x7610, R20 ;  /* 0x00007610ff147816 */ /* 0x001fc40000000014 */
[----:B------:R-:W-:Y:S01]  /*24210*/  PRMT R22, RZ, 0x7610, R22 ;  /* 0x00007610ff167816 */ /* 0x000fe20000000016 */
[----:B------:R-:W4:Y:S04]  /*24220*/  @!P1 LDG.E.U8 R27, desc[UR20][R30.64] ;  /* 0x000000141e1b9981 */ /* 0x000f28000c1e1100 */
[----:B--2---:R0:W2:Y:S02]  /*24230*/  @!P1 LDG.E.U8 R19, desc[UR20][R28.64] ;  /* 0x000000141c139981 */ /* 0x0040a4000c1e1100 */
[----:B0-----:R-:W-:Y:S02]  /*24240*/  @!P1 IMAD.MOV.U32 R28, RZ, RZ, R34 ;  /* 0x000000ffff1c9224 */ /* 0x001fe400078e0022 */
[----:B------:R-:W-:Y:S01]  /*24250*/  @!P1 IMAD.MOV.U32 R29, RZ, RZ, R35 ;  /* 0x000000ffff1d9224 */ /* 0x000fe200078e0023 */
[----:B------:R-:W2:Y:S04]  /*24260*/  LDL R34, [R1+0x51c] ;  /* 0x00051c0001227983 */ /* 0x000ea80000100800 */
[----:B------:R0:W2:Y:S04]  /*24270*/  @!P1 LDG.E.U8 R20, desc[UR20][R28.64] ;  /* 0x000000141c149981 */ /* 0x0000a8000c1e1100 */
[----:B------:R-:W2:Y:S01]  /*24280*/  LDL R35, [R1+0x518] ;  /* 0x0005180001237983 */ /* 0x000ea20000100800 */
[----:B0-----:R-:W-:-:S02]  /*24290*/  @!P1 IMAD.MOV.U32 R28, RZ, RZ, R46 ;  /* 0x000000ffff1c9224 */ /* 0x001fc400078e002e */
[----:B------:R-:W-:Y:S01]  /*242a0*/  @!P1 IMAD.MOV.U32 R29, RZ, RZ, R47 ;  /* 0x000000ffff1d9224 */ /* 0x000fe200078e002f */
[----:B------:R-:W2:Y:S04]  /*242b0*/  LDL R46, [R1+0x55c] ;  /* 0x00055c00012e7983 */ /* 0x000ea80000100800 */
[----:B------:R-:W2:Y:S01]  /*242c0*/  LDL R47, [R1+0x558] ;  /* 0x00055800012f7983 */ /* 0x000ea20000100800 */
[----:B------:R-:W-:-:S06]  /*242d0*/  PRMT R21, RZ, 0x7610, R21 ;  /* 0x00007610ff157816 */ /* 0x000fcc0000000015 */
[----:B------:R0:W2:Y:S02]  /*242e0*/  @!P1 LDG.E.U8 R21, desc[UR20][R28.64] ;  /* 0x000000141c159981 */ /* 0x0000a4000c1e1100 */
[----:B0-----:R-:W-:Y:S02]  /*242f0*/  @!P1 IMAD.MOV.U32 R28, RZ, RZ, R36 ;  /* 0x000000ffff1c9224 */ /* 0x001fe400078e0024 */
[----:B------:R-:W-:Y:S01]  /*24300*/  @!P1 IMAD.MOV.U32 R29, RZ, RZ, R37 ;  /* 0x000000ffff1d9224 */ /* 0x000fe200078e0025 */
[----:B------:R-:W2:Y:S04]  /*24310*/  LDL R36, [R1+0x59c] ;  /* 0x00059c0001247983 */ /* 0x000ea80000100800 */
[----:B------:R-:W2:Y:S01]  /*24320*/  LDL R37, [R1+0x598] ;  /* 0x0005980001257983 */ /* 0x000ea20000100800 */
[----:B------:R-:W-:-:S03]  /*24330*/  @!P1 IMAD.MOV.U32 R31, RZ, RZ, R45 ;  /* 0x000000ffff1f9224 */ /* 0x000fc600078e002d */
[----:B------:R-:W2:Y:S04]  /*24340*/  LDL R45, [R1+0x618] ;  /* 0x00061800012d7983 */ /* 0x000ea80000100800 */
[----:B------:R0:W2:Y:S01]  /*24350*/  @!P1 LDG.E.U8 R22, desc[UR20][R28.64] ;  /* 0x000000141c169981 */ /* 0x0000a2000c1e1100 */
[----:B---3--:R-:W-:-:S03]  /*24360*/  @!P1 IMAD.MOV.U32 R30, RZ, RZ, R44 ;  /* 0x000000ffff1e9224 */ /* 0x008fc600078e002c */
[----:B------:R-:W3:Y:S01]  /*24370*/  LDL R44, [R1+0x61c] ;  /* 0x00061c00012c7983 */ /* 0x000ee20000100800 */
[----:B0-----:R-:W-:Y:S02]  /*24380*/  PRMT R28, RZ, 0x7610, R28 ;  /* 0x00007610ff1c7816 */ /* 0x001fe4000000001c */
[----:B------:R-:W-:-:S04]  /*24390*/  PRMT R29, RZ, 0x7610, R29 ;  /* 0x00007610ff1d7816 */ /* 0x000fc8000000001d */
[----:B------:R0:W3:Y:S02]  /*243a0*/  @!P1 LDG.E.U8 R28, desc[UR20][R30.64] ;  /* 0x000000141e1c9981 */ /* 0x0000e4000c1e1100 */
[----:B0-----:R-:W-:Y:S02]  /*243b0*/  PRMT R31, RZ, 0x7610, R31 ;  /* 0x00007610ff1f7816 */ /* 0x001fe4000000001f */
[----:B----4-:R0:W4:Y:S02]  /*243c0*/  @!P1 LDG.E.U8 R29, desc[UR20][R32.64] ;  /* 0x00000014201d9981 */ /* 0x010124000c1e1100 */
[----:B0-----:R-:W-:Y:S02]  /*243d0*/  @!P1 IMAD.MOV.U32 R32, RZ, RZ, R95 ;  /* 0x000000ffff209224 */ /* 0x001fe400078e005f */
[----:B------:R-:W-:Y:S01]  /*243e0*/  @!P1 IMAD.MOV.U32 R33, RZ, RZ, R97 ;  /* 0x000000ffff219224 */ /* 0x000fe200078e0061 */
[----:B------:R-:W4:Y:S04]  /*243f0*/  LDL R95, [R1+0x564] ;  /* 0x00056400015f7983 */ /* 0x000f280000100800 */
[----:B------:R-:W4:Y:S04]  /*24400*/  LDL R97, [R1+0x560] ;  /* 0x0005600001617983 */ /* 0x000f280000100800 */
[----:B--2---:R0:W2:Y:S02]  /*24410*/  @!P1 LDG.E.U8 R31, desc[UR20][R34.64] ;  /* 0x00000014221f9981 */ /* 0x0040a4000c1e1100 */
[----:B0-----:R-:W-:-:S02]  /*24420*/  @!P1 IMAD.MOV.U32 R34, RZ, RZ, R46 ;  /* 0x000000ffff229224 */ /* 0x001fc400078e002e */
[----:B------:R-:W2:Y:S01]  /*24430*/  LDL R46, [R1+0x524] ;  /* 0x00052400012e7983 */ /* 0x000ea20000100800 */
[----:B------:R-:W-:-:S03]  /*24440*/  @!P1 IMAD.MOV.U32 R35, RZ, RZ, R47 ;  /* 0x000000ffff239224 */ /* 0x000fc600078e002f */
[----:B------:R-:W2:Y:S01]  /*24450*/  LDL R47, [R1+0x520] ;  /* 0x00052000012f7983 */ /* 0x000ea20000100800 */
[----:B------:R-:W-:-:S06]  /*24460*/  PRMT R30, RZ, 0x7610, R30 ;  /* 0x00007610ff1e7816 */ /* 0x000fcc000000001e */
[----:B------:R0:W4:Y:S02]  /*24470*/  @!P1 LDG.E.U8 R30, desc[UR20][R32.64] ;  /* 0x00000014201e9981 */ /* 0x000124000c1e1100 */
[----:B0-----:R-:W-:Y:S02]  /*24480*/  PRMT R33, RZ, 0x7610, R33 ;  /* 0x00007610ff217816 */ /* 0x001fe40000000021 */
[----:B------:R-:W-:-:S04]  /*24490*/  PRMT R32, RZ, 0x7610, R32 ;  /* 0x00007610ff207816 */ /* 0x000fc80000000020 */
[----:B------:R0:W4:Y:S04]  /*244a0*/  @!P1 LDG.E.U8 R33, desc[UR20][R36.64] ;  /* 0x0000001424219981 */ /* 0x000128000c1e1100 */
[----:B------:R1:W4:Y:S01]  /*244b0*/  @!P1 LDG.E.U8 R32, desc[UR20][R34.64] ;  /* 0x0000001422209981 */ /* 0x000322000c1e1100 */
[----:B0-----:R-:W-:Y:S02]  /*244c0*/  @!P1 IMAD.MOV.U32 R36, RZ, RZ, R48 ;  /* 0x000000ffff249224 */ /* 0x001fe400078e0030 */
[----:B------:R-:W-:Y:S01]  /*244d0*/  @!P1 IMAD.MOV.U32 R37, RZ, RZ, R49 ;  /* 0x000000ffff259224 */ /* 0x000fe200078e0031 */
[----:B------:R-:W4:Y:S04]  /*244e0*/  LDL R48, [R1+0x5a4] ;  /* 0x0005a40001307983 */ /* 0x000f280000100800 */
[----:B------:R-:W4:Y:S01]  /*244f0*/  LDL R49, [R1+0x5a0] ;  /* 0x0005a00001317983 */ /* 0x000f220000100800 */
[----:B-1----:R-:W-:-:S02]  /*24500*/  PRMT R34, RZ, 0x7610, R34 ;  /* 0x00007610ff227816 */ /* 0x002fc40000000022 */
[----:B------:R-:W-:-:S04]  /*24510*/  PRMT R35, RZ, 0x7610, R35 ;  /* 0x00007610ff237816 */ /* 0x000fc80000000023 */
[----:B------:R0:W4:Y:S04]  /*24520*/  @!P1 LDG.E.U8 R34, desc[UR20][R36.64] ;  /* 0x0000001424229981 */ /* 0x000128000c1e1100 */
[----:B---3--:R1:W3:Y:S01]  /*24530*/  @!P1 LDG.E.U8 R35, desc[UR20][R44.64] ;  /* 0x000000142c239981 */ /* 0x0082e2000c1e1100 */
[----:B0-----:R-:W-:Y:S01]  /*24540*/  PRMT R36, RZ, 0x7610, R36 ;  /* 0x00007610ff247816 */ /* 0x001fe20000000024 */
[----:B-1----:R-:W-:Y:S02]  /*24550*/  @!P1 IMAD.MOV.U32 R44, RZ, RZ, R103 ;  /* 0x000000ffff2c9224 */ /* 0x002fe400078e0067 */
[----:B------:R-:W-:Y:S01]  /*24560*/  @!P1 IMAD.MOV.U32 R45, RZ, RZ, R104 ;  /* 0x000000ffff2d9224 */ /* 0x000fe200078e0068 */
[----:B------:R-:W3:Y:S04]  /*24570*/  LDL R103, [R1+0x620] ;  /* 0x0006200001677983 */ /* 0x000ee80000100800 */
[----:B------:R-:W3:Y:S01]  /*24580*/  LDL R104, [R1+0x398] ;  /* 0x0003980001687983 */ /* 0x000ee20000100800 */
[----:B------:R-:W-:-:S03]  /*24590*/  PRMT R37, RZ, 0x7610, R37 ;  /* 0x00007610ff257816 */ /* 0x000fc60000000025 */
[----:B------:R0:W3:Y:S02]  /*245a0*/  @!P1 LDG.E.U8 R36, desc[UR20][R44.64] ;  /* 0x000000142c249981 */ /* 0x0000e4000c1e1100 */
[----:B0-----:R-:W-:Y:S02]  /*245b0*/  @!P1 IMAD.MOV.U32 R44, RZ, RZ, R107 ;  /* 0x000000ffff2c9224 */ /* 0x001fe400078e006b */
[----:B------:R-:W-:Y:S01]  /*245c0*/  @!P1 IMAD.MOV.U32 R45, RZ, RZ, R108 ;  /* 0x000000ffff2d9224 */ /* 0x000fe200078e006c */
[----:B------:R-:W-:Y:S01]  /*245d0*/  PRMT R38, RZ, 0x7610, R38 ;  /* 0x00007610ff267816 */ /* 0x000fe20000000026 */
[----:B------:R-:W3:Y:S04]  /*245e0*/  LDL R108, [R1+0x568] ;  /* 0x00056800016c7983 */ /* 0x000ee80000100800 */
[----:B------:R0:W3:Y:S04]  /*245f0*/  @!P1 LDG.E.U8 R37, desc[UR20][R44.64] ;  /* 0x000000142c259981 */ /* 0x0000e8000c1e1100 */
[----:B------:R-:W3:Y:S01]  /*24600*/  LDL R107, [R1+0x56c] ;  /* 0x00056c00016b7983 */ /* 0x000ee20000100800 */
[----:B0-----:R-:W-:-:S02]  /*24610*/  @!P1 IMAD.MOV.U32 R44, RZ, RZ, R99 ;  /* 0x000000ffff2c9224 */ /* 0x001fc400078e0063 */
[----:B------:R-:W-:Y:S01]  /*24620*/  @!P1 IMAD.MOV.U32 R45, RZ, RZ, R101 ;  /* 0x000000ffff2d9224 */ /* 0x000fe200078e0065 */
[----:B------:R-:W3:Y:S04]  /*24630*/  LDL R99, [R1+0x4ac] ;  /* 0x0004ac0001637983 */ /* 0x000ee80000100800 */
[----:B------:R-:W3:Y:S04]  /*24640*/  LDL R101, [R1+0x4a8] ;  /* 0x0004a80001657983 */ /* 0x000ee80000100800 */
[----:B------:R-:W3:Y:S04]  /*24650*/  @!P1 LDG.E.U8 R38, desc[UR20][R44.64] ;  /* 0x000000142c269981 */ /* 0x000ee8000c1e1100 */
[----:B--2---:R4:W2:Y:S02]  /*24660*/  @!P1 LDG.E.U8 R43, desc[UR20][R46.64] ;  /* 0x000000142e2b9981 */ /* 0x0048a4000c1e1100 */
[----:B----4-:R-:W-:-:S02]  /*24670*/  @!P1 IMAD.MOV.U32 R46, RZ, RZ, R95 ;  /* 0x000000ffff2e9224 */ /* 0x010fc400078e005f */
[----:B------:R-:W-:Y:S01]  /*24680*/  @!P1 IMAD.MOV.U32 R47, RZ, RZ, R97 ;  /* 0x000000ffff2f9224 */ /* 0x000fe200078e0061 */
[----:B------:R-:W4:Y:S04]  /*24690*/  LDL R95, [R1+0x52c] ;  /* 0x00052c00015f7983 */ /* 0x000f280000100800 */
[----:B------:R-:W2:Y:S01]  /*246a0*/  LDL R97, [R1+0x528] ;  /* 0x0005280001617983 */ /* 0x000ea20000100800 */
[----:B------:R-:W-:Y:S02]  /*246b0*/  PRMT R45, RZ, 0x7610, R45 ;  /* 0x00007610ff2d7816 */ /* 0x000fe4000000002d */
[----:B------:R-:W-:-:S06]  /*246c0*/  PRMT R44, RZ, 0x7610, R44 ;  /* 0x00007610ff2c7816 */ /* 0x000fcc000000002c */
[----:B------:R0:W2:Y:S04]  /*246d0*/  @!P1 LDG.E.U8 R44, desc[UR20][R46.64] ;  /* 0x000000142e2c9981 */ /* 0x0000a8000c1e1100 */
[----:B------:R1:W2:Y:S01]  /*246e0*/  @!P1 LDG.E.U8 R45, desc[UR20][R48.64] ;  /* 0x00000014302d9981 */ /* 0x0002a2000c1e1100 */
[----:B0-----:R-:W-:Y:S01]  /*246f0*/  PRMT R46, RZ, 0x7610, R46 ;  /* 0x00007610ff2e7816 */ /* 0x001fe2000000002e */
[----:B-1----:R-:W-:Y:S02]  /*24700*/  @!P1 IMAD.MOV.U32 R48, RZ, RZ, R105 ;  /* 0x000000ffff309224 */ /* 0x002fe400078e0069 */
[----:B------:R-:W-:Y:S01]  /*24710*/  @!P1 IMAD.MOV.U32 R49, RZ, RZ, R106 ;  /* 0x000000ffff319224 */ /* 0x000fe200078e006a */
[----:B------:R-:W2:Y:S04]  /*24720*/  LDL R105, [R1+0x5ac] ;  /* 0x0005ac0001697983 */ /* 0x000ea80000100800 */
[----:B------:R-:W2:Y:S01]  /*24730*/  LDL R106, [R1+0x5a8] ;  /* 0x0005a800016a7983 */ /* 0x000ea20000100800 */
[----:B------:R-:W-:-:S03]  /*24740*/  PRMT R47, RZ, 0x7610, R47 ;  /* 0x00007610ff2f7816 */ /* 0x000fc6000000002f */
[----:B------:R3:W2:Y:S02]  /*24750*/  @!P1 LDG.E.U8 R46, desc[UR20][R48.64] ;  /* 0x00000014302e9981 */ /* 0x0006a4000c1e1100 */
[----:B---3--:R-:W-:Y:S02]  /*24760*/  @!P1 IMAD.MOV.U32 R48, RZ, RZ, R103 ;  /* 0x000000ffff309224 */ /* 0x008fe400078e0067 */
[----:B------:R-:W-:Y:S01]  /*24770*/  @!P1 IMAD.MOV.U32 R49, RZ, RZ, R104 ;  /* 0x000000ffff319224 */ /* 0x000fe200078e0068 */
[----:B------:R-:W3:Y:S04]  /*24780*/  LDL R103, [R1+0x5ec] ;  /* 0x0005ec0001677983 */ /* 0x000ee80000100800 */
[----:B------:R-:W3:Y:S04]  /*24790*/  LDL R104, [R1+0x5e8] ;  /* 0x0005e80001687983 */ /* 0x000ee80000100800 */
[----:B------:R0:W3:Y:S02]  /*247a0*/  @!P1 LDG.E.U8 R47, desc[UR20][R48.64] ;  /* 0x00000014302f9981 */ /* 0x0000e4000c1e1100 */
[----:B0-----:R-:W-:-:S02]  /*247b0*/  @!P1 IMAD.MOV.U32 R48, RZ, RZ, R109 ;  /* 0x000000ffff309224 */ /* 0x001fc400078e006d */
        /* <DEDUP_REMOVED lines=14> */
[----:B----4-:R-:W-:-:S02]  /*248a0*/  @!P1 IMAD.MOV.U32 R48, RZ, RZ, R95 ;  /* 0x000000ffff309224 */ /* 0x010fc400078e005f */
[----:B------:R-:W4:Y:S01]  /*248b0*/  LDL R95, [R1+0x4f4] ;  /* 0x0004f400015f7983 */ /* 0x000f220000100800 */
[----:B--2---:R-:W-:-:S03]  /*248c0*/  @!P1 IMAD.MOV.U32 R49, RZ, RZ, R97 ;  /* 0x000000ffff319224 */ /* 0x004fc600078e0061 */
[----:B------:R-:W2:Y:S01]  /*248d0*/  LDL R97, [R1+0x4f0] ;  /* 0x0004f00001617983 */ /* 0x000ea20000100800 */
[----:B------:R-:W-:Y:S02]  /*248e0*/  PRMT R53, RZ, 0x7610, R53 ;  /* 0x00007610ff357816 */ /* 0x000fe40000000035 */
[----:B------:R-:W-:-:S04]  /*248f0*/  PRMT R54, RZ, 0x7610, R54 ;  /* 0x00007610ff367816 */ /* 0x000fc80000000036 */
[----:B------:R0:W2:Y:S02]  /*24900*/  @!P1 LDG.E.U8 R53, desc[UR20][R48.64] ;  /* 0x0000001430359981 */ /* 0x0000a4000c1e1100 */
[----:B0-----:R-:W-:Y:S02]  /*24910*/  @!P1 IMAD.MOV.U32 R48, RZ, RZ, R107 ;  /* 0x000000ffff309224 */ /* 0x001fe400078e006b */
[----:B------:R-:W-:Y:S01]  /*24920*/  @!P1 IMAD.MOV.U32 R49, RZ, RZ, R108 ;  /* 0x000000ffff319224 */ /* 0x000fe200078e006c */
[----:B------:R-:W2:Y:S04]  /*24930*/  LDL R107, [R1+0x534] ;  /* 0x00053400016b7983 */ /* 0x000ea80000100800 */
[----:B------:R-:W2:Y:S04]  /*24940*/  LDL R108, [R1+0x530] ;  /* 0x00053000016c7983 */ /* 0x000ea80000100800 */
[----:B------:R0:W2:Y:S02]  /*24950*/  @!P1 LDG.E.U8 R54, desc[UR20][R48.64] ;  /* 0x0000001430369981 */ /* 0x0000a4000c1e1100 */
[----:B0-----:R-:W-:-:S02]  /*24960*/  @!P1 IMAD.MOV.U32 R48, RZ, RZ, R105 ;  /* 0x000000ffff309224 */ /* 0x001fc400078e0069 */
[----:B------:R-:W-:Y:S01]  /*24970*/  @!P1 IMAD.MOV.U32 R49, RZ, RZ, R106 ;  /* 0x000000ffff319224 */ /* 0x000fe200078e006a */
[----:B------:R-:W2:Y:S04]  /*24980*/  LDL R105, [R1+0x574] ;  /* 0x0005740001697983 */ /* 0x000ea80000100800 */
[----:B------:R-:W2:Y:S04]  /*24990*/  LDL R106, [R1+0x570] ;  /* 0x00057000016a7983 */ /* 0x000ea80000100800 */
[----:B------:R3:W2:Y:S02]  /*249a0*/  @!P1 LDG.E.U8 R59, desc[UR20][R48.64] ;  /* 0x00000014303b9981 */ /* 0x0006a4000c1e1100 */
[----:B---3--:R-:W-:-:S02]  /*249b0*/  @!P1 IMAD.MOV.U32 R48, RZ, RZ, R103 ;  /* 0x000000ffff309224 */ /* 0x008fc400078e0067 */
[----:B------:R-:W-:Y:S01]  /*249c0*/  @!P1 IMAD.MOV.U32 R49, RZ, RZ, R104 ;  /* 0x000000ffff319224 */ /* 0x000fe200078e0068 */
[----:B------:R-:W3:Y:S04]  /*249d0*/  LDL R103, [R1+0x5b4] ;  /* 0x0005b40001677983 */ /* 0x000ee80000100800 */
[----:B------:R-:W3:Y:S04]  /*249e0*/  LDL R104, [R1+0x5b0] ;  /* 0x0005b00001687983 */ /* 0x000ee80000100800 */
[----:B------:R0:W3:Y:S02]  /*249f0*/  @!P1 LDG.E.U8 R60, desc[UR20][R48.64] ;  /* 0x00000014303c9981 */ /* 0x0000e4000c1e1100 */
[----:B0-----:R-:W-:-:S02]  /*24a00*/  @!P1 IMAD.MOV.U32 R48, RZ, RZ, R109 ;  /* 0x000000ffff309224 */ /* 0x001fc400078e006d */
[----:B------:R-:W-:Y:S01]  /*24a10*/  @!P1 IMAD.MOV.U32 R49, RZ, RZ, R110 ;  /* 0x000000ffff319224 */ /* 0x000fe200078e006e */
[----:B------:R-:W3:Y:S04]  /*24a20*/  LDL R109, [R1+0x5f4] ;  /* 0x0005f400016d7983 */ /* 0x000ee80000100800 */
[----:B------:R0:W3:Y:S04]  /*24a30*/  @!P1 LDG.E.U8 R61, desc[UR20][R48.64] ;  /* 0x00000014303d9981 */ /* 0x0000e8000c1e1100 */
[----:B------:R-:W3:Y:S01]  /*24a40*/  LDL R110, [R1+0x5f0] ;  /* 0x0005f000016e7983 */ /* 0x000ee20000100800 */
[----:B0-----:R-:W-:-:S03]  /*24a50*/  @!P1 IMAD.MOV.U32 R48, RZ, RZ, R99 ;  /* 0x000000ffff309224 */ /* 0x001fc600078e0063 */
[----:B------:R-:W3:Y:S01]  /*24a60*/  LDL R99, [R1+0x628] ;  /* 0x0006280001637983 */ /* 0x000ee20000100800 */
[----:B------:R-:W-:-:S03]  /*24a70*/  @!P1 IMAD.MOV.U32 R49, RZ, RZ, R101 ;  /* 0x000000ffff319224 */ /* 0x000fc600078e0065 */
[----:B------:R-:W3:Y:S04]  /*24a80*/  LDL R101, [R1+0x3b0] ;  /* 0x0003b00001657983 */ /* 0x000ee80000100800 */
[----:B------:R0:W3:Y:S02]  /*24a90*/  @!P1 LDG.E.U8 R62, desc[UR20][R48.64] ;  /* 0x00000014303e9981 */ /* 0x0000e4000c1e1100 */
[----:B0-----:R-:W-:Y:S02]  /*24aa0*/  @!P1 IMAD.MOV.U32 R48, RZ, RZ, R111 ;  /* 0x000000ffff309224 */ /* 0x001fe400078e006f */
[----:B------:R-:W3:Y:S01]  /*24ab0*/  LDL R111, [R1+0x5bc] ;  /* 0x0005bc00016f7983 */ /* 0x000ee20000100800 */
[----:B------:R-:W-:-:S03]  /*24ac0*/  @!P1 IMAD.MOV.U32 R49, RZ, RZ, R112 ;  /* 0x000000ffff319224 */ /* 0x000fc600078e0070 */
[----:B------:R-:W3:Y:S04]  /*24ad0*/  LDL R112, [R1+0x5b8] ;  /* 0x0005b80001707983 */ /* 0x000ee80000100800 */
[----:B------:R4:W3:Y:S02]  /*24ae0*/  @!P1 LDG.E.U8 R63, desc[UR20][R48.64] ;  /* 0x00000014303f9981 */ /* 0x0008e4000c1e1100 */
[----:B----4-:R-:W-:Y:S02]  /*24af0*/  @!P1 IMAD.MOV.U32 R48, RZ, RZ, R95 ;  /* 0x000000ffff309224 */ /* 0x010fe400078e005f */
[----:B------:R-:W4:Y:S01]  /*24b00*/  LDL R95, [R1+0x47c] ;  /* 0x00047c00015f7983 */ /* 0x000f220000100800 */
[----:B--2---:R-:W-:-:S03]  /*24b10*/  @!P1 IMAD.MOV.U32 R49, RZ, RZ, R97 ;  /* 0x000000ffff319224 */ /* 0x004fc600078e0061 */
[----:B------:R-:W2:Y:S04]  /*24b20*/  LDL R97, [R1+0x478] ;  /* 0x0004780001617983 */ /* 0x000ea80000100800 */
[----:B------:R0:W2:Y:S02]  /*24b30*/  @!P1 LDG.E.U8 R64, desc[UR20][R48.64] ;  /* 0x0000001430409981 */ /* 0x0000a4000c1e1100 */
[----:B0-----:R-:W-:Y:S02]  /*24b40*/  @!P1 IMAD.MOV.U32 R48, RZ, RZ, R107 ;  /* 0x000000ffff309224 */ /* 0x001fe400078e006b */
[----:B------:R-:W2:Y:S01]  /*24b50*/  LDL R107, [R1+0x4bc] ;  /* 0x0004bc00016b7983 */ /* 0x000ea20000100800 */
[----:B------:R-:W-:-:S03]  /*24b60*/  @!P1 IMAD.MOV.U32 R49, RZ, RZ, R108 ;  /* 0x000000ffff319224 */ /* 0x000fc600078e006c */
[----:B------:R-:W2:Y:S04]  /*24b70*/  LDL R108, [R1+0x4b8] ;  /* 0x0004b800016c7983 */ /* 0x000ea80000100800 */
[----:B------:R0:W2:Y:S02]  /*24b80*/  @!P1 LDG.E.U8 R65, desc[UR20][R48.64] ;  /* 0x0000001430419981 */ /* 0x0000a4000c1e1100 */
[----:B0-----:R-:W-:Y:S02]  /*24b90*/  @!P1 IMAD.MOV.U32 R48, RZ, RZ, R105 ;  /* 0x000000ffff309224 */ /* 0x001fe400078e0069 */
[----:B------:R-:W2:Y:S01]  /*24ba0*/  LDL R105, [R1+0x4fc] ;  /* 0x0004fc0001697983 */ /* 0x000ea20000100800 */
[----:B------:R-:W-:-:S03]  /*24bb0*/  @!P1 IMAD.MOV.U32 R49, RZ, RZ, R106 ;  /* 0x000000ffff319224 */ /* 0x000fc600078e006a */
[----:B------:R-:W2:Y:S04]  /*24bc0*/  LDL R106, [R1+0x4f8] ;  /* 0x0004f800016a7983 */ /* 0x000ea80000100800 */
[----:B------:R3:W2:Y:S02]  /*24bd0*/  @!P1 LDG.E.U8 R66, desc[UR20][R48.64] ;  /* 0x0000001430429981 */ /* 0x0006a4000c1e1100 */
[----:B---3--:R-:W-:Y:S02]  /*24be0*/  @!P1 IMAD.MOV.U32 R48, RZ, RZ, R103 ;  /* 0x000000ffff309224 */ /* 0x008fe400078e0067 */
[----:B------:R-:W3:Y:S01]  /*24bf0*/  LDL R103, [R1+0x57c] ;  /* 0x00057c0001677983 */ /* 0x000ee20000100800 */
[----:B------:R-:W-:-:S03]  /*24c00*/  @!P1 IMAD.MOV.U32 R49, RZ, RZ, R104 ;  /* 0x000000ffff319224 */ /* 0x000fc600078e0068 */
[----:B------:R-:W3:Y:S01]  /*24c10*/  LDL R104, [R1+0x578] ;  /* 0x0005780001687983 */ /* 0x000ee20000100800 */
[----:B------:R-:W-:-:S03]  /*24c20*/  PRMT R68, RZ, 0x7610, R68 ;  /* 0x00007610ff447816 */ /* 0x000fc60000000044 */
[----:B------:R0:W3:Y:S01]  /*24c30*/  @!P1 LDG.E.U8 R67, desc[UR20][R48.64] ;  /* 0x0000001430439981 */ /* 0x0000e2000c1e1100 */
[----:B------:R-:W-:Y:S01]  /*24c40*/  PRMT R69, RZ, 0x7610, R69 ;  /* 0x00007610ff457816 */ /* 0x000fe20000000045 */
[----:B0-----:R-:W-:Y:S02]  /*24c50*/  @!P1 IMAD.MOV.U32 R48, RZ, RZ, R109 ;  /* 0x000000ffff309224 */ /* 0x001fe400078e006d */
[----:B------:R-:W3:Y:S01]  /*24c60*/  LDL R109, [R1+0x5fc] ;  /* 0x0005fc00016d7983 */ /* 0x000ee20000100800 */
[----:B------:R-:W-:-:S03]  /*24c70*/  @!P1 IMAD.MOV.U32 R49, RZ, RZ, R110 ;  /* 0x000000ffff319224 */ /* 0x000fc600078e006e */
[----:B------:R-:W3:Y:S04]  /*24c80*/  LDL R110, [R1+0x5f8] ;  /* 0x0005f800016e7983 */ /* 0x000ee80000100800 */
[----:B------:R0:W3:Y:S02]  /*24c90*/  @!P1 LDG.E.U8 R68, desc[UR20][R48.64] ;  /* 0x0000001430449981 */ /* 0x0000e4000c1e1100 */
[----:B0-----:R-:W-:Y:S02]  /*24ca0*/  @!P1 IMAD.MOV.U32 R48, RZ, RZ, R99 ;  /* 0x000000ffff309224 */ /* 0x001fe400078e0063 */
        /* <DEDUP_REMOVED lines=10> */
[----:B------:R0:W2:Y:S01]  /*24d50*/  @!P1 LDG.E.U8 R70, desc[UR20][R48.64] ;  /* 0x0000001430469981 */ /* 0x0000a2000c1e1100 */
[----:B------:R-:W-:Y:S01]  /*24d60*/  PRMT R73, RZ, 0x7610, R73 ;  /* 0x00007610ff497816 */ /* 0x000fe20000000049 */
[----:B0-----:R-:W-:Y:S01]  /*24d70*/  @!P1 IMAD.MOV.U32 R48, RZ, RZ, R107 ;  /* 0x000000ffff309224 */ /* 0x001fe200078e006b */
[----:B------:R-:W-:Y:S01]  /*24d80*/  PRMT R74, RZ, 0x7610, R74 ;  /* 0x00007610ff4a7816 */ /* 0x000fe2000000004a */
[----:B------:R-:W2:Y:S01]  /*24d90*/  LDL R107, [R1+0x4c4] ;  /* 0x0004c400016b7983 */ /* 0x000ea20000100800 */
[----:B------:R-:W-:Y:S01]  /*24da0*/  @!P1 IMAD.MOV.U32 R49, RZ, RZ, R108 ;  /* 0x000000ffff319224 */ /* 0x000fe200078e006c */
[----:B------:R-:W-:Y:S02]  /*24db0*/  PRMT R75, RZ, 0x7610, R75 ;  /* 0x00007610ff4b7816 */ /* 0x000fe4000000004b */
[----:B------:R-:W2:Y:S04]  /*24dc0*/  LDL R108, [R1+0x4c0] ;  /* 0x0004c000016c7983 */ /* 0x000ea80000100800 */
[----:B------:R0:W2:Y:S02]  /*24dd0*/  @!P1 LDG.E.U8 R72, desc[UR20][R48.64] ;  /* 0x0000001430489981 */ /* 0x0000a4000c1e1100 */
[----:B0-----:R-:W-:Y:S01]  /*24de0*/  @!P1 IMAD.MOV.U32 R48, RZ, RZ, R105 ;  /* 0x000000ffff309224 */ /* 0x001fe200078e0069 */
[----:B------:R-:W-:Y:S01]  /*24df0*/  PRMT R76, RZ, 0x7610, R76 ;  /* 0x00007610ff4c7816 */ /* 0x000fe2000000004c */
[----:B------:R-:W2:Y:S01]  /*24e00*/  LDL R105, [R1+0x504] ;  /* 0x0005040001697983 */ /* 0x000ea20000100800 */
[----:B------:R-:W-:-:S03]  /*24e10*/  @!P1 IMAD.MOV.U32 R49, RZ, RZ, R106 ;  /* 0x000000ffff319224 */ /* 0x000fc600078e006a */
[----:B------:R-:W2:Y:S04]  /*24e20*/  LDL R106, [R1+0x500] ;  /* 0x00050000016a7983 */ /* 0x000ea80000100800 */
[----:B------:R0:W2:Y:S02]  /*24e30*/  @!P1 LDG.E.U8 R73, desc[UR20][R48.64] ;  /* 0x0000001430499981 */ /* 0x0000a4000c1e1100 */
[----:B0-----:R-:W-:Y:S02]  /*24e40*/  @!P1 IMAD.MOV.U32 R48, RZ, RZ, R113 ;  /* 0x000000ffff309224 */ /* 0x001fe400078e0071 */
[----:B------:R-:W-:Y:S01]  /*24e50*/  @!P1 IMAD.MOV.U32 R49, RZ, RZ, R114 ;  /* 0x000000ffff319224 */ /* 0x000fe200078e0072 */
[----:B------:R-:W-:Y:S01]  /*24e60*/  PRMT R77, RZ, 0x7610, R77 ;  /* 0x00007610ff4d7816 */ /* 0x000fe2000000004d */
[----:B------:R-:W2:Y:S04]  /*24e70*/  LDL R114, [R1+0x488] ;  /* 0x0004880001727983 */ /* 0x000ea80000100800 */
[----:B------:R3:W2:Y:S01]  /*24e80*/  @!P1 LDG.E.U8 R74, desc[UR20][R48.64] ;  /* 0x00000014304a9981 */ /* 0x0006a2000c1e1100 */
[----:B------:R-:W-:-:S03]  /*24e90*/  PRMT R78, RZ, 0x7610, R78 ;  /* 0x00007610ff4e7816 */ /* 0x000fc6000000004e */
[----:B------:R-:W2:Y:S01]  /*24ea0*/  LDL R113, [R1+0x48c] ;  /* 0x00048c0001717983 */ /* 0x000ea20000100800 */
[----:B---3--:R-:W-:Y:S02]  /*24eb0*/  @!P1 IMAD.MOV.U32 R48, RZ, RZ, R103 ;  /* 0x000000ffff309224 */ /* 0x008fe400078e0067 */
[----:B------:R-:W-:Y:S01]  /*24ec0*/  @!P1 IMAD.MOV.U32 R49, RZ, RZ, R104 ;  /* 0x000000ffff319224 */ /* 0x000fe200078e0068 */
[----:B------:R-:W3:Y:S04]  /*24ed0*/  LDL R103, [R1+0x544] ;  /* 0x0005440001677983 */ /* 0x000ee80000100800 */
[----:B------:R0:W3:Y:S04]  /*24ee0*/  @!P1 LDG.E.U8 R75, desc[UR20][R48.64] ;  /* 0x00000014304b9981 */ /* 0x0000e8000c1e1100 */
[----:B------:R-:W3:Y:S01]  /*24ef0*/  LDL R104, [R1+0x540] ;  /* 0x0005400001687983 */ /* 0x000ee20000100800 */
[----:B0-----:R-:W-:-:S02]  /*24f00*/  @!P1 IMAD.MOV.U32 R48, RZ, RZ, R111 ;  /* 0x000000ffff309224 */ /* 0x001fc400078e006f */
[----:B------:R-:W-:Y:S01]  /*24f10*/  @!P1 IMAD.MOV.U32 R49, RZ, RZ, R112 ;  /* 0x000000ffff319224 */ /* 0x000fe200078e0070 */
[----:B------:R-:W3:Y:S04]  /*24f20*/  LDL R111, [R1+0x4cc] ;  /* 0x0004cc00016f7983 */ /* 0x000ee80000100800 */
[----:B------:R0:W3:Y:S04]  /*24f30*/  @!P1 LDG.E.U8 R76, desc[UR20][R48.64] ;  /* 0x00000014304c9981 */ /* 0x0000e8000c1e1100 */
[----:B------:R-:W3:Y:S01]  /*24f40*/  LDL R112, [R1+0x4c8] ;  /* 0x0004c80001707983 */ /* 0x000ee20000100800 */
[----:B0-----:R-:W-:-:S02]  /*24f50*/  @!P1 IMAD.MOV.U32 R48, RZ, RZ, R109 ;  /* 0x000000ffff309224 */ /* 0x001fc400078e006d */
        /* <DEDUP_REMOVED lines=14> */
[----:B------:R-:W-:-:S03]  /*25040*/  PRMT R80, RZ, 0x7610, R80 ;  /* 0x00007610ff507816 */ /* 0x000fc60000000050 */
[----:B------:R0:W2:Y:S01]  /*25050*/  @!P1 LDG.E.U8 R79, desc[UR20][R48.64] ;  /* 0x00000014304f9981 */ /* 0x0000a2000c1e1100 */
[----:B------:R-:W-:Y:S02]  /*25060*/  PRMT R81, RZ, 0x7610, R81 ;  /* 0x00007610ff517816 */ /* 0x000fe40000000051 */
[----:B------:R-:W-:Y:S01]  /*25070*/  PRMT R82, RZ, 0x7610, R82 ;  /* 0x00007610ff527816 */ /* 0x000fe20000000052 */
        /* <DEDUP_REMOVED lines=9> */
[----:B------:R3:W2:Y:S01]  /*25110*/  @!P1 LDG.E.U8 R81, desc[UR20][R48.64] ;  /* 0x0000001430519981 */ /* 0x0006a2000c1e1100 */
[----:B------:R-:W-:Y:S01]  /*25120*/  PRMT R83, RZ, 0x7610, R83 ;  /* 0x00007610ff537816 */ /* 0x000fe20000000053 */
[----:B---3--:R-:W-:Y:S02]  /*25130*/  @!P1 IMAD.MOV.U32 R48, RZ, RZ, R103 ;  /* 0x000000ffff309224 */ /* 0x008fe400078e0067 */
[----:B------:R-:W3:Y:S01]  /*25140*/  LDL R103, [R1+0x5cc] ;  /* 0x0005cc0001677983 */ /* 0x000ee20000100800 */
[----:B------:R-:W-:-:S03]  /*25150*/  @!P1 IMAD.MOV.U32 R49, RZ, RZ, R104 ;  /* 0x000000ffff319224 */ /* 0x000fc600078e0068 */
[----:B------:R-:W3:Y:S04]  /*25160*/  LDL R104, [R1+0x5c8] ;  /* 0x0005c80001687983 */ /* 0x000ee80000100800 */
[----:B------:R0:W3:Y:S04]  /*25170*/  @!P1 LDG.E.U8 R82, desc[UR20][R48.64] ;  /* 0x0000001430529981 */ /* 0x0000e8000c1e1100 */
[----:B------:R1:W-:Y:S04]  /*25180*/  STS.U8 [R11+UR9+0xcb00], R124 ;  /* 0x00cb007c0b007988 */ /* 0x0003e80008000009 */
[----:B------:R0:W-:Y:S02]  /*25190*/  STS.U8 [R11+UR9+0x8f00], R126 ;  /* 0x008f007e0b007988 */ /* 0x0001e40008000009 */
[----:B0-----:R-:W-:-:S02]  /*251a0*/  @!P1 IMAD.MOV.U32 R48, RZ, RZ, R99 ;  /* 0x000000ffff309224 */ /* 0x001fc400078e0063 */
[----:B------:R-:W3:Y:S01]  /*251b0*/  LDL R99, [R1+0x60c] ;  /* 0x00060c0001637983 */ /* 0x000ee20000100800 */
[----:B------:R-:W-:-:S03]  /*251c0*/  @!P1 IMAD.MOV.U32 R49, RZ, RZ, R101 ;  /* 0x000000ffff319224 */ /* 0x000fc600078e0065 */
[----:B------:R-:W3:Y:S04]  /*251d0*/  LDL R101, [R1+0x608] ;  /* 0x0006080001657983 */ /* 0x000ee80000100800 */
[----:B------:R4:W3:Y:S04]  /*251e0*/  @!P1 LDG.E.U8 R83, desc[UR20][R48.64] ;  /* 0x0000001430539981 */ /* 0x0008e8000c1e1100 */
[----:B------:R0:W-:Y:S04]  /*251f0*/  STS.U8 [R11+UR9+0xcf00], R158 ;  /* 0x00cf009e0b007988 */ /* 0x0001e80008000009 */
[----:B------:R0:W-:Y:S04]  /*25200*/  STS.U8 [R11+UR9+0x9300], R160 ;  /* 0x009300a00b007988 */ /* 0x0001e80008000009 */
[----:B------:R0:W-:Y:S04]  /*25210*/  STS.U8 [R11+UR9+0xd300], R3 ;  /* 0x00d300030b007988 */ /* 0x0001e80008000009 */
[----:B------:R0:W-:Y:S04]  /*25220*/  STS.U8 [R11+UR9+0x9700], R2 ;  /* 0x009700020b007988 */ /* 0x0001e80008000009 */
[----:B------:R0:W-:Y:S04]  /*25230*/  STS.U8 [R11+UR9+0xd700], R5 ;  /* 0x00d700050b007988 */ /* 0x0001e80008000009 */
[----:B------:R0:W-:Y:S01]  /*25240*/  STS.U8 [R11+UR9+0x9b00], R4 ;  /* 0x009b00040b007988 */ /* 0x0001e20008000009 */
[----:B----4-:R-:W-:-:S03]  /*25250*/  @!P1 IMAD.MOV.U32 R48, RZ, RZ, R95 ;  /* 0x000000ffff309224 */ /* 0x010fc600078e005f */
[----:B------:R-:W4:Y:S01]  /*25260*/  LDL R95, [R1+0x3bc] ;  /* 0x0003bc00015f7983 */ /* 0x000f220000100800 */
[----:B--2---:R-:W-:-:S03]  /*25270*/  @!P1 IMAD.MOV.U32 R49, RZ, RZ, R97 ;  /* 0x000000ffff319224 */ /* 0x004fc600078e0061 */
[----:B------:R-:W2:Y:S04]  /*25280*/  LDL R97, [R1+0x39c] ;  /* 0x00039c0001617983 */ /* 0x000ea80000100800 */
[----:B-1----:R-:W2:Y:S04]  /*25290*/  LDL.LU R124, [R1+0xb5c] ;  /* 0x000b5c00017c7983 */ /* 0x002ea80000300800 */
[----:B------:R-:W2:Y:S04]  /*252a0*/  LDL.LU R126, [R1+0xb58] ;  /* 0x000b5800017e7983 */ /* 0x000ea80000300800 */
[----:B0-----:R-:W2:Y:S04]  /*252b0*/  LDL.LU R158, [R1+0xb50] ;  /* 0x000b5000019e7983 */ /* 0x001ea80000300800 */
[----:B------:R-:W2:Y:S04]  /*252c0*/  LDL.LU R160, [R1+0xba8] ;  /* 0x000ba80001a07983 */ /* 0x000ea80000300800 */
[----:B------:R-:W2:Y:S04]  /*252d0*/  LDL.LU R3, [R1+0xba4] ;  /* 0x000ba40001037983 */ /* 0x000ea80000300800 */
[----:B------:R-:W2:Y:S04]  /*252e0*/  LDL.LU R2, [R1+0xba0] ;  /* 0x000ba00001027983 */ /* 0x000ea80000300800 */
[----:B------:R-:W2:Y:S04]  /*252f0*/  LDL.LU R5, [R1+0xb9c] ;  /* 0x000b9c0001057983 */ /* 0x000ea80000300800 */
[----:B------:R-:W2:Y:S01]  /*25300*/  LDL.LU R4, [R1+0xb98] ;  /* 0x000b980001047983 */ /* 0x000ea20000300800 */
[----:B------:R-:W-:-:S02]  /*25310*/  PRMT R84, RZ, 0x7610, R84 ;  /* 0x00007610ff547816 */ /* 0x000fc40000000054 */
[----:B------:R-:W-:-:S04]  /*25320*/  PRMT R85, RZ, 0x7610, R85 ;  /* 0x00007610ff557816 */ /* 0x000fc80000000055 */
[----:B------:R0:W2:Y:S01]  /*25330*/  @!P1 LDG.E.U8 R84, desc[UR20][R48.64] ;  /* 0x0000001430549981 */ /* 0x0000a2000c1e1100 */
[----:B------:R-:W-:Y:S01]  /*25340*/  PRMT R86, RZ, 0x7610, R86 ;  /* 0x00007610ff567816 */ /* 0x000fe20000000056 */
[----:B0-----:R-:W-:Y:S02]  /*25350*/  @!P1 IMAD.MOV.U32 R48, RZ, RZ, R117 ;  /* 0x000000ffff309224 */ /* 0x001fe400078e0075 */
[----:B------:R-:W-:-:S05]  /*25360*/  @!P1 IMAD.MOV.U32 R49, RZ, RZ, R118 ;  /* 0x000000ffff319224 */ /* 0x000fca00078e0076 */
        /* <DEDUP_REMOVED lines=19> */
[----:B------:R-:W-:Y:S01]  /*254a0*/  @!P1 IMAD.MOV.U32 R49, RZ, RZ, R108 ;  /* 0x000000ffff319224 */ /* 0x000fe200078e006c */
[----:B------:R0:W-:Y:S04]  /*254b0*/  STS.U8 [R11+UR9+0xdb00], R12 ;  /* 0x00db000c0b007988 */ /* 0x0001e80008000009 */
[----:B------:R1:W2:Y:S01]  /*254c0*/  @!P1 LDG.E.U8 R90, desc[UR20][R48.64] ;  /* 0x00000014305a9981 */ /* 0x0002a2000c1e1100 */
[----:B------:R-:W-:Y:S01]  /*254d0*/  PRMT R92, RZ, 0x7610, R92 ;  /* 0x00007610ff5c7816 */ /* 0x000fe2000000005c */
[----:B0-----:R-:W0:Y:S01]  /*254e0*/  S2R R12, SR_TID.X ;  /* 0x00000000000c7919 */ /* 0x001e220000002100 */
[----:B-1----:R-:W-:-:S02]  /*254f0*/  @!P1 IMAD.MOV.U32 R48, RZ, RZ, R105 ;  /* 0x000000ffff309224 */ /* 0x002fc400078e0069 */
[----:B------:R-:W-:-:S05]  /*25500*/  @!P1 IMAD.MOV.U32 R49, RZ, RZ, R106 ;  /* 0x000000ffff319224 */ /* 0x000fca00078e006a */
[----:B------:R3:W2:Y:S01]  /*25510*/  @!P1 LDG.E.U8 R91, desc[UR20][R48.64] ;  /* 0x00000014305b9981 */ /* 0x0006a2000c1e1100 */
[----:B------:R-:W-:Y:S01]  /*25520*/  PRMT R93, RZ, 0x7610, R93 ;  /* 0x00007610ff5d7816 */ /* 0x000fe2000000005d */
[----:B---3--:R-:W-:Y:S02]  /*25530*/  @!P1 IMAD.MOV.U32 R48, RZ, RZ, R103 ;  /* 0x000000ffff309224 */ /* 0x008fe400078e0067 */
[----:B------:R-:W-:-:S05]  /*25540*/  @!P1 IMAD.MOV.U32 R49, RZ, RZ, R104 ;  /* 0x000000ffff319224 */ /* 0x000fca00078e0068 */
[----:B------:R1:W3:Y:S01]  /*25550*/  @!P1 LDG.E.U8 R92, desc[UR20][R48.64] ;  /* 0x00000014305c9981 */ /* 0x0002e2000c1e1100 */
[----:B------:R-:W-:Y:S01]  /*25560*/  PRMT R94, RZ, 0x7610, R94 ;  /* 0x00007610ff5e7816 */ /* 0x000fe2000000005e */
[----:B-1----:R-:W-:Y:S02]  /*25570*/  @!P1 IMAD.MOV.U32 R48, RZ, RZ, R99 ;  /* 0x000000ffff309224 */ /* 0x002fe400078e0063 */
[----:B------:R-:W-:-:S05]  /*25580*/  @!P1 IMAD.MOV.U32 R49, RZ, RZ, R101 ;  /* 0x000000ffff319224 */ /* 0x000fca00078e0065 */
[----:B------:R4:W3:Y:S01]  /*25590*/  @!P1 LDG.E.U8 R93, desc[UR20][R48.64] ;  /* 0x00000014305d9981 */ /* 0x0008e2000c1e1100 */
        /* <DEDUP_REMOVED lines=21> */
[----:B----4-:R-:W-:-:S02]  /*256f0*/  @!P1 IMAD.MOV.U32 R48, RZ, RZ, R95 ;  /* 0x000000ffff309224 */ /* 0x010fc400078e005f */
[----:B--2---:R-:W-:-:S05]  /*25700*/  @!P1 IMAD.MOV.U32 R49, RZ, RZ, R97 ;  /* 0x000000ffff319224 */ /* 0x004fca00078e0061 */
[----:B------:R-:W2:Y:S04]  /*25710*/  @!P1 LDG.E.U8 R94, desc[UR20][R48.64] ;  /* 0x00000014305e9981 */ /* 0x000ea8000c1e1100 */
        /* <DEDUP_REMOVED lines=9> */
[----:B0-----:R0:W5:Y:S04]  /*257b0*/  LDL.LU R4, [R1+0xb94] ;  /* 0x000b940001047983 */ /* 0x0011680000300800 */
[----:B------:R0:W5:Y:S04]  /*257c0*/  LDL.LU R5, [R1+0xb90] ;  /* 0x000b900001057983 */ /* 0x0001680000300800 */
[----:B------:R0:W5:Y:S04]  /*257d0*/  LDL.LU R2, [R1+0xb8c] ;  /* 0x000b8c0001027983 */ /* 0x0001680000300800 */
[----:B------:R1:W-:Y:S04]  /*257e0*/  STS.U8 [R12+UR9+0x8f80], R3 ;  /* 0x008f80030c007988 */ /* 0x0003e80008000009 */
[----:B------:R4:W-:Y:S04]  /*257f0*/  STS.U8 [R12+UR9+0xcf80], R160 ;  /* 0x00cf80a00c007988 */ /* 0x0009e80008000009 */
[----:B------:R0:W-:Y:S04]  /*25800*/  STS.U8 [R12+UR9+0x9380], R144 ;  /* 0x009380900c007988 */ /* 0x0001e80008000009 */
[----:B-1----:R1:W5:Y:S04]  /*25810*/  LDL.LU R3, [R1+0xb88] ;  /* 0x000b880001037983 */ /* 0x0023680000300800 */
[----:B----4-:R1:W5:Y:S04]  /*25820*/  LDL.LU R160, [R1+0xb84] ;  /* 0x000b840001a07983 */ /* 0x0103680000300800 */
[----:B0-----:R1:W5:Y:S04]  /*25830*/  LDL.LU R144, [R1+0xb80] ;  /* 0x000b800001907983 */ /* 0x0013680000300800 */
[----:B------:R0:W-:Y:S04]  /*25840*/  STS.U8 [R12+UR9+0xd380], R15 ;  /* 0x00d3800f0c007988 */ /* 0x0001e80008000009 */
[----:B------:R4:W-:Y:S04]  /*25850*/  STS.U8 [R12+UR9+0x9780], R14 ;  /* 0x0097800e0c007988 */ /* 0x0009e80008000009 */
[----:B------:R1:W-:Y:S04]  /*25860*/  STS.U8 [R12+UR9+0xd780], R13 ;  /* 0x00d7800d0c007988 */ /* 0x0003e80008000009 */
[----:B0-----:R0:W5:Y:S04]  /*25870*/  LDL.LU R15, [R1+0xb7c] ;  /* 0x000b7c00010f7983 */ /* 0x0011680000300800 */
[----:B----4-:R0:W5:Y:S04]  /*25880*/  LDL.LU R14, [R1+0xb78] ;  /* 0x000b7800010e7983 */ /* 0x0101680000300800 */
[----:B-1----:R0:W5:Y:S04]  /*25890*/  LDL.LU R13, [R1+0xb74] ;  /* 0x000b7400010d7983 */ /* 0x0021680000300800 */
[----:B------:R1:W-:Y:S04]  /*258a0*/  STS.U8 [R12+UR9+0x9b80], R0 ;  /* 0x009b80000c007988 */ /* 0x0003e80008000009 */
[----:B-1----:R0:W5:Y:S04]  /*258b0*/  LDL.LU R0, [R1+0xb70] ;  /* 0x000b700001007983 */ /* 0x0021680000300800 */
[----:B------:R0:W-:Y:S04]  /*258c0*/  STS.U8 [R12+UR9+0xdb80], R164 ;  /* 0x00db80a40c007988 */ /* 0x0001e80008000009 */
        /* <DEDUP_REMOVED lines=79> */
[----:B---3--:R0:W-:Y:S04]  /*25dc0*/  STS.U8 [R12+UR9+0x13780], R92 ;  /* 0x0137805c0c007988 */ /* 0x0081e80008000009 */
[----:B------:R0:W-:Y:S04]  /*25dd0*/  STS.U8 [R12+UR9+0x13b80], R93 ;  /* 0x013b805d0c007988 */ /* 0x0001e80008000009 */
[----:B--2---:R0:W-:Y:S01]  /*25de0*/  STS.U8 [R12+UR9+0x13f80], R94 ;  /* 0x013f805e0c007988 */ /* 0x0041e20008000009 */
[----:B------:R1:W-:Y:S06]  /*25df0*/  MEMBAR.ALL.CTA ;  /* 0x0000000000007992 */ /* 0x0003ec0000008000 */
[----:B-1----:R-:W1:Y:S01]  /*25e00*/  FENCE.VIEW.ASYNC.S ;  /* 0x00000000000073c6 */ /* 0x002e620000000000 */
[----:B------:R-:W-:Y:S01]  /*25e10*/  ULEA UR11, UR18, UR9, 0x3 ;  /* 0x00000009120b7291 */ /* 0x000fe2000f8e18ff */
[----:B------:R-:W-:-:S03]  /*25e20*/  UMOV UR4, UR5 ;  /* 0x0000000500047c82 */ /* 0x000fc60008000000 */
[----:B------:R-:W-:Y:S01]  /*25e30*/  UIADD3 UR11, UPT, UPT, UR11, 0x14000, URZ ;  /* 0x000140000b0b7890 */ /* 0x000fe2000fffe0ff */
[----:B-1----:R-:W-:Y:S06]  /*25e40*/  BAR.SYNC.DEFER_BLOCKING 0x0 ;  /* 0x0000000000007b1d */ /* 0x002fec0000010000 */
[----:B0-----:R-:W-:Y:S05]  /*25e50*/  @P0 BRA `(.L_x_9) ;  /* 0x0000000000880947 */ /* 0x001fea0003800000 */
[----:B------:R-:W-:Y:S02]  /*25e60*/  UIADD3 UR19, UPT, UPT, UR8, 0x40, URZ ;  /* 0x0000004008137890 */ /* 0x000fe4000fffe0ff */
[----:B------:R-:W-:Y:S02]  /*25e70*/  UIADD3 UR50, UPT, UPT, UR8, 0x40, URZ ;  /* 0x0000004008327890 */ /* 0x000fe4000fffe0ff */
[----:B------:R-:W-:Y:S01]  /*25e80*/  UIADD3 UR51, UPT, UPT, UR8, 0x40, URZ ;  /* 0x0000004008337890 */ /* 0x000fe2000fffe0ff */
[----:B------:R-:W-:Y:S01]  /*25e90*/  UMOV UR16, 0x0 ;  /* 0x0000000000107882 */ /* 0x000fe20000000000 */
[----:B------:R-:W-:Y:S01]  /*25ea0*/  UMOV UR17, 0x8108490 ;  /* 0x0810849000117882 */ /* 0x000fe20000000000 */
[----:B------:R-:W-:Y:S01]  /*25eb0*/  UMOV UR15, 0x40004040 ;  /* 0x40004040000f7882 */ /* 0x000fe20000000000 */
[----:B------:R-:W-:Y:S02]  /*25ec0*/  UIADD3 UR56, UPT, UPT, UR8, 0x40, URZ ;  /* 0x0000004008387890 */ /* 0x000fe4000fffe0ff */
[----:B------:R0:W-:Y:S01]  /*25ed0*/  UTCQMMA gdesc[UR14], gdesc[UR12], tmem[UR8], tmem[UR16], idesc[UR17], UPT ;  /* 0x00ff100c0e0075ea */ /* 0x0001e2000b800308 */
[----:B------:R-:W-:Y:S01]  /*25ee0*/  UMOV UR42, 0x0 ;  /* 0x00000000002a7882 */ /* 0x000fe20000000000 */
[----:B------:R-:W-:Y:S01]  /*25ef0*/  UMOV UR43, 0x8108490 ;  /* 0x08108490002b7882 */ /* 0x000fe20000000000 */
[----:B------:R-:W-:Y:S01]  /*25f00*/  UMOV UR44, 0x0 ;  /* 0x00000000002c7882 */ /* 0x000fe20000000000 */
[----:B------:R-:W-:Y:S01]  /*25f10*/  UMOV UR45, 0x8108490 ;  /* 0x08108490002d7882 */ /* 0x000fe20000000000 */
        /* <DEDUP_REMOVED lines=11> */
[----:B------:R-:W-:Y:S01]  /*25fd0*/  UMOV UR6, UR11 ;  /* 0x0000000b00067c82 */ /* 0x000fe20008000000 */
[----:B------:R-:W-:Y:S01]  /*25fe0*/  UMOV UR7, URZ ;  /* 0x000000ff00077c82 */ /* 0x000fe20008000000 */
[----:B------:R0:W-:Y:S01]  /*25ff0*/  UTCQMMA gdesc[UR34], gdesc[UR12], tmem[UR19], tmem[UR48], idesc[UR49], UPT ;  /* 0x00ff300c220075ea */ /* 0x0001e2000b800313 */
[----:B------:R-:W-:Y:S01]  /*26000*/  UMOV UR58, 0x0 ;  /* 0x00000000003a7882 */ /* 0x000fe20000000000 */
[----:B------:R-:W-:Y:S01]  /*26010*/  UMOV UR59, 0x8108490 ;  /* 0x08108490003b7882 */ /* 0x000fe20000000000 */
[----:B------:R0:W-:Y:S01]  /*26020*/  UTCQMMA gdesc[UR36], gdesc[UR24], tmem[UR50], tmem[UR52], idesc[UR53], UPT ;  /* 0x00ff3418240075ea */ /* 0x0001e2000b800332 */
[----:B------:R-:W-:Y:S01]  /*26030*/  UMOV UR5, UR6 ;  /* 0x0000000600057c82 */ /* 0x000fe20008000000 */
[----:B------:R0:W-:Y:S01]  /*26040*/  UTCQMMA gdesc[UR38], gdesc[UR28], tmem[UR51], tmem[UR54], idesc[UR55], UPT ;  /* 0x00ff361c260075ea */ /* 0x0001e2000b800333 */
[----:B------:R0:W-:Y:S01]  /*26050*/  UTCQMMA gdesc[UR40], gdesc[UR32], tmem[UR56], tmem[UR58], idesc[UR59], UPT ;  /* 0x00ff3a20280075ea */ /* 0x0001e2000b800338 */
[----:B------:R0:W-:Y:S01]  /*26060*/  UTCBAR [UR5], URZ ;  /* 0x000000ff050073e9 */ /* 0x0001e200080000ff */
[----:B------:R-:W-:Y:S01]  /*26070*/  NOP ;  /* 0x0000000000007918 */ /* 0x000fe20000000000 */
.L_x_9:
[----:B------:R-:W2:Y:S04]  /*26080*/  LDL R17, [R1+0xb6c] ;  /* 0x000b6c0001117983 */ /* 0x000ea80000100800 */
[----:B------:R-:W2:Y:S01]  /*26090*/  LDL.LU R16, [R1+0xb54] ;  /* 0x000b540001107983 */ /* 0x000ea20000300800 */
[----:B------:R-:W-:-:S04]  /*260a0*/  UIADD3 UR18, UPT, UPT, UR18, 0x1, URZ ;  /* 0x0000000112127890 */ /* 0x000fc8000fffe0ff */
[----:B------:R-:W-:-:S04]  /*260b0*/  UISETP.GT.AND UP1, UPT, UR18, 0x1, UPT ;  /* 0x000000011200788c */ /* 0x000fc8000bf24270 */
[----:B0-----:R-:W-:Y:S02]  /*260c0*/  USEL UR5, URZ, 0x1, !UP1 ;  /* 0x00000001ff057887 */ /* 0x001fe4000c800000 */
[----:B------:R-:W-:Y:S02]  /*260d0*/  USEL UR18, UR18, URZ, !UP1 ;  /* 0x000000ff12127287 */ /* 0x000fe4000c800000 */
[----:B------:R-:W-:Y:S01]  /*260e0*/  ULOP3.LUT UR5, UR4, UR5, URZ, 0x3c, !UPT ;  /* 0x0000000504057292 */ /* 0x000fe2000f8e3cff */
[----:B--2---:R-:W-:Y:S02]  /*260f0*/  ISETP.NE.U32.AND P1, PT, R16, R17, PT ;  /* 0x000000111000720c */ /* 0x004fe40003f25070 */
[----:B------:R-:W2:Y:S01]  /*26100*/  LDL.LU R16, [R1+0xb60] ;  /* 0x000b600001107983 */ /* 0x000ea20000300800 */
[----:B------:R-:W-:-:S03]  /*26110*/  IMAD.U32 R17, RZ, RZ, UR4 ;  /* 0x00000004ff117e24 */ /* 0x000fc6000f8e00ff */
[----:B--2---:R1:W-:Y:S07]  /*26120*/  STL [R1+0xb54], R16 ;  /* 0x000b541001007387 */ /* 0x0043ee0000100800 */
[----:B------:R-:W-:Y:S05]  /*26130*/  @P1 BRA `(.L_x_10) ;  /* 0xfffffedc00f81947 */ /* 0x000fea000383ffff */
.L_x_7:
[----:B01----:R-:W0:Y:S01]  /*26140*/  LDC R16, c[0x0][0x3a0] ;  /* 0x0000e800ff107b82 */ /* 0x003e220000000800 */
[----:B------:R-:W1:Y:S01]  /*26150*/  LDCU.64 UR34, c[0x0][0x398] ;  /* 0x00007300ff2277ac */ /* 0x000e620008000a00 */
[----:B0-----:R-:W-:-:S05]  /*26160*/  VIADD R16, R16, 0x7f ;  /* 0x0000007f10107836 */ /* 0x001fca0000000000 */
[----:B------:R-:W-:-:S13]  /*26170*/  ISETP.GE.AND P0, PT, R16, 0x80, PT ;  /* 0x000000801000780c */ /* 0x000fda0003f06270 */
[----:B-1----:R-:W-:Y:S05]  /*26180*/  @!P0 BRA `(.L_x_11) ;  /* 0x0000000000108947 */ /* 0x002fea0003800000 */
[----:B------:R-:W-:-:S06]  /*26190*/  USHF.L.U32 UR4, UR4, 0x1f, URZ ;  /* 0x0000001f04047899 */ /* 0x000fcc00080006ff */
[----:B-----5:R-:W-:-:S04]  /*261a0*/  IMAD.U32 R2, RZ, RZ, UR4 ;  /* 0x00000004ff027e24 */ /* 0x020fc8000f8e00ff */
[----:B------:R-:W0:Y:S02]  /*261b0*/  SYNCS.PHASECHK.TRANS64.TRYWAIT P0, [UR11], R2 ;  /* 0x00000002ff0075a7 */ /* 0x000e24000800110b */
[----:B0-----:R-:W-:Y:S05]  /*261c0*/  @!P0 BRA `(.L_x_12) ;  /* 0x0000004800dc8947 */ /* 0x001fea0003800000 */
.L_x_11:
[----:B------:R-:W-:Y:S01]  /*261d0*/  BAR.SYNC.DEFER_BLOCKING 0x0 ;  /* 0x0000000000007b1d */ /* 0x000fe20000010000 */
[C---:B-----5:R-:W-:Y:S02]  /*261e0*/  VIADD R2, R0.reuse, 0x3f ;  /* 0x0000003f00027836 */ /* 0x060fe40000000000 */
[C---:B------:R-:W-:Y:S02]  /*261f0*/  VIADD R132, R0.reuse, 0x3 ;  /* 0x0000000300847836 */ /* 0x040fe40000000000 */
[----:B------:R-:W-:-:S03]  /*26200*/  VIADD R3, R0, 0x2 ;  /* 0x0000000200037836 */ /* 0x000fc60000000000 */
[----:B------:R-:W0:Y:S01]  /*26210*/  LDC R165, c[0x0][0x3b4] ;  /* 0x0000ed00ffa57b82 */ /* 0x000e220000000800 */
[----:B------:R-:W1:Y:S01]  /*26220*/  LDCU.128 UR28, c[0x0][0x390] ;  /* 0x00007200ff1c77ac */ /* 0x000e620008000c00 */
[----:B------:R-:W-:Y:S01]  /*26230*/  ISETP.GE.AND P0, PT, R2, UR35, PT ;  /* 0x0000002302007c0c */ /* 0x000fe2000bf06270 */
[----:B------:R-:W-:Y:S01]  /*26240*/  VIADD R2, R0, 0x1 ;  /* 0x0000000100027836 */ /* 0x000fe20000000000 */
[----:B------:R-:W2:Y:S01]  /*26250*/  LDCU UR32, c[0x0][0x3b8] ;  /* 0x00007700ff2077ac */ /* 0x000ea20008000800 */
[----:B------:R-:W3:Y:S01]  /*26260*/  LDCU.64 UR36, c[0x0][0x398] ;  /* 0x00007300ff2477ac */ /* 0x000ee20008000a00 */
[----:B------:R-:W4:Y:S01]  /*26270*/  LDCU.64 UR4, c[0x0][0x398] ;  /* 0x00007300ff0477ac */ /* 0x000f220008000a00 */
[----:B------:R-:W0:Y:S01]  /*26280*/  LDCU.64 UR6, c[0x0][0x398] ;  /* 0x00007300ff0677ac */ /* 0x000e220008000a00 */
[----:B------:R-:W1:Y:S02]  /*26290*/  @!P5 SYNCS.CCTL.IV [UR9+0x14000] ;  /* 0x01400000ff00d9b1 */ /* 0x000e640008000009 */
[----:B-1----:R-:W-:Y:S01]  /*262a0*/  BAR.SYNC.DEFER_BLOCKING 0x0 ;  /* 0x0000000000007b1d */ /* 0x002fe20000010000 */
[----:B------:R-:W-:-:S02]  /*262b0*/  ISETP.GE.AND P4, PT, R2, UR31, PT ;  /* 0x0000001f02007c0c */ /* 0x000fc4000bf86270 */
[----:B------:R-:W-:Y:S01]  /*262c0*/  ISETP.GE.AND P1, PT, R132, UR31, PT ;  /* 0x0000001f84007c0c */ /* 0x000fe2000bf26270 */
[----:B--2---:R-:W-:Y:S01]  /*262d0*/  IMAD R2, R0, UR32, RZ ;  /* 0x0000002000027c24 */ /* 0x004fe2000f8e02ff */
[----:B------:R-:W-:Y:S01]  /*262e0*/  ISETP.GE.AND P2, PT, R3, UR31, PT ;  /* 0x0000001f03007c0c */ /* 0x000fe2000bf46270 */
[----:B0-----:R-:W-:Y:S01]  /*262f0*/  IMAD R161, R144, R165, RZ ;  /* 0x000000a590a17224 */ /* 0x001fe200078e02ff */
[----:B------:R-:W0:Y:S01]  /*26300*/  LDCU.64 UR26, c[0x0][0x398] ;  /* 0x00007300ff1a77ac */ /* 0x000e220008000a00 */
[----:B------:R-:W1:Y:S01]  /*26310*/  LDTM.x128 R4, tmem[UR10] ;  /* 0x0000000a000479ee */ /* 0x000e6200083c0000 */
[----:B------:R-:W-:Y:S01]  /*26320*/  SHF.R.S32.HI R134, RZ, 0x1f, R2 ;  /* 0x0000001fff867819 */ /* 0x000fe20000011402 */
[----:B------:R-:W-:Y:S01]  /*26330*/  IMAD R165, R165, 0x80, R161 ;  /* 0x00000080a5a57824 */ /* 0x000fe200078e02a1 */
[C---:B------:R-:W-:Y:S01]  /*26340*/  IADD3 R145, P6, PT, R161.reuse, UR28, RZ ;  /* 0x0000001ca1917c10 */ /* 0x040fe2000ffde0ff */
[----:B------:R-:W2:Y:S03]  /*26350*/  LDCU.64 UR10, c[0x0][0x398] ;  /* 0x00007300ff0a77ac */ /* 0x000ea60008000a00 */
[----:B------:R-:W-:Y:S01]  /*26360*/  LEA.HI.X.SX32 R161, R161, UR29, 0x1, P6 ;  /* 0x0000001da1a17c11 */ /* 0x000fe2000b0f0eff */
[----:B------:R-:W0:Y:S01]  /*26370*/  LDCU.64 UR24, c[0x0][0x398] ;  /* 0x00007300ff1877ac */ /* 0x000e220008000a00 */
[C---:B------:R-:W-:Y:S01]  /*26380*/  IADD3 R164, P3, PT, R165.reuse, UR28, RZ ;  /* 0x0000001ca5a47c10 */ /* 0x040fe2000ff7e0ff */
[----:B------:R-:W0:Y:S03]  /*26390*/  LDCU.64 UR22, c[0x0][0x398] ;  /* 0x00007300ff1677ac */ /* 0x000e260008000a00 */
[----:B------:R-:W-:Y:S01]  /*263a0*/  LEA.HI.X.SX32 R165, R165, UR29, 0x1, P3 ;  /* 0x0000001da5a57c11 */ /* 0x000fe200098f0eff */
[----:B------:R-:W0:Y:S01]  /*263b0*/  @!P5 SYNCS.CCTL.IV [UR9+0x14008] ;  /* 0x01400800ff00d9b1 */ /* 0x000e220008000009 */
[----:B------:R-:W-:Y:S01]  /*263c0*/  NOP ;  /* 0x0000000000007918 */ /* 0x000fe20000000000 */
[----:B------:R-:W0:Y:S01]  /*263d0*/  LDCU.64 UR18, c[0x0][0x398] ;  /* 0x00007300ff1277ac */ /* 0x000e220008000a00 */
[----:B------:R-:W0:Y:S01]  /*263e0*/  LDCU.64 UR16, c[0x0][0x398] ;  /* 0x00007300ff1077ac */ /* 0x000e220008000a00 */
[----:B-1----:R1:W-:Y:S01]  /*263f0*/  STL.64 [R1+0xba8], R118 ;  /* 0x000ba87601007387 */ /* 0x0023e20000100a00 */
[----:B------:R-:W-:Y:S01]  /*26400*/  F2FP.SATFINITE.E5M2.F32.PACK_AB_MERGE_C R6, R7, R6, RZ ;  /* 0x000000060706723e */ /* 0x000fe200048060ff */
[----:B------:R-:W0:Y:S02]  /*26410*/  LDCU.64 UR14, c[0x0][0x398] ;  /* 0x00007300ff0e77ac */ /* 0x000e240008000a00 */
[----:B------:R2:W-:Y:S01]  /*26420*/  STL [R1+0xba0], R121 ;  /* 0x000ba07901007387 */ /* 0x0005e20000100800 */
[----:B------:R-:W-:Y:S01]  /*26430*/  F2FP.SATFINITE.E5M2.F32.PACK_AB_MERGE_C R70, R71, R70, RZ ;  /* 0x000000464746723e */ /* 0x000fe200048060ff */
[----:B------:R-:W0:Y:S02]  /*26440*/  LDCU.64 UR12, c[0x0][0x398] ;  /* 0x00007300ff0c77ac */ /* 0x000e240008000a00 */
[----:B------:R3:W-:Y:S01]  /*26450*/  STL [R1+0xb9c], R122 ;  /* 0x000b9c7a01007387 */ /* 0x0007e20000100800 */
[----:B------:R-:W-:Y:S01]  /*26460*/  F2FP.SATFINITE.E5M2.F32.PACK_AB_MERGE_C R9, R9, R8, RZ ;  /* 0x000000080909723e */ /* 0x000fe200048060ff */
[----:B------:R-:W0:Y:S02]  /*26470*/  LDCU UR9, c[0x0][0x398] ;  /* 0x00007300ff0977ac */ /* 0x000e240008000800 */
[----:B------:R4:W-:Y:S01]  /*26480*/  STL [R1+0xb98], R123 ;  /* 0x000b987b01007387 */ /* 0x0009e20000100800 */
[----:B-1----:R-:W-:Y:S01]  /*26490*/  IADD3 R118, P6, PT, R2, R145, RZ ;  /* 0x0000009102767210 */ /* 0x002fe20007fde0ff */
[----:B--2---:R-:W-:-:S02]  /*264a0*/  VIADD R121, R0, 0x4 ;  /* 0x0000000400797836 */ /* 0x004fc40000000000 */
[----:B------:R1:W-:Y:S01]  /*264b0*/  STL.64 [R1+0xb90], R124 ;  /* 0x000b907c01007387 */ /* 0x0003e20000100a00 */
[----:B---3--:R-:W-:Y:S01]  /*264c0*/  F2FP.SATFINITE.E5M2.F32.PACK_AB_MERGE_C R122, R5, R4, RZ ;  /* 0x00000004057a723e */ /* 0x008fe200048060ff */
[----:B------:R-:W-:Y:S02]  /*264d0*/  IMAD.X R119, R134, 0x1, R161, P6 ;  /* 0x0000000186777824 */ /* 0x000fe400030e06a1 */
[----:B------:R-:W-:Y:S01]  /*264e0*/  STL [R1+0xb88], R130 ;  /* 0x000b888201007387 */ /* 0x000fe20000100800 */
[----:B----4-:R-:W-:Y:S01]  /*264f0*/  F2FP.SATFINITE.E5M2.F32.PACK_AB_MERGE_C R123, R69, R68, RZ ;  /* 0x00000044457b723e */ /* 0x010fe200048060ff */
[C---:B------:R-:W-:Y:S01]  /*26500*/  VIADD R68, R2.reuse, UR32 ;  /* 0x0000002002447c36 */ /* 0x040fe20008000000 */
[-C--:B------:R-:W-:Y:S01]  /*26510*/  IADD3 R2, P3, PT, R2, R164.reuse, RZ ;  /* 0x000000a402027210 */ /* 0x080fe20007f7e0ff */
[----:B------:R2:W-:Y:S02]  /*26520*/  STL.64 [R1+0xb80], R126 ;  /* 0x000b807e01007387 */ /* 0x0005e40000100a00 */
[----:B------:R-:W-:Y:S01]  /*26530*/  VIADD R132, R68, UR32 ;  /* 0x0000002044847c36 */ /* 0x000fe20008000000 */
[----:B------:R-:W-:Y:S01]  /*26540*/  SHF.R.S32.HI R136, RZ, 0x1f, R68 ;  /* 0x0000001fff887819 */ /* 0x000fe20000011444 */
[----:B------:R-:W-:Y:S01]  /*26550*/  IMAD.X R3, R134, 0x1, R165, P3 ;  /* 0x0000000186037824 */ /* 0x000fe200018e06a5 */
[-C--:B------:R-:W-:Y:S01]  /*26560*/  IADD3 R4, P6, PT, R68, R145.reuse, RZ ;  /* 0x0000009144047210 */ /* 0x080fe20007fde0ff */
[----:B------:R-:W-:Y:S01]  /*26570*/  VIADD R133, R132, UR32 ;  /* 0x0000002084857c36 */ /* 0x000fe20008000000 */
[----:B------:R-:W-:Y:S01]  /*26580*/  SHF.R.S32.HI R138, RZ, 0x1f, R132 ;  /* 0x0000001fff8a7819 */ /* 0x000fe20000011484 */
[----:B------:R3:W-:Y:S01]  /*26590*/  STL.64 [R1+0xb78], R128 ;  /* 0x000b788001007387 */ /* 0x0007e20000100a00 */
[-C--:B------:R-:W-:Y:S01]  /*265a0*/  IADD3 R68, P3, PT, R68, R164.reuse, RZ ;  /* 0x000000a444447210 */ /* 0x080fe20007f7e0ff */
[----:B------:R-:W-:Y:S01]  /*265b0*/  IMAD.X R5, R136, 0x1, R161, P6 ;  /* 0x0000000188057824 */ /* 0x000fe200030e06a1 */
[----:B-1----:R-:W-:Y:S01]  /*265c0*/  IADD3 R124, P6, PT, R132, R145, RZ ;  /* 0x00000091847c7210 */ /* 0x002fe20007fde0ff */
[----:B------:R-:W-:Y:S01]  /*265d0*/  STL [R1+0xb70], R131 ;  /* 0x000b708301007387 */ /* 0x000fe20000100800 */
[----:B------:R-:W-:Y:S01]  /*265e0*/  SHF.R.S32.HI R134, RZ, 0x1f, R133 ;  /* 0x0000001fff867819 */ /* 0x000fe20000011485 */
[----:B------:R-:W-:Y:S01]  /*265f0*/  IMAD.X R69, R136, 0x1, R165, P3 ;  /* 0x0000000188457824 */ /* 0x000fe200018e06a5 */
[----:B--2---:R-:W-:Y:S01]  /*26600*/  IADD3 R126, P3, PT, R132, R164, RZ ;  /* 0x000000a4847e7210 */ /* 0x004fe20007f7e0ff */
[----:B------:R-:W-:-:S02]  /*26610*/  IMAD.X R125, R138, 0x1, R161, P6 ;  /* 0x000000018a7d7824 */ /* 0x000fc400030e06a1 */
[C---:B------:R-:W-:Y:S01]  /*26620*/  VIADD R136, R133.reuse, UR32 ;  /* 0x0000002085887c36 */ /* 0x040fe20008000000 */
[CC--:B---3--:R-:W-:Y:S01]  /*26630*/  IADD3 R128, P6, PT, R133.reuse, R145.reuse, RZ ;  /* 0x0000009185807210 */ /* 0x0c8fe20007fde0ff */
[----:B------:R-:W-:Y:S01]  /*26640*/  IMAD.X R127, R138, 0x1, R165, P3 ;  /* 0x000000018a7f7824 */ /* 0x000fe200018e06a5 */
[----:B------:R-:W-:Y:S01]  /*26650*/  ISETP.GE.AND P3, PT, R144, UR30, PT ;  /* 0x0000001e90007c0c */ /* 0x000fe2000bf66270 */
[----:B------:R-:W-:Y:S01]  /*26660*/  VIADD R140, R136, UR32 ;  /* 0x00000020888c7c36 */ /* 0x000fe20008000000 */
[----:B------:R-:W-:Y:S01]  /*26670*/  SHF.R.S32.HI R138, RZ, 0x1f, R136 ;  /* 0x0000001fff8a7819 */ /* 0x000fe20000011488 */
[----:B------:R-:W-:Y:S01]  /*26680*/  IMAD.X R129, R134, 0x1, R161, P6 ;  /* 0x0000000186817824 */ /* 0x000fe200030e06a1 */
[-C--:B------:R-:W-:Y:S01]  /*26690*/  IADD3 R132, P6, PT, R133, R164.reuse, RZ ;  /* 0x000000a485847210 */ /* 0x080fe20007fde0ff */
[----:B------:R-:W-:Y:S01]  /*266a0*/  VIADD R146, R140, UR32 ;  /* 0x000000208c927c36 */ /* 0x000fe20008000000 */
[----:B------:R-:W-:Y:S02]  /*266b0*/  SHF.R.S32.HI R142, RZ, 0x1f, R140 ;  /* 0x0000001fff8e7819 */ /* 0x000fe4000001148c */
[----:B------:R-:W-:Y:S01]  /*266c0*/  ISETP.LT.AND P3, PT, R0, UR37, !P3 ;  /* 0x0000002500007c0c */ /* 0x000fe2000df61270 */
[----:B------:R-:W-:Y:S01]  /*266d0*/  IMAD.X R133, R134, 0x1, R165, P6 ;  /* 0x0000000186857824 */ /* 0x000fe200030e06a5 */
[----:B------:R-:W-:Y:S01]  /*266e0*/  IADD3 R134, P5, PT, R136, R145, RZ ;  /* 0x0000009188867210 */ /* 0x000fe20007fbe0ff */
[----:B------:R-:W-:Y:S01]  /*266f0*/  VIADD R150, R146, UR32 ;  /* 0x0000002092967c36 */ /* 0x000fe20008000000 */
[----:B------:R-:W-:-:S02]  /*26700*/  IADD3 R136, P6, PT, R136, R164, RZ ;  /* 0x000000a488887210 */ /* 0x000fc40007fde0ff */
[----:B------:R-:W-:Y:S01]  /*26710*/  SHF.R.S32.HI R147, RZ, 0x1f, R146 ;  /* 0x0000001fff937819 */ /* 0x000fe20000011492 */
[C---:B------:R-:W-:Y:S01]  /*26720*/  IMAD.X R135, R138.reuse, 0x1, R161, P5 ;  /* 0x000000018a877824 */ /* 0x040fe200028e06a1 */
[----:B------:R-:W-:Y:S01]  /*26730*/  SHF.R.S32.HI R151, RZ, 0x1f, R150 ;  /* 0x0000001fff977819 */ /* 0x000fe20000011496 */
[----:B------:R-:W-:Y:S01]  /*26740*/  IMAD.X R137, R138, 0x1, R165, P6 ;  /* 0x000000018a897824 */ /* 0x000fe200030e06a5 */
[-C--:B------:R-:W-:Y:S01]  /*26750*/  IADD3 R138, P5, PT, R140, R145.reuse, RZ ;  /* 0x000000918c8a7210 */ /* 0x080fe20007fbe0ff */
[----:B------:R-:W-:Y:S01]  /*26760*/  VIADD R154, R150, UR32 ;  /* 0x00000020969a7c36 */ /* 0x000fe20008000000 */
[-C--:B------:R-:W-:Y:S01]  /*26770*/  IADD3 R140, P6, PT, R140, R164.reuse, RZ ;  /* 0x000000a48c8c7210 */ /* 0x080fe20007fde0ff */
[----:B------:R1:W-:Y:S02]  /*26780*/  @P3 STG.E.U8 desc[UR20][R118.64], R122 ;  /* 0x0000007a76003986 */ /* 0x0003e4000c101114 */
[C---:B------:R-:W-:Y:S01]  /*26790*/  IMAD.X R139, R142.reuse, 0x1, R161, P5 ;  /* 0x000000018e8b7824 */ /* 0x040fe200028e06a1 */
[----:B------:R-:W-:Y:S01]  /*267a0*/  SHF.R.S32.HI R155, RZ, 0x1f, R154 ;  /* 0x0000001fff9b7819 */ /* 0x000fe2000001149a */
[----:B------:R-:W-:Y:S01]  /*267b0*/  IMAD.X R141, R142, 0x1, R165, P6 ;  /* 0x000000018e8d7824 */ /* 0x000fe200030e06a5 */
[----:B------:R-:W-:Y:S01]  /*267c0*/  IADD3 R142, P5, PT, R146, R145, RZ ;  /* 0x00000091928e7210 */ /* 0x000fe20007fbe0ff */
[----:B------:R-:W-:Y:S01]  /*267d0*/  VIADD R158, R154, UR32 ;  /* 0x000000209a9e7c36 */ /* 0x000fe20008000000 */
[----:B------:R-:W-:-:S03]  /*267e0*/  IADD3 R146, P6, PT, R146, R164, RZ ;  /* 0x000000a492927210 */ /* 0x000fc60007fde0ff */
[C---:B------:R-:W-:Y:S01]  /*267f0*/  IMAD.X R143, R147.reuse, 0x1, R161, P5 ;  /* 0x00000001938f7824 */ /* 0x040fe200028e06a1 */
[----:B-1----:R-:W-:Y:S01]  /*26800*/  PRMT R122, R122, 0x9910, RZ ;  /* 0x000099107a7a7816 */ /* 0x002fe200000000ff */
[----:B------:R-:W-:Y:S01]  /*26810*/  IMAD.X R147, R147, 0x1, R165, P6 ;  /* 0x0000000193937824 */ /* 0x000fe200030e06a5 */
[-C--:B------:R-:W-:Y:S01]  /*26820*/  IADD3 R148, P6, PT, R150, R145.reuse, RZ ;  /* 0x0000009196947210 */ /* 0x080fe20007fde0ff */
[----:B------:R-:W-:Y:S01]  /*26830*/  VIADD R131, R158, UR32 ;  /* 0x000000209e837c36 */ /* 0x000fe20008000000 */
[----:B------:R-:W-:Y:S02]  /*26840*/  IADD3 R150, P5, PT, R150, R164, RZ ;  /* 0x000000a496967210 */ /* 0x000fe40007fbe0ff */
[----:B------:R-:W-:Y:S01]  /*26850*/  F2FP.SATFINITE.E5M2.F32.PACK_AB_MERGE_C R73, R73, R72, RZ ;  /* 0x000000484949723e */ /* 0x000fe200048060ff */
[C---:B------:R-:W-:Y:S01]  /*26860*/  IMAD.X R149, R151.reuse, 0x1, R161, P6 ;  /* 0x0000000197957824 */ /* 0x040fe200030e06a1 */
[C---:B------:R-:W-:Y:S01]  /*26870*/  IADD3 R152, P6, PT, R154.reuse, R145, RZ ;  /* 0x000000919a987210 */ /* 0x040fe20007fde0ff */
[----:B------:R-:W-:Y:S01]  /*26880*/  IMAD.X R151, R151, 0x1, R165, P5 ;  /* 0x0000000197977824 */ /* 0x000fe200028e06a5 */
[----:B------:R-:W-:-:S02]  /*26890*/  IADD3 R154, P5, PT, R154, R164, RZ ;  /* 0x000000a49a9a7210 */ /* 0x000fc40007fbe0ff */
[----:B------:R-:W-:Y:S01]  /*268a0*/  F2FP.SATFINITE.E5M2.F32.PACK_AB_MERGE_C R11, R11, R10, RZ ;  /* 0x0000000a0b0b723e */ /* 0x000fe200048060ff */
[C---:B------:R-:W-:Y:S01]  /*268b0*/  IMAD.X R153, R155.reuse, 0x1, R161, P6 ;  /* 0x000000019b997824 */ /* 0x040fe200030e06a1 */
[----:B------:R-:W-:Y:S01]  /*268c0*/  ISETP.LT.AND P3, PT, R144, UR10, !P4 ;  /* 0x0000000a90007c0c */ /* 0x000fe2000e761270 */
[----:B------:R-:W-:Y:S01]  /*268d0*/  IMAD.X R155, R155, 0x1, R165, P5 ;  /* 0x000000019b9b7824 */ /* 0x000fe200028e06a5 */
[----:B------:R-:W-:Y:S02]  /*268e0*/  ISETP.GE.AND P5, PT, R0, UR31, PT ;  /* 0x0000001f00007c0c */ /* 0x000fe4000bfa6270 */
[----:B------:R-:W-:Y:S02]  /*268f0*/  F2FP.SATFINITE.E5M2.F32.PACK_AB_MERGE_C R75, R75, R74, RZ ;  /* 0x0000004a4b4b723e */ /* 0x000fe400048060ff */
[----:B------:R-:W-:Y:S02]  /*26900*/  F2FP.SATFINITE.E5M2.F32.PACK_AB_MERGE_C R13, R13, R12, RZ ;  /* 0x0000000c0d0d723e */ /* 0x000fe400048060ff */
[----:B------:R-:W-:-:S02]  /*26910*/  F2FP.SATFINITE.E5M2.F32.PACK_AB_MERGE_C R77, R77, R76, RZ ;  /* 0x0000004c4d4d723e */ /* 0x000fc400048060ff */
[----:B------:R-:W-:Y:S02]  /*26920*/  F2FP.SATFINITE.E5M2.F32.PACK_AB_MERGE_C R15, R15, R14, RZ ;  /* 0x0000000e0f0f723e */ /* 0x000fe400048060ff */
[----:B------:R-:W-:Y:S01]  /*26930*/  F2FP.SATFINITE.E5M2.F32.PACK_AB_MERGE_C R79, R79, R78, RZ ;  /* 0x0000004e4f4f723e */ /* 0x000fe200048060ff */
[----:B------:R-:W-:Y:S01]  /*26940*/  VIADD R71, R0, 0xd ;  /* 0x0000000d00477836 */ /* 0x000fe20000000000 */
[C---:B------:R-:W-:Y:S01]  /*26950*/  ISETP.LT.AND P5, PT, R160.reuse, UR4, !P5 ;  /* 0x00000004a0007c0c */ /* 0x040fe2000efa1270 */
[----:B------:R-:W2:Y:S01]  /*26960*/  LDL.LU.64 R118, [R1+0xba8] ;  /* 0x000ba80001767983 */ /* 0x000ea20000300a00 */
[----:B------:R-:W-:Y:S02]  /*26970*/  ISETP.LT.AND P4, PT, R160, UR6, !P4 ;  /* 0x00000006a0007c0c */ /* 0x000fe4000e781270 */
[----:B------:R-:W-:Y:S02]  /*26980*/  SHF.R.S32.HI R159, RZ, 0x1f, R158 ;  /* 0x0000001fff9f7819 */ /* 0x000fe4000001149e */
[----:B------:R-:W-:Y:S01]  /*26990*/  PRMT R7, R70, 0x9910, RZ ;  /* 0x0000991046077816 */ /* 0x000fe200000000ff */
[----:B------:R-:W-:Y:S01]  /*269a0*/  VIADD R8, R131, UR32 ;  /* 0x0000002083087c36 */ /* 0x000fe20008000000 */
[----:B------:R-:W-:Y:S01]  /*269b0*/  IADD3 R156, P6, PT, R158, R145, RZ ;  /* 0x000000919e9c7210 */ /* 0x000fe20007fde0ff */
[----:B------:R-:W1:Y:S01]  /*269c0*/  LDCU UR4, c[0x0][0x398] ;  /* 0x00007300ff0477ac */ /* 0x000e620008000800 */
[----:B------:R-:W-:-:S03]  /*269d0*/  SHF.R.S32.HI R130, RZ, 0x1f, R131 ;  /* 0x0000001fff827819 */ /* 0x000fc60000011483 */
[----:B------:R3:W-:Y:S01]  /*269e0*/  @P5 STG.E.U8 desc[UR20][R2.64], R123 ;  /* 0x0000007b02005986 */ /* 0x0007e2000c101114 */
[----:B------:R-:W-:Y:S01]  /*269f0*/  IMAD.X R157, R159, 0x1, R161, P6 ;  /* 0x000000019f9d7824 */ /* 0x000fe200030e06a1 */
[----:B------:R-:W4:Y:S01]  /*26a00*/  LDCU UR6, c[0x0][0x398] ;  /* 0x00007300ff0677ac */ /* 0x000f220008000800 */
[C---:B------:R-:W-:Y:S01]  /*26a10*/  VIADD R10, R0.reuse, 0xa ;  /* 0x0000000a000a7836 */ /* 0x040fe20000000000 */
[----:B------:R-:W1:Y:S01]  /*26a20*/  LDCU UR10, c[0x0][0x398] ;  /* 0x00007300ff0a77ac */ /* 0x000e620008000800 */
[----:B---3--:R-:W-:Y:S02]  /*26a30*/  IMAD.MOV.U32 R3, RZ, RZ, R122 ;  /* 0x000000ffff037224 */ /* 0x008fe400078e007a */
[----:B------:R-:W-:Y:S01]  /*26a40*/  VIADD R2, R0, 0x5 ;  /* 0x0000000500027836 */ /* 0x000fe20000000000 */
[----:B------:R-:W-:Y:S02]  /*26a50*/  PRMT R123, R123, 0x9910, RZ ;  /* 0x000099107b7b7816 */ /* 0x000fe400000000ff */
[----:B------:R-:W-:-:S02]  /*26a60*/  SHF.R.S32.HI R3, RZ, 0x8, R3 ;  /* 0x00000008ff037819 */ /* 0x000fc40000011403 */
[----:B0-----:R-:W-:Y:S02]  /*26a70*/  ISETP.LT.AND P5, PT, R144, UR26, !P2 ;  /* 0x0000001a90007c0c */ /* 0x001fe4000d7a1270 */
[-C--:B------:R-:W-:Y:S01]  /*26a80*/  IADD3 R158, P6, PT, R158, R164.reuse, RZ ;  /* 0x000000a49e9e7210 */ /* 0x080fe20007fde0ff */
[----:B------:R-:W-:Y:S01]  /*26a90*/  @P3 STG.E.U8 desc[UR20][R4.64], R3 ;  /* 0x0000000304003986 */ /* 0x000fe2000c101114 */
[----:B------:R-:W-:Y:S02]  /*26aa0*/  ISETP.GE.AND P3, PT, R2, UR31, PT ;  /* 0x0000001f02007c0c */ /* 0x000fe4000bf66270 */
[----:B------:R-:W-:Y:S01]  /*26ab0*/  SHF.R.S32.HI R2, RZ, 0x8, R123 ;  /* 0x00000008ff027819 */ /* 0x000fe2000001147b */
[----:B------:R-:W-:Y:S01]  /*26ac0*/  IMAD.X R159, R159, 0x1, R165, P6 ;  /* 0x000000019f9f7824 */ /* 0x000fe200030e06a5 */
[----:B------:R-:W-:Y:S02]  /*26ad0*/  ISETP.LT.AND P2, PT, R160, UR24, !P2 ;  /* 0x00000018a0007c0c */ /* 0x000fe4000d741270 */
[C---:B------:R-:W-:Y:S01]  /*26ae0*/  IADD3 R162, P6, PT, R131.reuse, R145, RZ ;  /* 0x0000009183a27210 */ /* 0x040fe20007fde0ff */
[----:B------:R0:W-:Y:S02]  /*26af0*/  @P4 STG.E.U8 desc[UR20][R68.64], R2 ;  /* 0x0000000244004986 */ /* 0x0001e4000c101114 */
[----:B0-----:R-:W-:Y:S01]  /*26b00*/  IADD3 R2, P4, PT, R131, R164, RZ ;  /* 0x000000a483027210 */ /* 0x001fe20007f9e0ff */
[----:B------:R-:W-:-:S04]  /*26b10*/  VIADD R4, R0, 0x6 ;  /* 0x0000000600047836 */ /* 0x000fc80000000000 */
[----:B------:R-:W-:Y:S01]  /*26b20*/  IMAD.X R3, R130, 0x1, R165, P4 ;  /* 0x0000000182037824 */ /* 0x000fe200020e06a5 */
[----:B------:R-:W-:Y:S02]  /*26b30*/  ISETP.LT.AND P4, PT, R144, UR22, !P1 ;  /* 0x0000001690007c0c */ /* 0x000fe4000cf81270 */
[----:B------:R-:W-:Y:S02]  /*26b40*/  ISETP.LT.AND P1, PT, R160, UR18, !P1 ;  /* 0x00000012a0007c0c */ /* 0x000fe4000cf21270 */
[----:B------:R-:W-:Y:S01]  /*26b50*/  PRMT R5, R6, 0x9910, RZ ;  /* 0x0000991006057816 */ /* 0x000fe200000000ff */
[----:B------:R-:W-:Y:S01]  /*26b60*/  IMAD.X R163, R130, 0x1, R161, P6 ;  /* 0x0000000182a37824 */ /* 0x000fe200030e06a1 */
[----:B------:R-:W-:Y:S01]  /*26b70*/  ISETP.GE.AND P6, PT, R121, UR31, PT ;  /* 0x0000001f79007c0c */ /* 0x000fe2000bfc6270 */
[----:B------:R0:W-:Y:S01]  /*26b80*/  @P5 STG.E.U8 desc[UR20][R124.64], R6 ;  /* 0x000000067c005986 */ /* 0x0001e2000c101114 */
[----:B------:R-:W-:Y:S01]  /*26b90*/  ISETP.GE.AND P5, PT, R4, UR31, PT ;  /* 0x0000001f04007c0c */ /* 0x000fe2000bfa6270 */
[----:B------:R-:W-:Y:S01]  /*26ba0*/  VIADD R4, R0, 0x7 ;  /* 0x0000000700047836 */ /* 0x000fe20000000000 */
[----:B------:R-:W-:Y:S01]  /*26bb0*/  SHF.R.S32.HI R7, RZ, 0x8, R7 ;  /* 0x00000008ff077819 */ /* 0x000fe20000011407 */
[----:B------:R-:W-:Y:S01]  /*26bc0*/  @P2 STG.E.U8 desc[UR20][R126.64], R70 ;  /* 0x000000467e002986 */ /* 0x000fe2000c101114 */
[----:B------:R-:W-:-:S02]  /*26bd0*/  ISETP.LT.AND P2, PT, R144, UR16, !P6 ;  /* 0x0000001090007c0c */ /* 0x000fc4000f741270 */
[----:B------:R-:W-:Y:S01]  /*26be0*/  SHF.R.S32.HI R68, RZ, 0x1f, R8 ;  /* 0x0000001fff447819 */ /* 0x000fe20000011408 */
[C---:B------:R-:W-:Y:S01]  /*26bf0*/  VIADD R69, R0.reuse, 0x8 ;  /* 0x0000000800457836 */ /* 0x040fe20000000000 */
[----:B------:R-:W-:Y:S01]  /*26c00*/  F2FP.SATFINITE.E5M2.F32.PACK_AB_MERGE_C R17, R17, R16, RZ ;  /* 0x000000101111723e */ /* 0x000fe200048060ff */
[C---:B------:R-:W-:Y:S01]  /*26c10*/  VIADD R12, R0.reuse, 0xc ;  /* 0x0000000c000c7836 */ /* 0x040fe20000000000 */
[----:B------:R-:W-:Y:S01]  /*26c20*/  F2FP.SATFINITE.E5M2.F32.PACK_AB_MERGE_C R81, R81, R80, RZ ;  /* 0x000000505151723e */ /* 0x000fe200048060ff */
[----:B------:R-:W-:Y:S01]  /*26c30*/  VIADD R14, R0, 0xe ;  /* 0x0000000e000e7836 */ /* 0x000fe20000000000 */
[----:B0-----:R-:W-:Y:S01]  /*26c40*/  SHF.R.S32.HI R6, RZ, 0x8, R5 ;  /* 0x00000008ff067819 */ /* 0x001fe20000011405 */
[----:B------:R-:W3:Y:S04]  /*26c50*/  LDL.LU R121, [R1+0xba0] ;  /* 0x000ba00001797983 */ /* 0x000ee80000300800 */
[----:B------:R0:W-:Y:S01]  /*26c60*/  @P4 STG.E.U8 desc[UR20][R128.64], R6 ;  /* 0x0000000680004986 */ /* 0x0001e2000c101114 */
[----:B------:R-:W-:-:S03]  /*26c70*/  ISETP.GE.AND P4, PT, R4, UR31, PT ;  /* 0x0000001f04007c0c */ /* 0x000fc6000bf86270 */
[----:B------:R-:W-:Y:S01]  /*26c80*/  @P1 STG.E.U8 desc[UR20][R132.64], R7 ;  /* 0x0000000784001986 */ /* 0x000fe2000c101114 */
[----:B------:R-:W-:Y:S02]  /*26c90*/  IADD3 R4, P1, PT, R8, R145, RZ ;  /* 0x0000009108047210 */ /* 0x000fe40007f3e0ff */
[----:B------:R-:W-:Y:S01]  /*26ca0*/  ISETP.LT.AND P6, PT, R160, UR14, !P6 ;  /* 0x0000000ea0007c0c */ /* 0x000fe2000f7c1270 */
[----:B------:R1:W-:Y:S02]  /*26cb0*/  @P2 STG.E.U8 desc[UR20][R134.64], R9 ;  /* 0x0000000986002986 */ /* 0x0003e4000c101114 */
[----:B------:R-:W-:Y:S01]  /*26cc0*/  IMAD.X R5, R68, 0x1, R161, P1 ;  /* 0x0000000144057824 */ /* 0x000fe200008e06a1 */
[----:B------:R-:W-:Y:S01]  /*26cd0*/  ISETP.LT.AND P1, PT, R144, UR12, !P3 ;  /* 0x0000000c90007c0c */ /* 0x000fe2000df21270 */
[----:B------:R-:W4:Y:S01]  /*26ce0*/  LDCU UR12, c[0x0][0x398] ;  /* 0x00007300ff0c77ac */ /* 0x000f220008000800 */
[----:B------:R-:W-:Y:S01]  /*26cf0*/  ISETP.LT.AND P3, PT, R160, UR34, !P3 ;  /* 0x00000022a0007c0c */ /* 0x000fe2000df61270 */
[----:B------:R-:W2:Y:S01]  /*26d00*/  LDL.LU R122, [R1+0xb9c] ;  /* 0x000b9c00017a7983 */ /* 0x000ea20000300800 */
[----:B------:R-:W-:Y:S01]  /*26d10*/  ISETP.GE.AND P2, PT, R69, UR31, PT ;  /* 0x0000001f45007c0c */ /* 0x000fe2000bf46270 */
[----:B------:R-:W4:Y:S01]  /*26d20*/  LDCU UR14, c[0x0][0x398] ;  /* 0x00007300ff0e77ac */ /* 0x000f220008000800 */
[----:B0-----:R-:W-:Y:S01]  /*26d30*/  PRMT R6, R9, 0x9910, RZ ;  /* 0x0000991009067816 */ /* 0x001fe200000000ff */
[----:B------:R-:W2:Y:S01]  /*26d40*/  LDL.LU R123, [R1+0xb98] ;  /* 0x000b9800017b7983 */ /* 0x000ea20000300800 */
[----:B------:R-:W-:-:S02]  /*26d50*/  PRMT R69, R73, 0x9910, RZ ;  /* 0x0000991049457816 */ /* 0x000fc400000000ff */
[----:B-1----:R-:W-:Y:S01]  /*26d60*/  SHF.R.S32.HI R9, RZ, 0x8, R6 ;  /* 0x00000008ff097819 */ /* 0x002fe20000011406 */
[----:B------:R-:W-:Y:S01]  /*26d70*/  VIADD R6, R0, 0x9 ;  /* 0x0000000900067836 */ /* 0x000fe20000000000 */
[----:B------:R-:W-:Y:S01]  /*26d80*/  SHF.R.S32.HI R69, RZ, 0x8, R69 ;  /* 0x00000008ff457819 */ /* 0x000fe20000011445 */
[----:B------:R-:W-:Y:S04]  /*26d90*/  @P6 STG.E.U8 desc[UR20][R136.64], R73 ;  /* 0x0000004988006986 */ /* 0x000fe8000c101114 */
[----:B------:R0:W-:Y:S01]  /*26da0*/  @P1 STG.E.U8 desc[UR20][R138.64], R9 ;  /* 0x000000098a001986 */ /* 0x0001e2000c101114 */
[----:B------:R-:W-:-:S03]  /*26db0*/  ISETP.GE.AND P1, PT, R6, UR31, PT ;  /* 0x0000001f06007c0c */ /* 0x000fc6000bf26270 */
[----:B------:R1:W-:Y:S01]  /*26dc0*/  @P3 STG.E.U8 desc[UR20][R140.64], R69 ;  /* 0x000000458c003986 */ /* 0x0003e2000c101114 */
[----:B------:R-:W-:Y:S02]  /*26dd0*/  IADD3 R6, P3, PT, R8, R164, RZ ;  /* 0x000000a408067210 */ /* 0x000fe40007f7e0ff */
[----:B------:R-:W-:Y:S01]  /*26de0*/  ISETP.LT.AND P6, PT, R144, UR36, !P5 ;  /* 0x0000002490007c0c */ /* 0x000fe2000efc1270 */
[----:B------:R-:W2:Y:S01]  /*26df0*/  LDL.LU.64 R124, [R1+0xb90] ;  /* 0x000b9000017c7983 */ /* 0x000ea20000300a00 */
[----:B------:R-:W-:Y:S01]  /*26e00*/  ISETP.LT.AND P5, PT, R160, UR4, !P5 ;  /* 0x00000004a0007c0c */ /* 0x000fe2000efa1270 */
[----:B------:R-:W-:Y:S01]  /*26e10*/  IMAD.X R7, R68, 0x1, R165, P3 ;  /* 0x0000000144077824 */ /* 0x000fe200018e06a5 */
[----:B------:R-:W1:Y:S01]  /*26e20*/  LDCU UR4, c[0x0][0x398] ;  /* 0x00007300ff0477ac */ /* 0x000e620008000800 */
[----:B----4-:R-:W-:Y:S01]  /*26e30*/  ISETP.LT.AND P3, PT, R144, UR6, !P4 ;  /* 0x0000000690007c0c */ /* 0x010fe2000e761270 */
[----:B------:R-:W4:Y:S01]  /*26e40*/  LDL.LU R130, [R1+0xb88] ;  /* 0x000b880001827983 */ /* 0x000f220000300800 */
[----:B------:R-:W1:Y:S01]  /*26e50*/  LDCU UR6, c[0x0][0x398] ;  /* 0x00007300ff0677ac */ /* 0x000e620008000800 */
[----:B0-----:R-:W-:-:S05]  /*26e60*/  PRMT R9, R11, 0x9910, RZ ;  /* 0x000099100b097816 */ /* 0x001fca00000000ff */
[----:B------:R0:W-:Y:S01]  /*26e70*/  @P6 STG.E.U8 desc[UR20][R142.64], R11 ;  /* 0x0000000b8e006986 */ /* 0x0001e2000c101114 */
[----:B------:R-:W-:Y:S02]  /*26e80*/  ISETP.LT.AND P4, PT, R160, UR9, !P4 ;  /* 0x00000009a0007c0c */ /* 0x000fe4000e781270 */
[----:B-1----:R-:W-:Y:S01]  /*26e90*/  PRMT R69, R75, 0x9910, RZ ;  /* 0x000099104b457816 */ /* 0x002fe200000000ff */
[----:B------:R-:W-:Y:S01]  /*26ea0*/  @P5 STG.E.U8 desc[UR20][R146.64], R75 ;  /* 0x0000004b92005986 */ /* 0x000fe2000c101114 */
[----:B------:R-:W-:Y:S01]  /*26eb0*/  ISETP.GE.AND P6, PT, R10, UR31, PT ;  /* 0x0000001f0a007c0c */ /* 0x000fe2000bfc6270 */
[----:B------:R-:W-:Y:S01]  /*26ec0*/  VIADD R68, R0, 0xb ;  /* 0x0000000b00447836 */ /* 0x000fe20000000000 */
[----:B------:R-:W1:Y:S01]  /*26ed0*/  LDCU UR9, c[0x0][0x398] ;  /* 0x00007300ff0977ac */ /* 0x000e620008000800 */
[----:B------:R-:W-:Y:S01]  /*26ee0*/  F2FP.SATFINITE.E5M2.F32.PACK_AB_MERGE_C R19, R19, R18, RZ ;  /* 0x000000121313723e */ /* 0x000fe200048060ff */
[----:B------:R-:W2:Y:S01]  /*26ef0*/  LDL.LU.64 R126, [R1+0xb80] ;  /* 0x000b8000017e7983 */ /* 0x000ea20000300a00 */
[----:B0-----:R-:W-:Y:S01]  /*26f00*/  SHF.R.S32.HI R11, RZ, 0x8, R9 ;  /* 0x00000008ff0b7819 */ /* 0x001fe20000011409 */
[----:B------:R-:W-:Y:S01]  /*26f10*/  VIADD R10, R8, UR32 ;  /* 0x00000020080a7c36 */ /* 0x000fe20008000000 */
[----:B------:R-:W-:Y:S01]  /*26f20*/  SHF.R.S32.HI R69, RZ, 0x8, R69 ;  /* 0x00000008ff457819 */ /* 0x000fe20000011445 */
[----:B------:R-:W2:Y:S04]  /*26f30*/  LDL.LU.64 R128, [R1+0xb78] ;  /* 0x000b780001807983 */ /* 0x000ea80000300a00 */
[----:B------:R0:W-:Y:S01]  /*26f40*/  @P3 STG.E.U8 desc[UR20][R148.64], R11 ;  /* 0x0000000b94003986 */ /* 0x0001e2000c101114 */
[----:B------:R-:W-:Y:S01]  /*26f50*/  ISETP.LT.AND P3, PT, R144, UR4, !P2 ;  /* 0x0000000490007c0c */ /* 0x000fe2000d761270 */
[----:B------:R-:W1:Y:S01]  /*26f60*/  LDCU UR4, c[0x0][0x398] ;  /* 0x00007300ff0477ac */ /* 0x000e620008000800 */
[----:B------:R-:W-:Y:S01]  /*26f70*/  ISETP.LT.AND P2, PT, R160, UR6, !P2 ;  /* 0x00000006a0007c0c */ /* 0x000fe2000d741270 */
[----:B------:R-:W4:Y:S01]  /*26f80*/  LDL.LU R131, [R1+0xb70] ;  /* 0x000b700001837983 */ /* 0x000f220000300800 */
[----:B------:R-:W-:Y:S01]  /*26f90*/  SHF.R.S32.HI R70, RZ, 0x1f, R10 ;  /* 0x0000001fff467819 */ /* 0x000fe2000001140a */
[----:B------:R-:W1:Y:S01]  /*26fa0*/  LDCU UR6, c[0x0][0x398] ;  /* 0x00007300ff0677ac */ /* 0x000e620008000800 */
[----:B------:R-:W-:Y:S01]  /*26fb0*/  IADD3 R8, P5, PT, R10, R145, RZ ;  /* 0x000000910a087210 */ /* 0x000fe20007fbe0ff */
[----:B------:R1:W-:Y:S04]  /*26fc0*/  @P4 STG.E.U8 desc[UR20][R150.64], R69 ;  /* 0x0000004596004986 */ /* 0x0003e8000c101114 */
[----:B------:R-:W-:Y:S01]  /*26fd0*/  IMAD.X R9, R70, 0x1, R161, P5 ;  /* 0x0000000146097824 */ /* 0x000fe200028e06a1 */
[----:B------:R-:W-:Y:S01]  /*26fe0*/  ISETP.GE.AND P5, PT, R68, UR31, PT ;  /* 0x0000001f44007c0c */ /* 0x000fe2000bfa6270 */
[----:B------:R1:W-:Y:S01]  /*26ff0*/  @P3 STG.E.U8 desc[UR20][R152.64], R13 ;  /* 0x0000000d98003986 */ /* 0x0003e2000c101114 */
[----:B------:R-:W-:Y:S01]  /*27000*/  VIADD R68, R10, UR32 ;  /* 0x000000200a447c36 */ /* 0x000fe20008000000 */
[----:B0-----:R-:W-:-:S02]  /*27010*/  PRMT R11, R13, 0x9910, RZ ;  /* 0x000099100d0b7816 */ /* 0x001fc400000000ff */
[----:B------:R-:W-:Y:S01]  /*27020*/  @P2 STG.E.U8 desc[UR20][R154.64], R77 ;  /* 0x0000004d9a002986 */ /* 0x000fe2000c101114 */
[----:B------:R-:W-:Y:S02]  /*27030*/  IADD3 R10, P2, PT, R10, R164, RZ ;  /* 0x000000a40a0a7210 */ /* 0x000fe40007f5e0ff */
[----:B-1----:R-:W-:Y:S02]  /*27040*/  SHF.R.S32.HI R69, RZ, 0x8, R11 ;  /* 0x00000008ff457819 */ /* 0x002fe4000001140b */
[----:B------:R-:W-:Y:S01]  /*27050*/  ISETP.GE.AND P3, PT, R12, UR31, PT ;  /* 0x0000001f0c007c0c */ /* 0x000fe2000bf66270 */
[----:B------:R-:W-:Y:S01]  /*27060*/  IMAD.X R11, R70, 0x1, R165, P2 ;  /* 0x00000001460b7824 */ /* 0x000fe200010e06a5 */
[----:B------:R-:W-:Y:S02]  /*27070*/  SHF.R.S32.HI R72, RZ, 0x1f, R68 ;  /* 0x0000001fff487819 */ /* 0x000fe40000011444 */
[----:B------:R-:W-:Y:S02]  /*27080*/  IADD3 R12, P2, PT, R68, R145, RZ ;  /* 0x00000091440c7210 */ /* 0x000fe40007f5e0ff */
[----:B------:R-:W-:Y:S01]  /*27090*/  ISETP.LT.AND P4, PT, R144, UR10, !P1 ;  /* 0x0000000a90007c0c */ /* 0x000fe2000cf81270 */
[----:B------:R-:W0:Y:S01]  /*270a0*/  LDCU UR10, c[0x0][0x398] ;  /* 0x00007300ff0a77ac */ /* 0x000e220008000800 */
[----:B------:R-:W-:Y:S01]  /*270b0*/  ISETP.LT.AND P1, PT, R160, UR4, !P1 ;  /* 0x00000004a0007c0c */ /* 0x000fe2000cf21270 */
[----:B------:R-:W-:Y:S01]  /*270c0*/  IMAD.X R13, R72, 0x1, R161, P2 ;  /* 0x00000001480d7824 */ /* 0x000fe200010e06a1 */
[----:B------:R-:W-:Y:S01]  /*270d0*/  ISETP.LT.AND P2, PT, R144, UR6, !P6 ;  /* 0x0000000690007c0c */ /* 0x000fe2000f741270 */
[----:B------:R-:W1:Y:S01]  /*270e0*/  LDCU UR4, c[0x0][0x398] ;  /* 0x00007300ff0477ac */ /* 0x000e620008000800 */
[----:B------:R-:W0:Y:S01]  /*270f0*/  LDCU UR6, c[0x0][0x398] ;  /* 0x00007300ff0677ac */ /* 0x000e220008000800 */
[----:B------:R-:W-:-:S02]  /*27100*/  PRMT R70, R77, 0x9910, RZ ;  /* 0x000099104d467816 */ /* 0x000fc400000000ff */
[----:B------:R-:W-:-:S04]  /*27110*/  ISETP.LT.AND P6, PT, R160, UR9, !P6 ;  /* 0x00000009a0007c0c */ /* 0x000fc8000f7c1270 */
[----:B------:R0:W-:Y:S01]  /*27120*/  @P4 STG.E.U8 desc[UR20][R156.64], R69 ;  /* 0x000000459c004986 */ /* 0x0001e2000c101114 */
[----:B------:R-:W1:Y:S01]  /*27130*/  LDCU UR9, c[0x0][0x398] ;  /* 0x00007300ff0977ac */ /* 0x000e620008000800 */
[----:B0-----:R-:W-:Y:S02]  /*27140*/  SHF.R.S32.HI R69, RZ, 0x8, R70 ;  /* 0x00000008ff457819 */ /* 0x001fe40000011446 */
[----:B------:R-:W-:-:S03]  /*27150*/  PRMT R70, R79, 0x9910, RZ ;  /* 0x000099104f467816 */ /* 0x000fc600000000ff */
[----:B------:R-:W-:Y:S01]  /*27160*/  @P1 STG.E.U8 desc[UR20][R158.64], R69 ;  /* 0x000000459e001986 */ /* 0x000fe2000c101114 */
[----:B------:R-:W-:-:S03]  /*27170*/  ISETP.GE.AND P1, PT, R14, UR31, PT ;  /* 0x0000001f0e007c0c */ /* 0x000fc6000bf26270 */
[----:B------:R0:W-:Y:S01]  /*27180*/  @P2 STG.E.U8 desc[UR20][R162.64], R15 ;  /* 0x0000000fa2002986 */ /* 0x0001e2000c101114 */
[----:B------:R-:W-:Y:S01]  /*27190*/  ISETP.LT.AND P2, PT, R144, UR10, !P5 ;  /* 0x0000000a90007c0c */ /* 0x000fe2000ef41270 */
[----:B------:R-:W0:Y:S01]  /*271a0*/  LDCU UR10, c[0x0][0x398] ;  /* 0x00007300ff0a77ac */ /* 0x000e220008000800 */
[----:B-1----:R-:W-:Y:S01]  /*271b0*/  ISETP.LT.AND P5, PT, R160, UR4, !P5 ;  /* 0x00000004a0007c0c */ /* 0x002fe2000efa1270 */
[----:B------:R1:W-:Y:S01]  /*271c0*/  @P6 STG.E.U8 desc[UR20][R2.64], R79 ;  /* 0x0000004f02006986 */ /* 0x0003e2000c101114 */
[----:B------:R-:W-:Y:S01]  /*271d0*/  PRMT R14, R15, 0x9910, RZ ;  /* 0x000099100f0e7816 */ /* 0x000fe200000000ff */
[----:B------:R-:W0:Y:S01]  /*271e0*/  LDCU UR4, c[0x0][0x398] ;  /* 0x00007300ff0477ac */ /* 0x000e220008000800 */
[----:B------:R-:W-:Y:S01]  /*271f0*/  ISETP.LT.AND P6, PT, R144, UR6, !P3 ;  /* 0x0000000690007c0c */ /* 0x000fe2000dfc1270 */
[----:B0-----:R-:W-:Y:S01]  /*27200*/  IMAD.MOV.U32 R15, RZ, RZ, R70 ;  /* 0x000000ffff0f7224 */ /* 0x001fe200078e0046 */
[----:B------:R-:W-:Y:S01]  /*27210*/  SHF.R.S32.HI R69, RZ, 0x8, R14 ;  /* 0x00000008ff457819 */ /* 0x000fe2000001140e */
[----:B------:R-:W0:Y:S03]  /*27220*/  LDCU UR6, c[0x0][0x398] ;  /* 0x00007300ff0677ac */ /* 0x000e260008000800 */
[----:B------:R-:W-:Y:S01]  /*27230*/  SHF.R.S32.HI R15, RZ, 0x8, R15 ;  /* 0x00000008ff0f7819 */ /* 0x000fe2000001140f */
[----:B------:R0:W-:Y:S01]  /*27240*/  @P2 STG.E.U8 desc[UR20][R4.64], R69 ;  /* 0x0000004504002986 */ /* 0x0001e2000c101114 */
[----:B------:R-:W-:-:S03]  /*27250*/  ISETP.GE.AND P4, PT, R71, UR31, PT ;  /* 0x0000001f47007c0c */ /* 0x000fc6000bf86270 */
[----:B------:R0:W-:Y:S01]  /*27260*/  @P5 STG.E.U8 desc[UR20][R6.64], R15 ;  /* 0x0000000f06005986 */ /* 0x0001e2000c101114 */
[----:B-1----:R-:W-:-:S03]  /*27270*/  IADD3 R2, P5, PT, R68, R164, RZ ;  /* 0x000000a444027210 */ /* 0x002fc60007fbe0ff */
[----:B------:R1:W-:Y:S01]  /*27280*/  @P6 STG.E.U8 desc[UR20][R8.64], R17 ;  /* 0x0000001108006986 */ /* 0x0003e2000c101114 */
[----:B------:R-:W-:Y:S01]  /*27290*/  ISETP.LT.AND P6, PT, R160, UR9, !P3 ;  /* 0x00000009a0007c0c */ /* 0x000fe2000dfc1270 */
[----:B------:R-:W1:Y:S01]  /*272a0*/  LDCU UR9, c[0x0][0x398] ;  /* 0x00007300ff0977ac */ /* 0x000e620008000800 */
[----:B------:R-:W-:Y:S01]  /*272b0*/  IMAD.X R3, R72, 0x1, R165, P5 ;  /* 0x0000000148037824 */ /* 0x000fe200028e06a5 */
[----:B0-----:R-:W-:Y:S02]  /*272c0*/  PRMT R5, R17, 0x9910, RZ ;  /* 0x0000991011057816 */ /* 0x001fe400000000ff */
[----:B------:R-:W-:Y:S02]  /*272d0*/  ISETP.LT.AND P5, PT, R144, UR10, !P4 ;  /* 0x0000000a90007c0c */ /* 0x000fe4000e7a1270 */
[----:B------:R-:W-:Y:S01]  /*272e0*/  PRMT R6, R81, 0x9910, RZ ;  /* 0x0000991051067816 */ /* 0x000fe200000000ff */
[----:B------:R-:W-:Y:S01]  /*272f0*/  IMAD.MOV.U32 R7, RZ, RZ, R5 ;  /* 0x000000ffff077224 */ /* 0x000fe200078e0005 */
[----:B------:R-:W-:Y:S01]  /*27300*/  ISETP.LT.AND P4, PT, R160, UR4, !P4 ;  /* 0x00000004a0007c0c */ /* 0x000fe2000e781270 */
[----:B------:R-:W0:Y:S02]  /*27310*/  LDCU UR4, c[0x0][0x39c] ;  /* 0x00007380ff0477ac */ /* 0x000e240008000800 */
[----:B-1----:R-:W-:-:S02]  /*27320*/  IMAD.MOV.U32 R9, RZ, RZ, R6 ;  /* 0x000000ffff097224 */ /* 0x002fc400078e0006 */
[----:B------:R-:W-:Y:S01]  /*27330*/  VIADD R4, R0, 0x10 ;  /* 0x0000001000047836 */ /* 0x000fe20000000000 */
[----:B------:R-:W-:Y:S01]  /*27340*/  SHF.R.S32.HI R7, RZ, 0x8, R7 ;  /* 0x00000008ff077819 */ /* 0x000fe20000011407 */
[----:B------:R-:W-:Y:S01]  /*27350*/  VIADD R68, R68, UR32 ;  /* 0x0000002044447c36 */ /* 0x000fe20008000000 */
[----:B------:R-:W-:Y:S01]  /*27360*/  SHF.R.S32.HI R9, RZ, 0x8, R9 ;  /* 0x00000008ff097819 */ /* 0x000fe20000011409 */
[----:B------:R-:W1:Y:S01]  /*27370*/  LDCU UR10, c[0x0][0x398] ;  /* 0x00007300ff0a77ac */ /* 0x000e620008000800 */
[----:B------:R-:W-:Y:S01]  /*27380*/  ISETP.GE.AND P3, PT, R4, UR31, PT ;  /* 0x0000001f04007c0c */ /* 0x000fe2000bf66270 */
[----:B------:R0:W-:Y:S01]  /*27390*/  @P6 STG.E.U8 desc[UR20][R10.64], R81 ;  /* 0x000000510a006986 */ /* 0x0001e2000c101114 */
[----:B------:R-:W-:Y:S02]  /*273a0*/  SHF.R.S32.HI R8, RZ, 0x1f, R68 ;  /* 0x0000001fff087819 */ /* 0x000fe40000011444 */
[----:B------:R-:W-:Y:S01]  /*273b0*/  IADD3 R4, P6, PT, R68, R145, RZ ;  /* 0x0000009144047210 */ /* 0x000fe20007fde0ff */
[----:B------:R1:W-:Y:S01]  /*273c0*/  @P5 STG.E.U8 desc[UR20][R12.64], R7 ;  /* 0x000000070c005986 */ /* 0x0003e2000c101114 */
[----:B------:R-:W-:Y:S01]  /*273d0*/  ISETP.LT.AND P5, PT, R144, UR6, !P1 ;  /* 0x0000000690007c0c */ /* 0x000fe2000cfa1270 */
[----:B------:R-:W-:Y:S01]  /*273e0*/  VIADD R14, R0, 0xf ;  /* 0x0000000f000e7836 */ /* 0x000fe20000000000 */
[----:B------:R-:W-:Y:S01]  /*273f0*/  F2FP.SATFINITE.E5M2.F32.PACK_AB_MERGE_C R83, R83, R82, RZ ;  /* 0x000000525353723e */ /* 0x000fe200048060ff */
[----:B------:R1:W-:Y:S01]  /*27400*/  @P4 STG.E.U8 desc[UR20][R2.64], R9 ;  /* 0x0000000902004986 */ /* 0x0003e2000c101114 */
[----:B------:R-:W-:Y:S01]  /*27410*/  ISETP.LT.AND P4, PT, R160, UR9, !P1 ;  /* 0x00000009a0007c0c */ /* 0x000fe2000cf81270 */
[----:B------:R-:W-:-:S02]  /*27420*/  IMAD.X R5, R8, 0x1, R161, P6 ;  /* 0x0000000108057824 */ /* 0x000fc400030e06a1 */
[----:B0-----:R-:W-:Y:S01]  /*27430*/  VIADD R10, R0, 0x11 ;  /* 0x00000011000a7836 */ /* 0x001fe20000000000 */
[----:B------:R-:W-:Y:S01]  /*27440*/  IADD3 R6, P6, PT, R68, R164, RZ ;  /* 0x000000a444067210 */ /* 0x000fe20007fde0ff */
[----:B------:R-:W0:Y:S03]  /*27450*/  LDCU UR9, c[0x0][0x398] ;  /* 0x00007300ff0977ac */ /* 0x000e260008000800 */
[----:B------:R-:W-:Y:S01]  /*27460*/  ISETP.GE.AND P1, PT, R10, UR4, PT ;  /* 0x000000040a007c0c */ /* 0x000fe2000bf26270 */
[----:B------:R-:W0:Y:S01]  /*27470*/  LDCU UR4, c[0x0][0x39c] ;  /* 0x00007380ff0477ac */ /* 0x000e220008000800 */
[----:B-1----:R-:W-:Y:S01]  /*27480*/  IMAD.X R7, R8, 0x1, R165, P6 ;  /* 0x0000000108077824 */ /* 0x002fe200030e06a5 */
[----:B------:R-:W-:Y:S01]  /*27490*/  ISETP.GE.AND P2, PT, R14, UR31, PT ;  /* 0x0000001f0e007c0c */ /* 0x000fe2000bf46270 */
[----:B------:R-:W-:Y:S01]  /*274a0*/  VIADD R68, R68, UR32 ;  /* 0x0000002044447c36 */ /* 0x000fe20008000000 */
[----:B------:R-:W1:Y:S01]  /*274b0*/  LDCU UR6, c[0x0][0x39c] ;  /* 0x00007380ff0677ac */ /* 0x000e620008000800 */
[----:B------:R0:W-:Y:S01]  /*274c0*/  @P5 STG.E.U8 desc[UR20][R4.64], R19 ;  /* 0x0000001304005986 */ /* 0x0001e2000c101114 */
[----:B------:R-:W-:-:S02]  /*274d0*/  ISETP.LT.AND P5, PT, R144, UR10, !P2 ;  /* 0x0000000a90007c0c */ /* 0x000fc4000d7a1270 */
[----:B------:R-:W-:Y:S01]  /*274e0*/  SHF.R.S32.HI R8, RZ, 0x1f, R68 ;  /* 0x0000001fff087819 */ /* 0x000fe20000011444 */
[----:B------:R1:W-:Y:S01]  /*274f0*/  @P4 STG.E.U8 desc[UR20][R6.64], R83 ;  /* 0x0000005306004986 */ /* 0x0003e2000c101114 */
[----:B------:R-:W-:Y:S02]  /*27500*/  ISETP.LT.AND P4, PT, R160, UR12, !P2 ;  /* 0x0000000ca0007c0c */ /* 0x000fe4000d781270 */
[----:B------:R-:W-:Y:S02]  /*27510*/  PRMT R9, R19, 0x9910, RZ ;  /* 0x0000991013097816 */ /* 0x000fe400000000ff */
[----:B------:R-:W-:Y:S01]  /*27520*/  PRMT R11, R83, 0x9910, RZ ;  /* 0x00009910530b7816 */ /* 0x000fe200000000ff */
[----:B------:R-:W-:Y:S01]  /*27530*/  VIADD R10, R0, 0x12 ;  /* 0x00000012000a7836 */ /* 0x000fe20000000000 */
[C---:B------:R-:W-:Y:S01]  /*27540*/  IADD3 R2, P2, PT, R68.reuse, R145, RZ ;  /* 0x0000009144027210 */ /* 0x040fe20007f5e0ff */
[----:B------:R-:W1:Y:S01]  /*27550*/  LDCU UR10, c[0x0][0x398] ;  /* 0x00007300ff0a77ac */ /* 0x000e620008000800 */
[----:B0-----:R-:W-:-:S02]  /*27560*/  IADD3 R4, P6, PT, R68, R164, RZ ;  /* 0x000000a444047210 */ /* 0x001fc40007fde0ff */
[----:B------:R-:W-:Y:S01]  /*27570*/  SHF.R.S32.HI R9, RZ, 0x8, R9 ;  /* 0x00000008ff097819 */ /* 0x000fe20000011409 */
[C---:B------:R-:W-:Y:S01]  /*27580*/  IMAD.X R3, R8.reuse, 0x1, R161, P2 ;  /* 0x0000000108037824 */ /* 0x040fe200010e06a1 */
[----:B------:R-:W-:Y:S01]  /*27590*/  SHF.R.S32.HI R11, RZ, 0x8, R11 ;  /* 0x00000008ff0b7819 */ /* 0x000fe2000001140b */
[----:B------:R-:W-:Y:S01]  /*275a0*/  IMAD.X R5, R8, 0x1, R165, P6 ;  /* 0x0000000108057824 */ /* 0x000fe200030e06a5 */
[----:B------:R-:W-:Y:S01]  /*275b0*/  F2FP.SATFINITE.E5M2.F32.PACK_AB_MERGE_C R21, R21, R20, RZ ;  /* 0x000000141515723e */ /* 0x000fe200048060ff */
[----:B------:R-:W-:Y:S01]  /*275c0*/  VIADD R68, R68, UR32 ;  /* 0x0000002044447c36 */ /* 0x000fe20008000000 */
[----:B------:R-:W-:Y:S01]  /*275d0*/  ISETP.GE.AND P2, PT, R10, UR4, PT ;  /* 0x000000040a007c0c */ /* 0x000fe2000bf46270 */
[----:B-1----:R-:W-:Y:S01]  /*275e0*/  VIADD R7, R0, 0x13 ;  /* 0x0000001300077836 */ /* 0x002fe20000000000 */
[----:B------:R0:W-:Y:S01]  /*275f0*/  @P5 STG.E.U8 desc[UR20][R2.64], R9 ;  /* 0x0000000902005986 */ /* 0x0001e2000c101114 */
[----:B------:R-:W1:Y:S01]  /*27600*/  LDCU UR4, c[0x0][0x39c] ;  /* 0x00007380ff0477ac */ /* 0x000e620008000800 */
[----:B------:R-:W-:-:S02]  /*27610*/  ISETP.LT.AND P5, PT, R144, UR9, !P3 ;  /* 0x0000000990007c0c */ /* 0x000fc4000dfa1270 */
[----:B------:R0:W-:Y:S01]  /*27620*/  @P4 STG.E.U8 desc[UR20][R4.64], R11 ;  /* 0x0000000b04004986 */ /* 0x0001e2000c101114 */
[----:B------:R-:W-:Y:S01]  /*27630*/  SHF.R.S32.HI R8, RZ, 0x1f, R68 ;  /* 0x0000001fff087819 */ /* 0x000fe20000011444 */
[----:B------:R-:W1:Y:S01]  /*27640*/  LDCU UR9, c[0x0][0x398] ;  /* 0x00007300ff0977ac */ /* 0x000e620008000800 */
[-C--:B------:R-:W-:Y:S02]  /*27650*/  IADD3 R6, P4, PT, R68, R145.reuse, RZ ;  /* 0x0000009144067210 */ /* 0x080fe40007f9e0ff */
[----:B------:R-:W-:Y:S01]  /*27660*/  ISETP.LT.AND P6, PT, R160, UR14, !P3 ;  /* 0x0000000ea0007c0c */ /* 0x000fe2000dfc1270 */
[----:B------:R-:W1:Y:S01]  /*27670*/  LDCU UR12, c[0x0][0x398] ;  /* 0x00007300ff0c77ac */ /* 0x000e620008000800 */
[----:B------:R-:W-:Y:S01]  /*27680*/  ISETP.GE.AND P3, PT, R7, UR6, PT ;  /* 0x0000000607007c0c */ /* 0x000fe2000bf66270 */
[----:B------:R-:W1:Y:S01]  /*27690*/  LDCU UR6, c[0x0][0x398] ;  /* 0x00007300ff0677ac */ /* 0x000e620008000800 */
[----:B------:R-:W-:Y:S01]  /*276a0*/  IMAD.X R7, R8, 0x1, R161, P4 ;  /* 0x0000000108077824 */ /* 0x000fe200020e06a1 */
[----:B0-----:R-:W-:Y:S01]  /*276b0*/  IADD3 R2, P4, PT, R68, R164, RZ ;  /* 0x000000a444027210 */ /* 0x001fe20007f9e0ff */
[----:B------:R-:W-:Y:S01]  /*276c0*/  VIADD R4, R0, 0x14 ;  /* 0x0000001400047836 */ /* 0x000fe20000000000 */
[----:B------:R-:W-:Y:S01]  /*276d0*/  F2FP.SATFINITE.E5M2.F32.PACK_AB_MERGE_C R85, R85, R84, RZ ;  /* 0x000000545555723e */ /* 0x000fe200048060ff */
[----:B------:R-:W-:Y:S01]  /*276e0*/  VIADD R68, R68, UR32 ;  /* 0x0000002044447c36 */ /* 0x000fe20008000000 */
[----:B------:R-:W-:Y:S01]  /*276f0*/  PRMT R9, R21, 0x9910, RZ ;  /* 0x0000991015097816 */ /* 0x000fe200000000ff */
[----:B------:R-:W-:Y:S01]  /*27700*/  IMAD.X R3, R8, 0x1, R165, P4 ;  /* 0x0000000108037824 */ /* 0x000fe200020e06a5 */
[----:B------:R-:W-:Y:S01]  /*27710*/  @P5 STG.E.U8 desc[UR20][R6.64], R21 ;  /* 0x0000001506005986 */ /* 0x000fe2000c101114 */
[----:B-1----:R-:W-:Y:S01]  /*27720*/  ISETP.GE.AND P4, PT, R4, UR4, PT ;  /* 0x0000000404007c0c */ /* 0x002fe2000bf86270 */
[----:B------:R-:W0:Y:S01]  /*27730*/  LDCU UR4, c[0x0][0x39c] ;  /* 0x00007380ff0477ac */ /* 0x000e220008000800 */
[----:B------:R-:W-:Y:S01]  /*27740*/  SHF.R.S32.HI R8, RZ, 0x1f, R68 ;  /* 0x0000001fff087819 */ /* 0x000fe20000011444 */
[----:B------:R1:W-:Y:S01]  /*27750*/  @P6 STG.E.U8 desc[UR20][R2.64], R85 ;  /* 0x0000005502006986 */ /* 0x0003e2000c101114 */
[----:B------:R-:W-:Y:S01]  /*27760*/  IADD3 R4, P6, PT, R68, R145, RZ ;  /* 0x0000009144047210 */ /* 0x000fe20007fde0ff */
[----:B------:R-:W0:Y:S01]  /*27770*/  LDCU UR14, c[0x0][0x398] ;  /* 0x00007300ff0e77ac */ /* 0x000e220008000800 */
[----:B------:R-:W-:-:S02]  /*27780*/  ISETP.LT.AND P5, PT, R144, UR10, !P1 ;  /* 0x0000000a90007c0c */ /* 0x000fc4000cfa1270 */
[----:B------:R-:W-:Y:S01]  /*27790*/  ISETP.LT.AND P1, PT, R160, UR6, !P1 ;  /* 0x00000006a0007c0c */ /* 0x000fe2000cf21270 */
[----:B------:R-:W-:Y:S01]  /*277a0*/  IMAD.X R5, R8, 0x1, R161, P6 ;  /* 0x0000000108057824 */ /* 0x000fe200030e06a1 */
[----:B------:R-:W-:Y:S01]  /*277b0*/  PRMT R11, R85, 0x9910, RZ ;  /* 0x00009910550b7816 */ /* 0x000fe200000000ff */
[----:B------:R-:W0:Y:S01]  /*277c0*/  LDCU UR10, c[0x0][0x398] ;  /* 0x00007300ff0a77ac */ /* 0x000e220008000800 */
[C---:B-1----:R-:W-:Y:S02]  /*277d0*/  IADD3 R2, P6, PT, R68.reuse, R164, RZ ;  /* 0x000000a444027210 */ /* 0x042fe40007fde0ff */
[----:B------:R-:W-:Y:S01]  /*277e0*/  SHF.R.S32.HI R9, RZ, 0x8, R9 ;  /* 0x00000008ff097819 */ /* 0x000fe20000011409 */
[----:B------:R-:W-:Y:S01]  /*277f0*/  VIADD R68, R68, UR32 ;  /* 0x0000002044447c36 */ /* 0x000fe20008000000 */
[----:B------:R-:W-:Y:S01]  /*27800*/  SHF.R.S32.HI R11, RZ, 0x8, R11 ;  /* 0x00000008ff0b7819 */ /* 0x000fe2000001140b */
[----:B------:R-:W-:Y:S01]  /*27810*/  IMAD.X R3, R8, 0x1, R165, P6 ;  /* 0x0000000108037824 */ /* 0x000fe200030e06a5 */
[----:B------:R-:W-:Y:S01]  /*27820*/  F2FP.SATFINITE.E5M2.F32.PACK_AB_MERGE_C R23, R23, R22, RZ ;  /* 0x000000161717723e */ /* 0x000fe200048060ff */
[----:B------:R1:W-:Y:S01]  /*27830*/  @P5 STG.E.U8 desc[UR20][R4.64], R9 ;  /* 0x0000000904005986 */ /* 0x0003e2000c101114 */
[----:B------:R-:W-:Y:S01]  /*27840*/  ISETP.LT.AND P5, PT, R144, UR9, !P2 ;  /* 0x0000000990007c0c */ /* 0x000fe2000d7a1270 */
[----:B------:R-:W-:Y:S01]  /*27850*/  VIADD R10, R0, 0x15 ;  /* 0x00000015000a7836 */ /* 0x000fe20000000000 */
[----:B------:R-:W-:Y:S01]  /*27860*/  SHF.R.S32.HI R8, RZ, 0x1f, R68 ;  /* 0x0000001fff087819 */ /* 0x000fe20000011444 */
[----:B------:R1:W-:Y:S01]  /*27870*/  @P1 STG.E.U8 desc[UR20][R2.64], R11 ;  /* 0x0000000b02001986 */ /* 0x0003e2000c101114 */
[----:B------:R-:W-:Y:S01]  /*27880*/  IADD3 R6, P1, PT, R68, R145, RZ ;  /* 0x0000009144067210 */ /* 0x000fe20007f3e0ff */
[----:B------:R-:W3:Y:S01]  /*27890*/  LDCU UR6, c[0x0][0x39c] ;  /* 0x00007380ff0677ac */ /* 0x000ee20008000800 */
[----:B------:R-:W-:-:S03]  /*278a0*/  ISETP.LT.AND P2, PT, R160, UR12, !P2 ;  /* 0x0000000ca0007c0c */ /* 0x000fc6000d741270 */
[----:B------:R-:W-:Y:S01]  /*278b0*/  IMAD.X R7, R8, 0x1, R161, P1 ;  /* 0x0000000108077824 */ /* 0x000fe200008e06a1 */
[----:B0-----:R-:W-:Y:S01]  /*278c0*/  ISETP.GE.AND P1, PT, R10, UR4, PT ;  /* 0x000000040a007c0c */ /* 0x001fe2000bf26270 */
[----:B------:R-:W0:Y:S01]  /*278d0*/  LDCU UR4, c[0x0][0x39c] ;  /* 0x00007380ff0477ac */ /* 0x000e220008000800 */
[C---:B-1----:R-:W-:Y:S01]  /*278e0*/  IADD3 R4, P6, PT, R68.reuse, R164, RZ ;  /* 0x000000a444047210 */ /* 0x042fe20007fde0ff */
[----:B------:R-:W-:Y:S01]  /*278f0*/  VIADD R68, R68, UR32 ;  /* 0x0000002044447c36 */ /* 0x000fe20008000000 */
[----:B------:R-:W-:Y:S01]  /*27900*/  F2FP.SATFINITE.E5M2.F32.PACK_AB_MERGE_C R87, R87, R86, RZ ;  /* 0x000000565757723e */ /* 0x000fe200048060ff */
[----:B------:R-:W1:Y:S02]  /*27910*/  LDCU UR9, c[0x0][0x398] ;  /* 0x00007300ff0977ac */ /* 0x000e640008000800 */
[----:B------:R-:W-:Y:S01]  /*27920*/  IMAD.X R5, R8, 0x1, R165, P6 ;  /* 0x0000000108057824 */ /* 0x000fe200030e06a5 */
[----:B------:R0:W-:Y:S01]  /*27930*/  @P5 STG.E.U8 desc[UR20][R6.64], R23 ;  /* 0x0000001706005986 */ /* 0x0001e2000c101114 */
[----:B------:R-:W-:Y:S01]  /*27940*/  ISETP.LT.AND P5, PT, R144, UR10, !P3 ;  /* 0x0000000a90007c0c */ /* 0x000fe2000dfa1270 */
[----:B------:R-:W1:Y:S01]  /*27950*/  LDCU UR12, c[0x0][0x398] ;  /* 0x00007300ff0c77ac */ /* 0x000e620008000800 */
[----:B------:R-:W-:Y:S01]  /*27960*/  ISETP.LT.AND P3, PT, R160, UR14, !P3 ;  /* 0x0000000ea0007c0c */ /* 0x000fe2000df61270 */
[----:B------:R3:W-:Y:S01]  /*27970*/  @P2 STG.E.U8 desc[UR20][R4.64], R87 ;  /* 0x0000005704002986 */ /* 0x0007e2000c101114 */
[----:B------:R-:W-:-:S02]  /*27980*/  SHF.R.S32.HI R8, RZ, 0x1f, R68 ;  /* 0x0000001fff087819 */ /* 0x000fc40000011444 */
[----:B------:R-:W-:Y:S01]  /*27990*/  PRMT R9, R23, 0x9910, RZ ;  /* 0x0000991017097816 */ /* 0x000fe200000000ff */
[----:B------:R-:W-:Y:S01]  /*279a0*/  VIADD R10, R0, 0x16 ;  /* 0x00000016000a7836 */ /* 0x000fe20000000000 */
[----:B------:R-:W-:Y:S01]  /*279b0*/  IADD3 R2, P2, PT, R68, R145, RZ ;  /* 0x0000009144027210 */ /* 0x000fe20007f5e0ff */
[----:B------:R-:W1:Y:S01]  /*279c0*/  LDCU UR10, c[0x0][0x398] ;  /* 0x00007300ff0a77ac */ /* 0x000e620008000800 */
[----:B------:R-:W-:Y:S01]  /*279d0*/  PRMT R11, R87, 0x9910, RZ ;  /* 0x00009910570b7816 */ /* 0x000fe200000000ff */
[----:B0-----:R-:W-:Y:S01]  /*279e0*/  VIADD R7, R0, 0x17 ;  /* 0x0000001700077836 */ /* 0x001fe20000000000 */
[----:B------:R-:W-:Y:S01]  /*279f0*/  F2FP.SATFINITE.E5M2.F32.PACK_AB_MERGE_C R25, R25, R24, RZ ;  /* 0x000000181919723e */ /* 0x000fe200048060ff */
[----:B------:R-:W0:Y:S01]  /*27a00*/  LDCU UR14, c[0x0][0x398] ;  /* 0x00007300ff0e77ac */ /* 0x000e220008000800 */
[----:B---3--:R-:W-:Y:S01]  /*27a10*/  IADD3 R4, P6, PT, R68, R164, RZ ;  /* 0x000000a444047210 */ /* 0x008fe20007fde0ff */
[----:B------:R-:W-:Y:S01]  /*27a20*/  IMAD.X R3, R8, 0x1, R161, P2 ;  /* 0x0000000108037824 */ /* 0x000fe200010e06a1 */
[----:B------:R-:W-:-:S02]  /*27a30*/  SHF.R.S32.HI R9, RZ, 0x8, R9 ;  /* 0x00000008ff097819 */ /* 0x000fc40000011409 */
[----:B------:R-:W-:Y:S01]  /*27a40*/  SHF.R.S32.HI R11, RZ, 0x8, R11 ;  /* 0x00000008ff0b7819 */ /* 0x000fe2000001140b */
[----:B------:R-:W-:Y:S01]  /*27a50*/  IMAD.X R5, R8, 0x1, R165, P6 ;  /* 0x0000000108057824 */ /* 0x000fe200030e06a5 */
[----:B------:R-:W-:Y:S01]  /*27a60*/  ISETP.GE.AND P2, PT, R10, UR4, PT ;  /* 0x000000040a007c0c */ /* 0x000fe2000bf46270 */
[----:B------:R-:W-:Y:S01]  /*27a70*/  VIADD R68, R68, UR32 ;  /* 0x0000002044447c36 */ /* 0x000fe20008000000 */
[----:B------:R-:W3:Y:S01]  /*27a80*/  LDCU UR4, c[0x0][0x39c] ;  /* 0x00007380ff0477ac */ /* 0x000ee20008000800 */
[----:B------:R0:W-:Y:S01]  /*27a90*/  @P5 STG.E.U8 desc[UR20][R2.64], R9 ;  /* 0x0000000902005986 */ /* 0x0001e2000c101114 */
[----:B-1----:R-:W-:-:S03]  /*27aa0*/  ISETP.LT.AND P6, PT, R144, UR9, !P4 ;  /* 0x0000000990007c0c */ /* 0x002fc6000e7c1270 */
[----:B------:R1:W-:Y:S01]  /*27ab0*/  @P3 STG.E.U8 desc[UR20][R4.64], R11 ;  /* 0x0000000b04003986 */ /* 0x0003e2000c101114 */
[----:B------:R-:W-:Y:S01]  /*27ac0*/  ISETP.GE.AND P3, PT, R7, UR6, PT ;  /* 0x0000000607007c0c */ /* 0x000fe2000bf66270 */
[----:B------:R-:W3:Y:S01]  /*27ad0*/  LDCU UR6, c[0x0][0x398] ;  /* 0x00007300ff0677ac */ /* 0x000ee20008000800 */
[----:B------:R-:W-:Y:S02]  /*27ae0*/  SHF.R.S32.HI R8, RZ, 0x1f, R68 ;  /* 0x0000001fff087819 */ /* 0x000fe40000011444 */
[----:B------:R-:W-:Y:S01]  /*27af0*/  IADD3 R6, P5, PT, R68, R145, RZ ;  /* 0x0000009144067210 */ /* 0x000fe20007fbe0ff */
[----:B------:R-:W3:Y:S01]  /*27b00*/  LDCU UR9, c[0x0][0x398] ;  /* 0x00007300ff0977ac */ /* 0x000ee20008000800 */
[----:B------:R-:W-:-:S03]  /*27b10*/  ISETP.LT.AND P4, PT, R160, UR12, !P4 ;  /* 0x0000000ca0007c0c */ /* 0x000fc6000e781270 */
[----:B------:R-:W-:Y:S01]  /*27b20*/  IMAD.X R7, R8, 0x1, R161, P5 ;  /* 0x0000000108077824 */ /* 0x000fe200028e06a1 */
[----:B0-----:R-:W-:Y:S01]  /*27b30*/  IADD3 R2, P5, PT, R68, R164, RZ ;  /* 0x000000a444027210 */ /* 0x001fe20007fbe0ff */
[----:B-1----:R-:W-:Y:S01]  /*27b40*/  VIADD R4, R0, 0x18 ;  /* 0x0000001800047836 */ /* 0x002fe20000000000 */
[----:B------:R-:W-:Y:S01]  /*27b50*/  F2FP.SATFINITE.E5M2.F32.PACK_AB_MERGE_C R89, R89, R88, RZ ;  /* 0x000000585959723e */ /* 0x000fe200048060ff */
[----:B------:R-:W-:Y:S01]  /*27b60*/  VIADD R68, R68, UR32 ;  /* 0x0000002044447c36 */ /* 0x000fe20008000000 */
[----:B------:R-:W0:Y:S01]  /*27b70*/  LDCU UR12, c[0x0][0x398] ;  /* 0x00007300ff0c77ac */ /* 0x000e220008000800 */
[----:B------:R-:W-:Y:S01]  /*27b80*/  IMAD.X R3, R8, 0x1, R165, P5 ;  /* 0x0000000108037824 */ /* 0x000fe200028e06a5 */
[----:B------:R-:W-:Y:S01]  /*27b90*/  @P6 STG.E.U8 desc[UR20][R6.64], R25 ;  /* 0x0000001906006986 */ /* 0x000fe2000c101114 */
[----:B---3--:R-:W-:Y:S01]  /*27ba0*/  ISETP.GE.AND P5, PT, R4, UR4, PT ;  /* 0x0000000404007c0c */ /* 0x008fe2000bfa6270 */
[----:B------:R-:W1:Y:S01]  /*27bb0*/  LDCU UR4, c[0x0][0x39c] ;  /* 0x00007380ff0477ac */ /* 0x000e620008000800 */
[----:B------:R-:W-:Y:S01]  /*27bc0*/  SHF.R.S32.HI R8, RZ, 0x1f, R68 ;  /* 0x0000001fff087819 */ /* 0x000fe20000011444 */
[----:B------:R3:W-:Y:S01]  /*27bd0*/  @P4 STG.E.U8 desc[UR20][R2.64], R89 ;  /* 0x0000005902004986 */ /* 0x0007e2000c101114 */
[----:B------:R-:W-:-:S02]  /*27be0*/  IADD3 R4, P6, PT, R68, R145, RZ ;  /* 0x0000009144047210 */ /* 0x000fc40007fde0ff */
[----:B------:R-:W-:Y:S01]  /*27bf0*/  ISETP.LT.AND P4, PT, R144, UR10, !P1 ;  /* 0x0000000a90007c0c */ /* 0x000fe2000cf81270 */
[----:B------:R-:W0:Y:S01]  /*27c00*/  LDCU UR10, c[0x0][0x398] ;  /* 0x00007300ff0a77ac */ /* 0x000e220008000800 */
[----:B------:R-:W-:Y:S01]  /*27c10*/  ISETP.LT.AND P1, PT, R160, UR6, !P1 ;  /* 0x00000006a0007c0c */ /* 0x000fe2000cf21270 */
[----:B------:R-:W-:Y:S01]  /*27c20*/  IMAD.X R5, R8, 0x1, R161, P6 ;  /* 0x0000000108057824 */ /* 0x000fe200030e06a1 */
[----:B------:R-:W-:Y:S01]  /*27c30*/  PRMT R9, R25, 0x9910, RZ ;  /* 0x0000991019097816 */ /* 0x000fe200000000ff */
[----:B------:R-:W-:Y:S01]  /*27c40*/  VIADD R10, R0, 0x19 ;  /* 0x00000019000a7836 */ /* 0x000fe20000000000 */
[----:B------:R-:W-:Y:S01]  /*27c50*/  PRMT R11, R89, 0x9910, RZ ;  /* 0x00009910590b7816 */ /* 0x000fe200000000ff */
[----:B------:R-:W1:Y:S01]  /*27c60*/  LDCU UR6, c[0x0][0x39c] ;  /* 0x00007380ff0677ac */ /* 0x000e620008000800 */
[C---:B---3--:R-:W-:Y:S02]  /*27c70*/  IADD3 R2, P6, PT, R68.reuse, R164, RZ ;  /* 0x000000a444027210 */ /* 0x048fe40007fde0ff */
[----:B------:R-:W-:Y:S01]  /*27c80*/  SHF.R.S32.HI R9, RZ, 0x8, R9 ;  /* 0x00000008ff097819 */ /* 0x000fe20000011409 */
[----:B------:R-:W-:Y:S01]  /*27c90*/  VIADD R68, R68, UR32 ;  /* 0x0000002044447c36 */ /* 0x000fe20008000000 */
[----:B------:R-:W-:Y:S01]  /*27ca0*/  SHF.R.S32.HI R11, RZ, 0x8, R11 ;  /* 0x00000008ff0b7819 */ /* 0x000fe2000001140b */
[----:B------:R-:W-:-:S02]  /*27cb0*/  IMAD.X R3, R8, 0x1, R165, P6 ;  /* 0x0000000108037824 */ /* 0x000fc400030e06a5 */
[----:B------:R3:W-:Y:S01]  /*27cc0*/  @P4 STG.E.U8 desc[UR20][R4.64], R9 ;  /* 0x0000000904004986 */ /* 0x0007e2000c101114 */
[----:B------:R-:W-:Y:S01]  /*27cd0*/  ISETP.LT.AND P4, PT, R144, UR9, !P2 ;  /* 0x0000000990007c0c */ /* 0x000fe2000d781270 */
[----:B------:R-:W2:Y:S01]  /*27ce0*/  LDCU UR9, c[0x0][0x398] ;  /* 0x00007300ff0977ac */ /* 0x000ea20008000800 */
[----:B------:R-:W-:Y:S01]  /*27cf0*/  SHF.R.S32.HI R8, RZ, 0x1f, R68 ;  /* 0x0000001fff087819 */ /* 0x000fe20000011444 */
[----:B------:R2:W-:Y:S01]  /*27d00*/  @P1 STG.E.U8 desc[UR20][R2.64], R11 ;  /* 0x0000000b02001986 */ /* 0x0005e2000c101114 */
[----:B------:R-:W-:Y:S02]  /*27d10*/  IADD3 R6, P1, PT, R68, R145, RZ ;  /* 0x0000009144067210 */ /* 0x000fe40007f3e0ff */
[----:B0-----:R-:W-:Y:S01]  /*27d20*/  ISETP.LT.AND P2, PT, R160, UR12, !P2 ;  /* 0x0000000ca0007c0c */ /* 0x001fe2000d741270 */
[----:B------:R-:W0:Y:S02]  /*27d30*/  LDCU UR12, c[0x0][0x398] ;  /* 0x00007300ff0c77ac */ /* 0x000e240008000800 */
[----:B------:R-:W-:Y:S01]  /*27d40*/  IMAD.X R7, R8, 0x1, R161, P1 ;  /* 0x0000000108077824 */ /* 0x000fe200008e06a1 */
[----:B-1----:R-:W-:Y:S01]  /*27d50*/  ISETP.GE.AND P1, PT, R10, UR4, PT ;  /* 0x000000040a007c0c */ /* 0x002fe2000bf26270 */
[----:B------:R-:W1:Y:S01]  /*27d60*/  LDCU UR4, c[0x0][0x39c] ;  /* 0x00007380ff0477ac */ /* 0x000e620008000800 */
[----:B---3--:R-:W-:-:S02]  /*27d70*/  IADD3 R4, P6, PT, R68, R164, RZ ;  /* 0x000000a444047210 */ /* 0x008fc40007fde0ff */
[----:B------:R-:W-:Y:S01]  /*27d80*/  F2FP.SATFINITE.E5M2.F32.PACK_AB_MERGE_C R27, R27, R26, RZ ;  /* 0x0000001a1b1b723e */ /* 0x000fe200048060ff */
[----:B------:R-:W-:Y:S01]  /*27d90*/  VIADD R68, R68, UR32 ;  /* 0x0000002044447c36 */ /* 0x000fe20008000000 */
[----:B------:R-:W-:Y:S01]  /*27da0*/  F2FP.SATFINITE.E5M2.F32.PACK_AB_MERGE_C R91, R91, R90, RZ ;  /* 0x0000005a5b5b723e */ /* 0x000fe200048060ff */
[----:B------:R-:W-:Y:S02]  /*27db0*/  IMAD.X R5, R8, 0x1, R165, P6 ;  /* 0x0000000108057824 */ /* 0x000fe400030e06a5 */
[----:B------:R-:W-:Y:S01]  /*27dc0*/  @P4 STG.E.U8 desc[UR20][R6.64], R27 ;  /* 0x0000001b06004986 */ /* 0x000fe2000c101114 */
[----:B------:R-:W-:Y:S01]  /*27dd0*/  ISETP.LT.AND P4, PT, R144, UR10, !P3 ;  /* 0x0000000a90007c0c */ /* 0x000fe2000df81270 */
[----:B------:R-:W-:Y:S01]  /*27de0*/  VIADD R10, R0, 0x1a ;  /* 0x0000001a000a7836 */ /* 0x000fe20000000000 */
[----:B------:R-:W-:Y:S01]  /*27df0*/  ISETP.LT.AND P3, PT, R160, UR14, !P3 ;  /* 0x0000000ea0007c0c */ /* 0x000fe2000df61270 */
[----:B------:R3:W-:Y:S01]  /*27e00*/  @P2 STG.E.U8 desc[UR20][R4.64], R91 ;  /* 0x0000005b04002986 */ /* 0x0007e2000c101114 */
[----:B------:R-:W-:Y:S01]  /*27e10*/  SHF.R.S32.HI R8, RZ, 0x1f, R68 ;  /* 0x0000001fff087819 */ /* 0x000fe20000011444 */
[----:B------:R-:W0:Y:S01]  /*27e20*/  LDCU UR10, c[0x0][0x398] ;  /* 0x00007300ff0a77ac */ /* 0x000e220008000800 */
[----:B--2---:R-:W-:-:S02]  /*27e30*/  IADD3 R2, P2, PT, R68, R145, RZ ;  /* 0x0000009144027210 */ /* 0x004fc40007f5e0ff */
[----:B------:R-:W-:Y:S01]  /*27e40*/  PRMT R9, R27, 0x9910, RZ ;  /* 0x000099101b097816 */ /* 0x000fe200000000ff */
[----:B------:R-:W2:Y:S01]  /*27e50*/  LDCU UR14, c[0x0][0x398] ;  /* 0x00007300ff0e77ac */ /* 0x000ea20008000800 */
[----:B------:R-:W-:Y:S01]  /*27e60*/  PRMT R11, R91, 0x9910, RZ ;  /* 0x000099105b0b7816 */ /* 0x000fe200000000ff */
[----:B------:R-:W-:Y:S01]  /*27e70*/  IMAD.X R3, R8, 0x1, R161, P2 ;  /* 0x0000000108037824 */ /* 0x000fe200010e06a1 */
[----:B---3--:R-:W-:Y:S02]  /*27e80*/  IADD3 R4, P6, PT, R68, R164, RZ ;  /* 0x000000a444047210 */ /* 0x008fe40007fde0ff */
[----:B------:R-:W-:Y:S01]  /*27e90*/  SHF.R.S32.HI R9, RZ, 0x8, R9 ;  /* 0x00000008ff097819 */ /* 0x000fe20000011409 */
[----:B------:R-:W-:Y:S01]  /*27ea0*/  VIADD R7, R0, 0x1b ;  /* 0x0000001b00077836 */ /* 0x000fe20000000000 */
[----:B------:R-:W-:Y:S01]  /*27eb0*/  SHF.R.S32.HI R11, RZ, 0x8, R11 ;  /* 0x00000008ff0b7819 */ /* 0x000fe2000001140b */
[----:B------:R-:W-:Y:S01]  /*27ec0*/  IMAD.X R5, R8, 0x1, R165, P6 ;  /* 0x0000000108057824 */ /* 0x000fe200030e06a5 */
[----:B-1----:R-:W-:Y:S01]  /*27ed0*/  ISETP.GE.AND P2, PT, R10, UR4, PT ;  /* 0x000000040a007c0c */ /* 0x002fe2000bf46270 */
[----:B------:R-:W-:Y:S01]  /*27ee0*/  VIADD R68, R68, UR32 ;  /* 0x0000002044447c36 */ /* 0x000fe20008000000 */
[----:B------:R-:W1:Y:S01]  /*27ef0*/  LDCU UR4, c[0x0][0x39c] ;  /* 0x00007380ff0477ac */ /* 0x000e620008000800 */
[----:B------:R3:W-:Y:S01]  /*27f00*/  @P4 STG.E.U8 desc[UR20][R2.64], R9 ;  /* 0x0000000902004986 */ /* 0x0007e2000c101114 */
[----:B------:R-:W-:-:S03]  /*27f10*/  ISETP.LT.AND P6, PT, R144, UR9, !P5 ;  /* 0x0000000990007c0c */ /* 0x000fc6000efc1270 */
[----:B------:R2:W-:Y:S01]  /*27f20*/  @P3 STG.E.U8 desc[UR20][R4.64], R11 ;  /* 0x0000000b04003986 */ /* 0x0005e2000c101114 */
[----:B------:R-:W-:Y:S01]  /*27f30*/  ISETP.GE.AND P3, PT, R7, UR6, PT ;  /* 0x0000000607007c0c */ /* 0x000fe2000bf66270 */
[----:B------:R-:W4:Y:S01]  /*27f40*/  LDCU UR6, c[0x0][0x398] ;  /* 0x00007300ff0677ac */ /* 0x000f220008000800 */
[----:B------:R-:W-:Y:S02]  /*27f50*/  SHF.R.S32.HI R8, RZ, 0x1f, R68 ;  /* 0x0000001fff087819 */ /* 0x000fe40000011444 */
[----:B------:R-:W-:Y:S01]  /*27f60*/  IADD3 R6, P4, PT, R68, R145, RZ ;  /* 0x0000009144067210 */ /* 0x000fe20007f9e0ff */
[----:B------:R-:W4:Y:S01]  /*27f70*/  LDCU UR9, c[0x0][0x398] ;  /* 0x00007300ff0977ac */ /* 0x000f220008000800 */
[----:B0-----:R-:W-:-:S03]  /*27f80*/  ISETP.LT.AND P5, PT, R160, UR12, !P5 ;  /* 0x0000000ca0007c0c */ /* 0x001fc6000efa1270 */
[----:B------:R-:W-:Y:S01]  /*27f90*/  IMAD.X R7, R8, 0x1, R161, P4 ;  /* 0x0000000108077824 */ /* 0x000fe200020e06a1 */
[----:B---3--:R-:W-:Y:S01]  /*27fa0*/  IADD3 R2, P4, PT, R68, R164, RZ ;  /* 0x000000a444027210 */ /* 0x008fe20007f9e0ff */
[----:B--2---:R-:W-:Y:S01]  /*27fb0*/  VIADD R4, R0, 0x1c ;  /* 0x0000001c00047836 */ /* 0x004fe20000000000 */
[----:B------:R-:W-:Y:S01]  /*27fc0*/  F2FP.SATFINITE.E5M2.F32.PACK_AB_MERGE_C R29, R29, R28, RZ ;  /* 0x0000001c1d1d723e */ /* 0x000fe200048060ff */
[----:B------:R-:W-:Y:S01]  /*27fd0*/  VIADD R68, R68, UR32 ;  /* 0x0000002044447c36 */ /* 0x000fe20008000000 */
[----:B------:R-:W-:Y:S01]  /*27fe0*/  F2FP.SATFINITE.E5M2.F32.PACK_AB_MERGE_C R93, R93, R92, RZ ;  /* 0x0000005c5d5d723e */ /* 0x000fe200048060ff */
[----:B------:R-:W-:Y:S01]  /*27ff0*/  IMAD.X R3, R8, 0x1, R165, P4 ;  /* 0x0000000108037824 */ /* 0x000fe200020e06a5 */
[----:B-1----:R-:W-:Y:S01]  /*28000*/  ISETP.GE.AND P4, PT, R4, UR4, PT ;  /* 0x0000000404007c0c */ /* 0x002fe2000bf86270 */
[----:B------:R-:W-:Y:S01]  /*28010*/  @P6 STG.E.U8 desc[UR20][R6.64], R29 ;  /* 0x0000001d06006986 */ /* 0x000fe2000c101114 */
[----:B------:R-:W-:Y:S01]  /*28020*/  SHF.R.S32.HI R8, RZ, 0x1f, R68 ;  /* 0x0000001fff087819 */ /* 0x000fe20000011444 */
[----:B------:R-:W0:Y:S01]  /*28030*/  LDCU UR12, c[0x0][0x398] ;  /* 0x00007300ff0c77ac */ /* 0x000e220008000800 */
[----:B------:R-:W-:Y:S01]  /*28040*/  IADD3 R4, P6, PT, R68, R145, RZ ;  /* 0x0000009144047210 */ /* 0x000fe20007fde0ff */
[----:B------:R1:W-:Y:S01]  /*28050*/  @P5 STG.E.U8 desc[UR20][R2.64], R93 ;  /* 0x0000005d02005986 */ /* 0x0003e2000c101114 */
[----:B------:R-:W-:Y:S01]  /*28060*/  ISETP.LT.AND P5, PT, R144, UR10, !P1 ;  /* 0x0000000a90007c0c */ /* 0x000fe2000cfa1270 */
[----:B------:R-:W2:Y:S01]  /*28070*/  LDCU UR4, c[0x0][0x39c] ;  /* 0x00007380ff0477ac */ /* 0x000ea20008000800 */
[----:B----4-:R-:W-:Y:S01]  /*28080*/  ISETP.LT.AND P1, PT, R160, UR6, !P1 ;  /* 0x00000006a0007c0c */ /* 0x010fe2000cf21270 */
[----:B------:R-:W-:Y:S01]  /*28090*/  IMAD.X R5, R8, 0x1, R161, P6 ;  /* 0x0000000108057824 */ /* 0x000fe200030e06a1 */
[----:B------:R-:W-:Y:S01]  /*280a0*/  PRMT R9, R29, 0x9910, RZ ;  /* 0x000099101d097816 */ /* 0x000fe200000000ff */
[----:B------:R-:W3:Y:S01]  /*280b0*/  LDCU UR10, c[0x0][0x398] ;  /* 0x00007300ff0a77ac */ /* 0x000ee20008000800 */
[----:B------:R-:W-:Y:S01]  /*280c0*/  PRMT R11, R93, 0x9910, RZ ;  /* 0x000099105d0b7816 */ /* 0x000fe200000000ff */
[----:B------:R-:W-:Y:S01]  /*280d0*/  VIADD R10, R0, 0x1d ;  /* 0x0000001d000a7836 */ /* 0x000fe20000000000 */
[----:B------:R-:W-:Y:S01]  /*280e0*/  F2FP.SATFINITE.E5M2.F32.PACK_AB_MERGE_C R31, R31, R30, RZ ;  /* 0x0000001e1f1f723e */ /* 0x000fe200048060ff */
[----:B------:R-:W4:Y:S01]  /*280f0*/  LDCU UR6, c[0x0][0x39c] ;  /* 0x00007380ff0677ac */ /* 0x000f220008000800 */
[----:B-1----:R-:W-:-:S02]  /*28100*/  IADD3 R2, P6, PT, R68, R164, RZ ;  /* 0x000000a444027210 */ /* 0x002fc40007fde0ff */
[----:B------:R-:W-:Y:S01]  /*28110*/  SHF.R.S32.HI R9, RZ, 0x8, R9 ;  /* 0x00000008ff097819 */ /* 0x000fe20000011409 */
[----:B------:R-:W-:Y:S01]  /*28120*/  VIADD R68, R68, UR32 ;  /* 0x0000002044447c36 */ /* 0x000fe20008000000 */
[----:B------:R-:W-:Y:S01]  /*28130*/  SHF.R.S32.HI R11, RZ, 0x8, R11 ;  /* 0x00000008ff0b7819 */ /* 0x000fe2000001140b */
[----:B------:R-:W-:Y:S02]  /*28140*/  IMAD.X R3, R8, 0x1, R165, P6 ;  /* 0x0000000108037824 */ /* 0x000fe400030e06a5 */
[----:B------:R1:W-:Y:S01]  /*28150*/  @P5 STG.E.U8 desc[UR20][R4.64], R9 ;  /* 0x0000000904005986 */ /* 0x0003e2000c101114 */
[----:B------:R-:W-:Y:S01]  /*28160*/  ISETP.LT.AND P5, PT, R144, UR9, !P2 ;  /* 0x0000000990007c0c */ /* 0x000fe2000d7a1270 */
[----:B------:R-:W4:Y:S01]  /*28170*/  LDCU UR9, c[0x0][0x398] ;  /* 0x00007300ff0977ac */ /* 0x000f220008000800 */
[----:B------:R-:W-:Y:S01]  /*28180*/  SHF.R.S32.HI R8, RZ, 0x1f, R68 ;  /* 0x0000001fff087819 */ /* 0x000fe20000011444 */
[----:B------:R3:W-:Y:S01]  /*28190*/  @P1 STG.E.U8 desc[UR20][R2.64], R11 ;  /* 0x0000000b02001986 */ /* 0x0007e2000c101114 */
[----:B------:R-:W-:-:S02]  /*281a0*/  IADD3 R6, P1, PT, R68, R145, RZ ;  /* 0x0000009144067210 */ /* 0x000fc40007f3e0ff */
[----:B0-----:R-:W-:Y:S01]  /*281b0*/  ISETP.LT.AND P2, PT, R160, UR12, !P2 ;  /* 0x0000000ca0007c0c */ /* 0x001fe2000d741270 */
[----:B------:R-:W0:Y:S02]  /*281c0*/  LDCU UR12, c[0x0][0x398] ;  /* 0x00007300ff0c77ac */ /* 0x000e240008000800 */
[----:B------:R-:W-:Y:S01]  /*281d0*/  IMAD.X R7, R8, 0x1, R161, P1 ;  /* 0x0000000108077824 */ /* 0x000fe200008e06a1 */
[----:B--2---:R-:W-:Y:S01]  /*281e0*/  ISETP.GE.AND P1, PT, R10, UR4, PT ;  /* 0x000000040a007c0c */ /* 0x004fe2000bf26270 */
[----:B------:R-:W2:Y:S01]  /*281f0*/  LDCU UR4, c[0x0][0x39c] ;  /* 0x00007380ff0477ac */ /* 0x000ea20008000800 */
[C---:B-1----:R-:W-:Y:S01]  /*28200*/  IADD3 R4, P6, PT, R68.reuse, R164, RZ ;  /* 0x000000a444047210 */ /* 0x042fe20007fde0ff */
[----:B------:R-:W-:Y:S01]  /*28210*/  VIADD R68, R68, UR32 ;  /* 0x0000002044447c36 */ /* 0x000fe20008000000 */
[----:B------:R-:W-:Y:S01]  /*28220*/  F2FP.SATFINITE.E5M2.F32.PACK_AB_MERGE_C R95, R95, R94, RZ ;  /* 0x0000005e5f5f723e */ /* 0x000fe200048060ff */
[----:B------:R1:W-:Y:S02]  /*28230*/  @P5 STG.E.U8 desc[UR20][R6.64], R31 ;  /* 0x0000001f06005986 */ /* 0x0003e4000c101114 */
[----:B------:R-:W-:Y:S01]  /*28240*/  IMAD.X R5, R8, 0x1, R165, P6 ;  /* 0x0000000108057824 */ /* 0x000fe200030e06a5 */
[----:B---3--:R-:W-:-:S02]  /*28250*/  ISETP.LT.AND P5, PT, R144, UR10, !P3 ;  /* 0x0000000a90007c0c */ /* 0x008fc4000dfa1270 */
[----:B------:R-:W-:Y:S01]  /*28260*/  PRMT R9, R31, 0x9910, RZ ;  /* 0x000099101f097816 */ /* 0x000fe200000000ff */
[----:B------:R-:W-:Y:S01]  /*28270*/  VIADD R10, R0, 0x1e ;  /* 0x0000001e000a7836 */ /* 0x000fe20000000000 */
[----:B------:R-:W-:Y:S01]  /*28280*/  ISETP.LT.AND P3, PT, R160, UR14, !P3 ;  /* 0x0000000ea0007c0c */ /* 0x000fe2000df61270 */
[----:B------:R3:W-:Y:S01]  /*28290*/  @P2 STG.E.U8 desc[UR20][R4.64], R95 ;  /* 0x0000005f04002986 */ /* 0x0007e2000c101114 */
[----:B------:R-:W-:Y:S01]  /*282a0*/  SHF.R.S32.HI R8, RZ, 0x1f, R68 ;  /* 0x0000001fff087819 */ /* 0x000fe20000011444 */
[----:B------:R-:W0:Y:S01]  /*282b0*/  LDCU UR10, c[0x0][0x398] ;  /* 0x00007300ff0a77ac */ /* 0x000e220008000800 */
[----:B------:R-:W-:Y:S02]  /*282c0*/  IADD3 R2, P2, PT, R68, R145, RZ ;  /* 0x0000009144027210 */ /* 0x000fe40007f5e0ff */
[----:B------:R-:W-:Y:S01]  /*282d0*/  PRMT R11, R95, 0x9910, RZ ;  /* 0x000099105f0b7816 */ /* 0x000fe200000000ff */
[----:B-1----:R-:W-:Y:S01]  /*282e0*/  VIADD R7, R0, 0x1f ;  /* 0x0000001f00077836 */ /* 0x002fe20000000000 */
[----:B------:R-:W-:Y:S01]  /*282f0*/  SHF.R.S32.HI R9, RZ, 0x8, R9 ;  /* 0x00000008ff097819 */ /* 0x000fe20000011409 */
[----:B------:R-:W-:Y:S01]  /*28300*/  IMAD.X R3, R8, 0x1, R161, P2 ;  /* 0x0000000108037824 */ /* 0x000fe200010e06a1 */
[----:B------:R-:W-:Y:S01]  /*28310*/  F2FP.SATFINITE.E5M2.F32.PACK_AB_MERGE_C R33, R33, R32, RZ ;  /* 0x000000202121723e */ /* 0x000fe200048060ff */
[----:B------:R-:W1:Y:S01]  /*28320*/  LDCU UR14, c[0x0][0x398] ;  /* 0x00007300ff0e77ac */ /* 0x000e620008000800 */
[----:B---3--:R-:W-:-:S02]  /*28330*/  IADD3 R4, P6, PT, R68, R164, RZ ;  /* 0x000000a444047210 */ /* 0x008fc40007fde0ff */
[----:B------:R-:W-:Y:S01]  /*28340*/  SHF.R.S32.HI R11, RZ, 0x8, R11 ;  /* 0x00000008ff0b7819 */ /* 0x000fe2000001140b */
[----:B------:R-:W-:Y:S02]  /*28350*/  VIADD R68, R68, UR32 ;  /* 0x0000002044447c36 */ /* 0x000fe40008000000 */
[----:B------:R-:W-:Y:S01]  /*28360*/  IMAD.X R5, R8, 0x1, R165, P6 ;  /* 0x0000000108057824 */ /* 0x000fe200030e06a5 */
[----:B--2---:R-:W-:Y:S01]  /*28370*/  ISETP.GE.AND P2, PT, R10, UR4, PT ;  /* 0x000000040a007c0c */ /* 0x004fe2000bf46270 */
[----:B------:R-:W2:Y:S01]  /*28380*/  LDCU UR4, c[0x0][0x39c] ;  /* 0x00007380ff0477ac */ /* 0x000ea20008000800 */
[----:B------:R3:W-:Y:S01]  /*28390*/  @P5 STG.E.U8 desc[UR20][R2.64], R9 ;  /* 0x0000000902005986 */ /* 0x0007e2000c101114 */
[----:B------:R-:W-:-:S03]  /*283a0*/  SHF.R.S32.HI R8, RZ, 0x1f, R68 ;  /* 0x0000001fff087819 */ /* 0x000fc60000011444 */
[----:B------:R1:W-:Y:S01]  /*283b0*/  @P3 STG.E.U8 desc[UR20][R4.64], R11 ;  /* 0x0000000b04003986 */ /* 0x0003e2000c101114 */
[----:B----4-:R-:W-:Y:S01]  /*283c0*/  ISETP.GE.AND P3, PT, R7, UR6, PT ;  /* 0x0000000607007c0c */ /* 0x010fe2000bf66270 */
[----:B------:R-:W4:Y:S01]  /*283d0*/  LDCU UR6, c[0x0][0x398] ;  /* 0x00007300ff0677ac */ /* 0x000f220008000800 */
[----:B------:R-:W-:Y:S02]  /*283e0*/  IADD3 R6, P5, PT, R68, R145, RZ ;  /* 0x0000009144067210 */ /* 0x000fe40007fbe0ff */
[----:B------:R-:W-:Y:S01]  /*283f0*/  ISETP.LT.AND P6, PT, R144, UR9, !P4 ;  /* 0x0000000990007c0c */ /* 0x000fe2000e7c1270 */
[----:B------:R-:W4:Y:S01]  /*28400*/  LDCU UR9, c[0x0][0x398] ;  /* 0x00007300ff0977ac */ /* 0x000f220008000800 */
[----:B0-----:R-:W-:Y:S01]  /*28410*/  ISETP.LT.AND P4, PT, R160, UR12, !P4 ;  /* 0x0000000ca0007c0c */ /* 0x001fe2000e781270 */
[----:B------:R-:W-:Y:S01]  /*28420*/  IMAD.X R7, R8, 0x1, R161, P5 ;  /* 0x0000000108077824 */ /* 0x000fe200028e06a1 */
[C---:B---3--:R-:W-:Y:S01]  /*28430*/  IADD3 R2, P5, PT, R68.reuse, R164, RZ ;  /* 0x000000a444027210 */ /* 0x048fe20007fbe0ff */
[----:B------:R-:W-:Y:S01]  /*28440*/  VIADD R68, R68, UR32 ;  /* 0x0000002044447c36 */ /* 0x000fe20008000000 */
[----:B------:R-:W-:Y:S01]  /*28450*/  F2FP.SATFINITE.E5M2.F32.PACK_AB_MERGE_C R97, R97, R96, RZ ;  /* 0x000000606161723e */ /* 0x000fe200048060ff */
[----:B-1----:R-:W-:Y:S01]  /*28460*/  VIADD R4, R0, 0x20 ;  /* 0x0000002000047836 */ /* 0x002fe20000000000 */
[----:B------:R-:W0:Y:S01]  /*28470*/  LDCU UR12, c[0x0][0x398] ;  /* 0x00007300ff0c77ac */ /* 0x000e220008000800 */
[----:B------:R-:W-:Y:S01]  /*28480*/  IMAD.X R3, R8, 0x1, R165, P5 ;  /* 0x0000000108037824 */ /* 0x000fe200028e06a5 */
[----:B------:R-:W-:-:S02]  /*28490*/  SHF.R.S32.HI R8, RZ, 0x1f, R68 ;  /* 0x0000001fff087819 */ /* 0x000fc40000011444 */
[----:B--2---:R-:W-:Y:S01]  /*284a0*/  ISETP.GE.AND P5, PT, R4, UR4, PT ;  /* 0x0000000404007c0c */ /* 0x004fe2000bfa6270 */
[----:B------:R-:W-:Y:S01]  /*284b0*/  @P6 STG.E.U8 desc[UR20][R6.64], R33 ;  /* 0x0000002106006986 */ /* 0x000fe2000c101114 */
[----:B------:R-:W-:Y:S01]  /*284c0*/  IADD3 R4, P6, PT, R68, R145, RZ ;  /* 0x0000009144047210 */ /* 0x000fe20007fde0ff */
[----:B------:R-:W1:Y:S02]  /*284d0*/  LDCU UR4, c[0x0][0x39c] ;  /* 0x00007380ff0477ac */ /* 0x000e640008000800 */
[----:B------:R2:W-:Y:S01]  /*284e0*/  @P4 STG.E.U8 desc[UR20][R2.64], R97 ;  /* 0x0000006102004986 */ /* 0x0005e2000c101114 */
[----:B------:R-:W-:Y:S01]  /*284f0*/  ISETP.LT.AND P4, PT, R144, UR10, !P1 ;  /* 0x0000000a90007c0c */ /* 0x000fe2000cf81270 */
[----:B------:R-:W-:Y:S01]  /*28500*/  IMAD.X R5, R8, 0x1, R161, P6 ;  /* 0x0000000108057824 */ /* 0x000fe200030e06a1 */
[----:B----4-:R-:W-:Y:S01]  /*28510*/  ISETP.LT.AND P1, PT, R160, UR6, !P1 ;  /* 0x00000006a0007c0c */ /* 0x010fe2000cf21270 */
[----:B------:R-:W3:Y:S01]  /*28520*/  LDCU UR10, c[0x0][0x398] ;  /* 0x00007300ff0a77ac */ /* 0x000ee20008000800 */
[----:B------:R-:W-:-:S02]  /*28530*/  PRMT R9, R33, 0x9910, RZ ;  /* 0x0000991021097816 */ /* 0x000fc400000000ff */
[----:B------:R-:W-:Y:S01]  /*28540*/  PRMT R11, R97, 0x9910, RZ ;  /* 0x00009910610b7816 */ /* 0x000fe200000000ff */
[----:B------:R-:W-:Y:S01]  /*28550*/  VIADD R10, R0, 0x21 ;  /* 0x00000021000a7836 */ /* 0x000fe20000000000 */
[C---:B--2---:R-:W-:Y:S01]  /*28560*/  IADD3 R2, P6, PT, R68.reuse, R164, RZ ;  /* 0x000000a444027210 */ /* 0x044fe20007fde0ff */
[----:B------:R-:W2:Y:S01]  /*28570*/  LDCU UR6, c[0x0][0x39c] ;  /* 0x00007380ff0677ac */ /* 0x000ea20008000800 */
[----:B------:R-:W-:Y:S01]  /*28580*/  SHF.R.S32.HI R9, RZ, 0x8, R9 ;  /* 0x00000008ff097819 */ /* 0x000fe20000011409 */
[----:B------:R-:W-:Y:S01]  /*28590*/  VIADD R68, R68, UR32 ;  /* 0x0000002044447c36 */ /* 0x000fe20008000000 */
[----:B------:R-:W-:Y:S01]  /*285a0*/  SHF.R.S32.HI R11, RZ, 0x8, R11 ;  /* 0x00000008ff0b7819 */ /* 0x000fe2000001140b */
[----:B------:R-:W-:Y:S02]  /*285b0*/  IMAD.X R3, R8, 0x1, R165, P6 ;  /* 0x0000000108037824 */ /* 0x000fe400030e06a5 */
[----:B------:R4:W-:Y:S01]  /*285c0*/  @P4 STG.E.U8 desc[UR20][R4.64], R9 ;  /* 0x0000000904004986 */ /* 0x0009e2000c101114 */
[----:B------:R-:W-:Y:S01]  /*285d0*/  ISETP.LT.AND P4, PT, R144, UR9, !P2 ;  /* 0x0000000990007c0c */ /* 0x000fe2000d781270 */
[----:B------:R-:W2:Y:S01]  /*285e0*/  LDCU UR9, c[0x0][0x398] ;  /* 0x00007300ff0977ac */ /* 0x000ea20008000800 */
[----:B------:R-:W-:Y:S01]  /*285f0*/  SHF.R.S32.HI R8, RZ, 0x1f, R68 ;  /* 0x0000001fff087819 */ /* 0x000fe20000011444 */
[----:B------:R2:W-:Y:S01]  /*28600*/  @P1 STG.E.U8 desc[UR20][R2.64], R11 ;  /* 0x0000000b02001986 */ /* 0x0005e2000c101114 */
[----:B------:R-:W-:-:S02]  /*28610*/  IADD3 R6, P1, PT, R68, R145, RZ ;  /* 0x0000009144067210 */ /* 0x000fc40007f3e0ff */
[----:B0-----:R-:W-:Y:S01]  /*28620*/  ISETP.LT.AND P2, PT, R160, UR12, !P2 ;  /* 0x0000000ca0007c0c */ /* 0x001fe2000d741270 */
[----:B------:R-:W0:Y:S02]  /*28630*/  LDCU UR12, c[0x0][0x398] ;  /* 0x00007300ff0c77ac */ /* 0x000e240008000800 */
[----:B------:R-:W-:Y:S01]  /*28640*/  IMAD.X R7, R8, 0x1, R161, P1 ;  /* 0x0000000108077824 */ /* 0x000fe200008e06a1 */
[----:B-1----:R-:W-:Y:S01]  /*28650*/  ISETP.GE.AND P1, PT, R10, UR4, PT ;  /* 0x000000040a007c0c */ /* 0x002fe2000bf26270 */
[----:B------:R-:W1:Y:S01]  /*28660*/  LDCU UR4, c[0x0][0x39c] ;  /* 0x00007380ff0477ac */ /* 0x000e620008000800 */
[C---:B----4-:R-:W-:Y:S02]  /*28670*/  IADD3 R4, P6, PT, R68.reuse, R164, RZ ;  /* 0x000000a444047210 */ /* 0x050fe40007fde0ff */
[----:B------:R-:W-:Y:S01]  /*28680*/  F2FP.SATFINITE.E5M2.F32.PACK_AB_MERGE_C R35, R35, R34, RZ ;  /* 0x000000222323723e */ /* 0x000fe200048060ff */
[----:B------:R-:W-:Y:S01]  /*28690*/  VIADD R68, R68, UR32 ;  /* 0x0000002044447c36 */ /* 0x000fe20008000000 */
[----:B------:R-:W-:Y:S01]  /*286a0*/  F2FP.SATFINITE.E5M2.F32.PACK_AB_MERGE_C R99, R99, R98, RZ ;  /* 0x000000626363723e */ /* 0x000fe200048060ff */
[----:B------:R-:W-:-:S02]  /*286b0*/  IMAD.X R5, R8, 0x1, R165, P6 ;  /* 0x0000000108057824 */ /* 0x000fc400030e06a5 */
[----:B------:R-:W-:Y:S01]  /*286c0*/  @P4 STG.E.U8 desc[UR20][R6.64], R35 ;  /* 0x0000002306004986 */ /* 0x000fe2000c101114 */
[----:B---3--:R-:W-:Y:S01]  /*286d0*/  ISETP.LT.AND P4, PT, R144, UR10, !P3 ;  /* 0x0000000a90007c0c */ /* 0x008fe2000df81270 */
[----:B------:R-:W-:Y:S01]  /*286e0*/  VIADD R10, R0, 0x22 ;  /* 0x00000022000a7836 */ /* 0x000fe20000000000 */
[----:B------:R-:W-:Y:S01]  /*286f0*/  ISETP.LT.AND P3, PT, R160, UR14, !P3 ;  /* 0x0000000ea0007c0c */ /* 0x000fe2000df61270 */
[----:B------:R3:W-:Y:S01]  /*28700*/  @P2 STG.E.U8 desc[UR20][R4.64], R99 ;  /* 0x0000006304002986 */ /* 0x0007e2000c101114 */
[----:B------:R-:W-:Y:S01]  /*28710*/  SHF.R.S32.HI R8, RZ, 0x1f, R68 ;  /* 0x0000001fff087819 */ /* 0x000fe20000011444 */
[----:B------:R-:W4:Y:S01]  /*28720*/  LDCU UR10, c[0x0][0x398] ;  /* 0x00007300ff0a77ac */ /* 0x000f220008000800 */
[----:B--2---:R-:W-:Y:S02]  /*28730*/  IADD3 R2, P2, PT, R68, R145, RZ ;  /* 0x0000009144027210 */ /* 0x004fe40007f5e0ff */
[----:B------:R-:W-:Y:S01]  /*28740*/  PRMT R9, R35, 0x9910, RZ ;  /* 0x0000991023097816 */ /* 0x000fe200000000ff */
[----:B------:R-:W2:Y:S01]  /*28750*/  LDCU UR14, c[0x0][0x398] ;  /* 0x00007300ff0e77ac */ /* 0x000ea20008000800 */
[----:B------:R-:W-:Y:S01]  /*28760*/  PRMT R11, R99, 0x9910, RZ ;  /* 0x00009910630b7816 */ /* 0x000fe200000000ff */
[----:B------:R-:W-:Y:S01]  /*28770*/  IMAD.X R3, R8, 0x1, R161, P2 ;  /* 0x0000000108037824 */ /* 0x000fe200010e06a1 */
[----:B---3--:R-:W-:-:S02]  /*28780*/  IADD3 R4, P6, PT, R68, R164, RZ ;  /* 0x000000a444047210 */ /* 0x008fc40007fde0ff */
        /* <DEDUP_REMOVED lines=29> */
[----:B----4-:R-:W-:Y:S01]  /*28960*/  ISETP.LT.AND P5, PT, R144, UR10, !P1 ;  /* 0x0000000a90007c0c */ /* 0x010fe2000cfa1270 */
[----:B------:R-:W2:Y:S01]  /*28970*/  LDCU UR4, c[0x0][0x39c] ;  /* 0x00007380ff0477ac */ /* 0x000ea20008000800 */
[----:B------:R-:W-:Y:S01]  /*28980*/  ISETP.LT.AND P1, PT, R160, UR6, !P1 ;  /* 0x00000006a0007c0c */ /* 0x000fe2000cf21270 */
        /* <DEDUP_REMOVED lines=77> */
[----:B--2---:R-:W-:Y:S01]  /*28e60*/  IADD3 R2, P6, PT, R68, R164, RZ ;  /* 0x000000a444027210 */ /* 0x004fe20007fde0ff */
[----:B------:R-:W2:Y:S01]  /*28e70*/  LDCU UR6, c[0x0][0x39c] ;  /* 0x00007380ff0677ac */ /* 0x000ea20008000800 */
[----:B------:R-:W-:Y:S02]  /*28e80*/  SHF.R.S32.HI R9, RZ, 0x8, R9 ;  /* 0x00000008ff097819 */ /* 0x000fe40000011409 */
[----:B------:R-:W-:Y:S01]  /*28e90*/  SHF.R.S32.HI R11, RZ, 0x8, R11 ;  /* 0x00000008ff0b7819 */ /* 0x000fe2000001140b */
[----:B------:R-:W-:Y:S02]  /*28ea0*/  IMAD.X R3, R8, 0x1, R165, P6 ;  /* 0x0000000108037824 */ /* 0x000fe400030e06a5 */
[----:B------:R4:W-:Y:S01]  /*28eb0*/  @P4 STG.E.U8 desc[UR20][R4.64], R9 ;  /* 0x0000000904004986 */ /* 0x0009e2000c101114 */
[----:B------:R-:W-:-:S03]  /*28ec0*/  VIADD R68, R68, UR32 ;  /* 0x0000002044447c36 */ /* 0x000fc60008000000 */
[----:B------:R1:W-:Y:S01]  /*28ed0*/  @P1 STG.E.U8 desc[UR20][R2.64], R11 ;  /* 0x0000000b02001986 */ /* 0x0003e2000c101114 */
[----:B------:R-:W-:Y:S01]  /*28ee0*/  ISETP.LT.AND P1, PT, R144, UR9, !P2 ;  /* 0x0000000990007c0c */ /* 0x000fe2000d721270 */
[----:B------:R-:W2:Y:S01]  /*28ef0*/  LDCU UR9, c[0x0][0x398] ;  /* 0x00007300ff0977ac */ /* 0x000ea20008000800 */
[----:B0-----:R-:W-:Y:S02]  /*28f00*/  ISETP.LT.AND P2, PT, R160, UR12, !P2 ;  /* 0x0000000ca0007c0c */ /* 0x001fe4000d741270 */
[----:B------:R-:W-:Y:S01]  /*28f10*/  SHF.R.S32.HI R8, RZ, 0x1f, R68 ;  /* 0x0000001fff087819 */ /* 0x000fe20000011444 */
[----:B------:R-:W0:Y:S01]  /*28f20*/  LDCU UR12, c[0x0][0x398] ;  /* 0x00007300ff0c77ac */ /* 0x000e220008000800 */
[C---:B------:R-:W-:Y:S02]  /*28f30*/  IADD3 R6, P4, PT, R68.reuse, R145, RZ ;  /* 0x0000009144067210 */ /* 0x040fe40007f9e0ff */
[----:B----4-:R-:W-:Y:S02]  /*28f40*/  IADD3 R4, P6, PT, R68, R164, RZ ;  /* 0x000000a444047210 */ /* 0x010fe40007fde0ff */
[----:B------:R-:W-:Y:S01]  /*28f50*/  F2FP.SATFINITE.E5M2.F32.PACK_AB_MERGE_C R43, R43, R42, RZ ;  /* 0x0000002a2b2b723e */ /* 0x000fe200048060ff */
[C---:B------:R-:W-:Y:S01]  /*28f60*/  IMAD.X R7, R8.reuse, 0x1, R161, P4 ;  /* 0x0000000108077824 */ /* 0x040fe200020e06a1 */
[----:B------:R-:W-:Y:S01]  /*28f70*/  F2FP.SATFINITE.E5M2.F32.PACK_AB_MERGE_C R107, R107, R106, RZ ;  /* 0x0000006a6b6b723e */ /* 0x000fe200048060ff */
[----:B------:R-:W-:Y:S01]  /*28f80*/  IMAD.X R5, R8, 0x1, R165, P6 ;  /* 0x0000000108057824 */ /* 0x000fe200030e06a5 */
[----:B-1----:R-:W-:Y:S01]  /*28f90*/  ISETP.GE.AND P4, PT, R10, UR4, PT ;  /* 0x000000040a007c0c */ /* 0x002fe2000bf86270 */
[----:B------:R-:W1:Y:S01]  /*28fa0*/  LDCU UR4, c[0x0][0x39c] ;  /* 0x00007380ff0477ac */ /* 0x000e620008000800 */
[----:B------:R-:W-:Y:S01]  /*28fb0*/  @P1 STG.E.U8 desc[UR20][R6.64], R43 ;  /* 0x0000002b06001986 */ /* 0x000fe2000c101114 */
[----:B------:R-:W-:-:S03]  /*28fc0*/  VIADD R68, R68, UR32 ;  /* 0x0000002044447c36 */ /* 0x000fc60008000000 */
[----:B------:R4:W-:Y:S01]  /*28fd0*/  @P2 STG.E.U8 desc[UR20][R4.64], R107 ;  /* 0x0000006b04002986 */ /* 0x0009e2000c101114 */
[----:B---3--:R-:W-:Y:S01]  /*28fe0*/  ISETP.LT.AND P2, PT, R144, UR10, !P3 ;  /* 0x0000000a90007c0c */ /* 0x008fe2000df41270 */
[----:B------:R-:W3:Y:S01]  /*28ff0*/  LDCU UR10, c[0x0][0x398] ;  /* 0x00007300ff0a77ac */ /* 0x000ee20008000800 */
[----:B------:R-:W-:Y:S02]  /*29000*/  ISETP.LT.AND P1, PT, R160, UR14, !P3 ;  /* 0x0000000ea0007c0c */ /* 0x000fe4000df21270 */
[----:B------:R-:W-:Y:S01]  /*29010*/  SHF.R.S32.HI R8, RZ, 0x1f, R68 ;  /* 0x0000001fff087819 */ /* 0x000fe20000011444 */
[----:B------:R-:W-:Y:S01]  /*29020*/  VIADD R9, R0, 0x2a ;  /* 0x0000002a00097836 */ /* 0x000fe20000000000 */
[----:B------:R-:W-:Y:S01]  /*29030*/  IADD3 R2, P3, PT, R68, R145, RZ ;  /* 0x0000009144027210 */ /* 0x000fe20007f7e0ff */
[----:B------:R-:W3:Y:S01]  /*29040*/  LDCU UR14, c[0x0][0x398] ;  /* 0x00007300ff0e77ac */ /* 0x000ee20008000800 */
[----:B------:R-:W-:Y:S02]  /*29050*/  PRMT R11, R43, 0x9910, RZ ;  /* 0x000099102b0b7816 */ /* 0x000fe400000000ff */
[----:B------:R-:W-:-:S02]  /*29060*/  PRMT R13, R107, 0x9910, RZ ;  /* 0x000099106b0d7816 */ /* 0x000fc400000000ff */
[-C--:B----4-:R-:W-:Y:S01]  /*29070*/  IADD3 R4, P6, PT, R68, R164.reuse, RZ ;  /* 0x000000a444047210 */ /* 0x090fe20007fde0ff */
[----:B------:R-:W-:Y:S01]  /*29080*/  IMAD.X R3, R8, 0x1, R161, P3 ;  /* 0x0000000108037824 */ /* 0x000fe200018e06a1 */
[----:B------:R-:W-:Y:S01]  /*29090*/  SHF.R.S32.HI R11, RZ, 0x8, R11 ;  /* 0x00000008ff0b7819 */ /* 0x000fe2000001140b */
[----:B------:R-:W-:Y:S01]  /*290a0*/  VIADD R68, R68, UR32 ;  /* 0x0000002044447c36 */ /* 0x000fe20008000000 */
[----:B------:R-:W-:Y:S01]  /*290b0*/  SHF.R.S32.HI R13, RZ, 0x8, R13 ;  /* 0x00000008ff0d7819 */ /* 0x000fe2000001140d */
[----:B------:R-:W-:Y:S01]  /*290c0*/  IMAD.X R5, R8, 0x1, R165, P6 ;  /* 0x0000000108057824 */ /* 0x000fe200030e06a5 */
[----:B-1----:R-:W-:Y:S01]  /*290d0*/  ISETP.GE.AND P3, PT, R9, UR4, PT ;  /* 0x0000000409007c0c */ /* 0x002fe2000bf66270 */
[----:B------:R1:W-:Y:S01]  /*290e0*/  @P2 STG.E.U8 desc[UR20][R2.64], R11 ;  /* 0x0000000b02002986 */ /* 0x0003e2000c101114 */
[----:B--2---:R-:W-:Y:S01]  /*290f0*/  ISETP.LT.AND P2, PT, R144, UR9, !P5 ;  /* 0x0000000990007c0c */ /* 0x004fe2000ef41270 */
[----:B------:R-:W2:Y:S01]  /*29100*/  LDCU UR4, c[0x0][0x39c] ;  /* 0x00007380ff0477ac */ /* 0x000ea20008000800 */
[----:B0-----:R-:W-:Y:S01]  /*29110*/  ISETP.LT.AND P5, PT, R160, UR12, !P5 ;  /* 0x0000000ca0007c0c */ /* 0x001fe2000efa1270 */
[----:B------:R0:W-:Y:S01]  /*29120*/  @P1 STG.E.U8 desc[UR20][R4.64], R13 ;  /* 0x0000000d04001986 */ /* 0x0001e2000c101114 */
[----:B------:R-:W-:Y:S01]  /*29130*/  SHF.R.S32.HI R10, RZ, 0x1f, R68 ;  /* 0x0000001fff0a7819 */ /* 0x000fe20000011444 */
[----:B------:R-:W-:Y:S01]  /*29140*/  VIADD R9, R0, 0x2b ;  /* 0x0000002b00097836 */ /* 0x000fe20000000000 */
[C---:B------:R-:W-:Y:S01]  /*29150*/  IADD3 R6, P1, PT, R68.reuse, R145, RZ ;  /* 0x0000009144067210 */ /* 0x040fe20007f3e0ff */
[----:B------:R-:W4:Y:S01]  /*29160*/  LDCU UR9, c[0x0][0x398] ;  /* 0x00007300ff0977ac */ /* 0x000f220008000800 */
[----:B------:R-:W-:-:S02]  /*29170*/  IADD3 R8, P6, PT, R68, R164, RZ ;  /* 0x000000a444087210 */ /* 0x000fc40007fde0ff */
[----:B------:R-:W-:Y:S01]  /*29180*/  F2FP.SATFINITE.E5M2.F32.PACK_AB_MERGE_C R45, R45, R44, RZ ;  /* 0x0000002c2d2d723e */ /* 0x000fe200048060ff */
[C---:B------:R-:W-:Y:S01]  /*29190*/  IMAD.X R7, R10.reuse, 0x1, R161, P1 ;  /* 0x000000010a077824 */ /* 0x040fe200008e06a1 */
[----:B------:R-:W-:Y:S01]  /*291a0*/  ISETP.GE.AND P1, PT, R9, UR6, PT ;  /* 0x0000000609007c0c */ /* 0x000fe2000bf26270 */
[----:B------:R-:W-:Y:S01]  /*291b0*/  IMAD.X R9, R10, 0x1, R165, P6 ;  /* 0x000000010a097824 */ /* 0x000fe200030e06a5 */
[----:B------:R-:W-:Y:S01]  /*291c0*/  F2FP.SATFINITE.E5M2.F32.PACK_AB_MERGE_C R109, R109, R108, RZ ;  /* 0x0000006c6d6d723e */ /* 0x000fe200048060ff */
[----:B------:R-:W-:Y:S01]  /*291d0*/  VIADD R68, R68, UR32 ;  /* 0x0000002044447c36 */ /* 0x000fe20008000000 */
[----:B------:R-:W4:Y:S01]  /*291e0*/  LDCU UR12, c[0x0][0x398] ;  /* 0x00007300ff0c77ac */ /* 0x000f220008000800 */
[----:B---3--:R-:W-:Y:S01]  /*291f0*/  ISETP.LT.AND P6, PT, R144, UR10, !P4 ;  /* 0x0000000a90007c0c */ /* 0x008fe2000e7c1270 */
[----:B------:R-:W-:Y:S01]  /*29200*/  @P2 STG.E.U8 desc[UR20][R6.64], R45 ;  /* 0x0000002d06002986 */ /* 0x000fe2000c101114 */
[----:B-1----:R-:W-:Y:S01]  /*29210*/  VIADD R3, R0, 0x2c ;  /* 0x0000002c00037836 */ /* 0x002fe20000000000 */
[----:B------:R-:W-:Y:S01]  /*29220*/  SHF.R.S32.HI R10, RZ, 0x1f, R68 ;  /* 0x0000001fff0a7819 */ /* 0x000fe20000011444 */
[----:B------:R-:W1:Y:S01]  /*29230*/  LDCU UR6, c[0x0][0x39c] ;  /* 0x00007380ff0677ac */ /* 0x000e620008000800 */
[----:B------:R3:W-:Y:S01]  /*29240*/  @P5 STG.E.U8 desc[UR20][R8.64], R109 ;  /* 0x0000006d08005986 */ /* 0x0007e2000c101114 */
[----:B------:R-:W-:-:S02]  /*29250*/  IADD3 R2, P5, PT, R68, R145, RZ ;  /* 0x0000009144027210 */ /* 0x000fc40007fbe0ff */
[----:B0-----:R-:W-:Y:S01]  /*29260*/  PRMT R4, R45, 0x9910, RZ ;  /* 0x000099102d047816 */ /* 0x001fe200000000ff */
[----:B------:R-:W0:Y:S01]  /*29270*/  LDCU UR10, c[0x0][0x398] ;  /* 0x00007300ff0a77ac */ /* 0x000e220008000800 */
[----:B--2---:R-:W-:Y:S01]  /*29280*/  ISETP.GE.AND P2, PT, R3, UR4, PT ;  /* 0x0000000403007c0c */ /* 0x004fe2000bf46270 */
[----:B------:R-:W-:Y:S01]  /*29290*/  IMAD.X R3, R10, 0x1, R161, P5 ;  /* 0x000000010a037824 */ /* 0x000fe200028e06a1 */
[----:B------:R-:W2:Y:S01]  /*292a0*/  LDCU UR4, c[0x0][0x39c] ;  /* 0x00007380ff0477ac */ /* 0x000ea20008000800 */
[----:B---3--:R-:W-:Y:S02]  /*292b0*/  SHF.R.S32.HI R9, RZ, 0x8, R4 ;  /* 0x00000008ff097819 */ /* 0x008fe40000011404 */
[----:B----4-:R-:W-:Y:S01]  /*292c0*/  ISETP.LT.AND P5, PT, R160, UR9, !P4 ;  /* 0x00000009a0007c0c */ /* 0x010fe2000e7a1270 */
[----:B------:R-:W3:Y:S02]  /*292d0*/  LDCU UR9, c[0x0][0x398] ;  /* 0x00007300ff0977ac */ /* 0x000ee40008000800 */
[----:B------:R4:W-:Y:S01]  /*292e0*/  @P6 STG.E.U8 desc[UR20][R2.64], R9 ;  /* 0x0000000902006986 */ /* 0x0009e2000c101114 */
[C---:B------:R-:W-:Y:S01]  /*292f0*/  IADD3 R4, P6, PT, R68.reuse, R164, RZ ;  /* 0x000000a444047210 */ /* 0x040fe20007fde0ff */
[----:B------:R-:W-:Y:S01]  /*29300*/  VIADD R68, R68, UR32 ;  /* 0x0000002044447c36 */ /* 0x000fe20008000000 */
[----:B------:R-:W-:-:S02]  /*29310*/  PRMT R11, R109, 0x9910, RZ ;  /* 0x000099106d0b7816 */ /* 0x000fc400000000ff */
[----:B------:R-:W-:Y:S01]  /*29320*/  ISETP.LT.AND P4, PT, R144, UR12, !P3 ;  /* 0x0000000c90007c0c */ /* 0x000fe2000df81270 */
[----:B------:R-:W-:Y:S01]  /*29330*/  IMAD.X R5, R10, 0x1, R165, P6 ;  /* 0x000000010a057824 */ /* 0x000fe200030e06a5 */
[----:B------:R-:W-:Y:S01]  /*29340*/  SHF.R.S32.HI R8, RZ, 0x1f, R68 ;  /* 0x0000001fff087819 */ /* 0x000fe20000011444 */
[----:B------:R-:W0:Y:S01]  /*29350*/  LDCU UR12, c[0x0][0x398] ;  /* 0x00007300ff0c77ac */ /* 0x000e220008000800 */
[----:B------:R-:W-:Y:S02]  /*29360*/  IADD3 R6, P6, PT, R68, R145, RZ ;  /* 0x0000009144067210 */ /* 0x000fe40007fde0ff */
[----:B------:R-:W-:Y:S01]  /*29370*/  SHF.R.S32.HI R11, RZ, 0x8, R11 ;  /* 0x00000008ff0b7819 */ /* 0x000fe2000001140b */
[----:B----4-:R-:W-:Y:S01]  /*29380*/  VIADD R2, R0, 0x2d ;  /* 0x0000002d00027836 */ /* 0x010fe20000000000 */
[----:B------:R-:W-:Y:S01]  /*29390*/  ISETP.LT.AND P3, PT, R160, UR14, !P3 ;  /* 0x0000000ea0007c0c */ /* 0x000fe2000df61270 */
[----:B------:R-:W-:Y:S01]  /*293a0*/  IMAD.X R7, R8, 0x1, R161, P6 ;  /* 0x0000000108077824 */ /* 0x000fe200030e06a1 */
[----:B------:R-:W-:Y:S01]  /*293b0*/  F2FP.SATFINITE.E5M2.F32.PACK_AB_MERGE_C R47, R47, R46, RZ ;  /* 0x0000002e2f2f723e */ /* 0x000fe200048060ff */
[----:B------:R-:W-:Y:S01]  /*293c0*/  @P5 STG.E.U8 desc[UR20][R4.64], R11 ;  /* 0x0000000b04005986 */ /* 0x000fe2000c101114 */
[----:B--2---:R-:W-:Y:S01]  /*293d0*/  ISETP.GE.AND P6, PT, R2, UR4, PT ;  /* 0x0000000402007c0c */ /* 0x004fe2000bfc6270 */
[----:B------:R-:W-:Y:S01]  /*293e0*/  VIADD R3, R0, 0x2e ;  /* 0x0000002e00037836 */ /* 0x000fe20000000000 */
[----:B------:R-:W-:Y:S01]  /*293f0*/  IADD3 R2, P5, PT, R68, R164, RZ ;  /* 0x000000a444027210 */ /* 0x000fe20007fbe0ff */
[----:B------:R2:W-:Y:S01]  /*29400*/  @P4 STG.E.U8 desc[UR20][R6.64], R47 ;  /* 0x0000002f06004986 */ /* 0x0005e2000c101114 */
[----:B------:R-:W-:Y:S01]  /*29410*/  F2FP.SATFINITE.E5M2.F32.PACK_AB_MERGE_C R111, R111, R110, RZ ;  /* 0x0000006e6f6f723e */ /* 0x000fe200048060ff */
[----:B------:R-:W4:Y:S01]  /*29420*/  LDCU UR4, c[0x0][0x39c] ;  /* 0x00007380ff0477ac */ /* 0x000f220008000800 */
[----:B-1----:R-:W-:Y:S01]  /*29430*/  ISETP.GE.AND P4, PT, R3, UR6, PT ;  /* 0x0000000603007c0c */ /* 0x002fe2000bf86270 */
[----:B------:R-:W-:-:S02]  /*29440*/  IMAD.X R3, R8, 0x1, R165, P5 ;  /* 0x0000000108037824 */ /* 0x000fc400028e06a5 */
[----:B------:R-:W-:Y:S01]  /*29450*/  VIADD R68, R68, UR32 ;  /* 0x0000002044447c36 */ /* 0x000fe20008000000 */
[----:B0-----:R-:W-:Y:S01]  /*29460*/  ISETP.LT.AND P5, PT, R144, UR10, !P1 ;  /* 0x0000000a90007c0c */ /* 0x001fe2000cfa1270 */
[----:B------:R-:W0:Y:S01]  /*29470*/  LDCU UR6, c[0x0][0x398] ;  /* 0x00007300ff0677ac */ /* 0x000e220008000800 */
[----:B------:R1:W-:Y:S01]  /*29480*/  @P3 STG.E.U8 desc[UR20][R2.64], R111 ;  /* 0x0000006f02003986 */ /* 0x0003e2000c101114 */
[----:B------:R-:W-:Y:S02]  /*29490*/  PRMT R9, R47, 0x9910, RZ ;  /* 0x000099102f097816 */ /* 0x000fe400000000ff */
[----:B--2---:R-:W-:Y:S01]  /*294a0*/  SHF.R.S32.HI R6, RZ, 0x1f, R68 ;  /* 0x0000001fff067819 */ /* 0x004fe20000011444 */
[----:B------:R-:W2:Y:S01]  /*294b0*/  LDCU UR10, c[0x0][0x398] ;  /* 0x00007300ff0a77ac */ /* 0x000ea20008000800 */
[----:B------:R-:W-:Y:S02]  /*294c0*/  IADD3 R4, P3, PT, R68, R145, RZ ;  /* 0x0000009144047210 */ /* 0x000fe40007f7e0ff */
[----:B------:R-:W-:-:S03]  /*294d0*/  SHF.R.S32.HI R9, RZ, 0x8, R9 ;  /* 0x00000008ff097819 */ /* 0x000fc60000011409 */
[----:B------:R-:W-:Y:S01]  /*294e0*/  IMAD.X R5, R6, 0x1, R161, P3 ;  /* 0x0000000106057824 */ /* 0x000fe200018e06a1 */
[----:B---3--:R-:W-:Y:S01]  /*294f0*/  ISETP.LT.AND P1, PT, R160, UR9, !P1 ;  /* 0x00000009a0007c0c */ /* 0x008fe2000cf21270 */
[----:B------:R-:W3:Y:S01]  /*29500*/  LDCU UR9, c[0x0][0x398] ;  /* 0x00007300ff0977ac */ /* 0x000ee20008000800 */
[----:B------:R-:W-:Y:S02]  /*29510*/  PRMT R11, R111, 0x9910, RZ ;  /* 0x000099106f0b7816 */ /* 0x000fe400000000ff */
[----:B------:R2:W-:Y:S01]  /*29520*/  @P5 STG.E.U8 desc[UR20][R4.64], R9 ;  /* 0x0000000904005986 */ /* 0x0005e2000c101114 */
[C---:B-1----:R-:W-:Y:S02]  /*29530*/  IADD3 R2, P5, PT, R68.reuse, R164, RZ ;  /* 0x000000a444027210 */ /* 0x042fe40007fbe0ff */
[----:B------:R-:W-:Y:S01]  /*29540*/  SHF.R.S32.HI R11, RZ, 0x8, R11 ;  /* 0x00000008ff0b7819 */ /* 0x000fe2000001140b */
[----:B------:R-:W-:Y:S02]  /*29550*/  VIADD R68, R68, UR32 ;  /* 0x0000002044447c36 */ /* 0x000fe40008000000 */
[----:B------:R-:W-:Y:S01]  /*29560*/  IMAD.X R3, R6, 0x1, R165, P5 ;  /* 0x0000000106037824 */ /* 0x000fe200028e06a5 */
[----:B0-----:R-:W-:Y:S01]  /*29570*/  ISETP.LT.AND P3, PT, R144, UR6, !P2 ;  /* 0x0000000690007c0c */ /* 0x001fe2000d761270 */
[----:B--2---:R-:W-:-:S03]  /*29580*/  VIADD R4, R0, 0x2f ;  /* 0x0000002f00047836 */ /* 0x004fc60000000000 */
[----:B------:R0:W-:Y:S01]  /*29590*/  @P1 STG.E.U8 desc[UR20][R2.64], R11 ;  /* 0x0000000b02001986 */ /* 0x0001e2000c101114 */
[----:B------:R-:W-:Y:S02]  /*295a0*/  SHF.R.S32.HI R10, RZ, 0x1f, R68 ;  /* 0x0000001fff0a7819 */ /* 0x000fe40000011444 */
[----:B------:R-:W-:Y:S01]  /*295b0*/  F2FP.SATFINITE.E5M2.F32.PACK_AB_MERGE_C R49, R49, R48, RZ ;  /* 0x000000303131723e */ /* 0x000fe200048060ff */
[----:B------:R-:W-:Y:S01]  /*295c0*/  VIADD R8, R68, UR32 ;  /* 0x0000002044087c36 */ /* 0x000fe20008000000 */
[----:B----4-:R-:W-:Y:S01]  /*295d0*/  ISETP.GE.AND P1, PT, R4, UR4, PT ;  /* 0x0000000404007c0c */ /* 0x010fe2000bf26270 */
[----:B------:R-:W1:Y:S01]  /*295e0*/  LDCU UR4, c[0x0][0x39c] ;  /* 0x00007380ff0477ac */ /* 0x000e620008000800 */
[----:B------:R-:W-:Y:S02]  /*295f0*/  IADD3 R6, P5, PT, R68, R145, RZ ;  /* 0x0000009144067210 */ /* 0x000fe40007fbe0ff */
[----:B------:R-:W-:Y:S01]  /*29600*/  ISETP.LT.AND P2, PT, R160, UR10, !P2 ;  /* 0x0000000aa0007c0c */ /* 0x000fe2000d741270 */
[----:B------:R-:W2:Y:S02]  /*29610*/  LDCU UR6, c[0x0][0x398] ;  /* 0x00007300ff0677ac */ /* 0x000ea40008000800 */
[----:B------:R-:W-:Y:S01]  /*29620*/  IMAD.X R7, R10, 0x1, R161, P5 ;  /* 0x000000010a077824 */ /* 0x000fe200028e06a1 */
[----:B------:R-:W-:-:S02]  /*29630*/  IADD3 R4, P5, PT, R68, R164, RZ ;  /* 0x000000a444047210 */ /* 0x000fc40007fbe0ff */
[----:B------:R-:W-:Y:S01]  /*29640*/  F2FP.SATFINITE.E5M2.F32.PACK_AB_MERGE_C R113, R113, R112, RZ ;  /* 0x000000707171723e */ /* 0x000fe200048060ff */
[----:B------:R-:W-:Y:S01]  /*29650*/  VIADD R13, R0, 0x31 ;  /* 0x00000031000d7836 */ /* 0x000fe20000000000 */
[----:B------:R4:W-:Y:S01]  /*29660*/  @P3 STG.E.U8 desc[UR20][R6.64], R49 ;  /* 0x0000003106003986 */ /* 0x0009e2000c101114 */
[----:B---3--:R-:W-:Y:S01]  /*29670*/  ISETP.LT.AND P3, PT, R144, UR9, !P6 ;  /* 0x0000000990007c0c */ /* 0x008fe2000f761270 */
[----:B------:R-:W-:Y:S01]  /*29680*/  IMAD.X R5, R10, 0x1, R165, P5 ;  /* 0x000000010a057824 */ /* 0x000fe200028e06a5 */
[----:B------:R-:W-:Y:S01]  /*29690*/  SHF.R.S32.HI R12, RZ, 0x1f, R8 ;  /* 0x0000001fff0c7819 */ /* 0x000fe20000011408 */
[----:B------:R-:W3:Y:S01]  /*296a0*/  LDCU UR9, c[0x0][0x398] ;  /* 0x00007300ff0977ac */ /* 0x000ee20008000800 */
[----:B0-----:R-:W-:Y:S02]  /*296b0*/  IADD3 R2, P5, PT, R8, R145, RZ ;  /* 0x0000009108027210 */ /* 0x001fe40007fbe0ff */
[----:B------:R-:W-:Y:S01]  /*296c0*/  PRMT R9, R49, 0x9910, RZ ;  /* 0x0000991031097816 */ /* 0x000fe200000000ff */
[----:B------:R-:W-:Y:S01]  /*296d0*/  @P2 STG.E.U8 desc[UR20][R4.64], R113 ;  /* 0x0000007104002986 */ /* 0x000fe2000c101114 */
[----:B------:R-:W-:Y:S01]  /*296e0*/  F2FP.SATFINITE.E5M2.F32.PACK_AB_MERGE_C R51, R51, R50, RZ ;  /* 0x000000323333723e */ /* 0x000fe200048060ff */
[----:B------:R-:W0:Y:S01]  /*296f0*/  LDCU UR10, c[0x0][0x398] ;  /* 0x00007300ff0a77ac */ /* 0x000e220008000800 */
[----:B----4-:R-:W-:Y:S01]  /*29700*/  VIADD R6, R0, 0x30 ;  /* 0x0000003000067836 */ /* 0x010fe20000000000 */
[----:B------:R-:W-:Y:S01]  /*29710*/  SHF.R.S32.HI R9, RZ, 0x8, R9 ;  /* 0x00000008ff097819 */ /* 0x000fe20000011409 */
[----:B------:R-:W-:-:S03]  /*29720*/  IMAD.X R3, R12, 0x1, R161, P5 ;  /* 0x000000010c037824 */ /* 0x000fc600028e06a1 */
[----:B-1----:R-:W-:Y:S01]  /*29730*/  ISETP.GE.AND P2, PT, R6, UR4, PT ;  /* 0x0000000406007c0c */ /* 0x002fe2000bf46270 */
[----:B------:R-:W1:Y:S01]  /*29740*/  LDCU UR4, c[0x0][0x39c] ;  /* 0x00007380ff0477ac */ /* 0x000e620008000800 */
[----:B------:R4:W-:Y:S01]  /*29750*/  @P3 STG.E.U8 desc[UR20][R2.64], R9 ;  /* 0x0000000902003986 */ /* 0x0009e2000c101114 */
[C---:B------:R-:W-:Y:S01]  /*29760*/  IADD3 R6, P3, PT, R8.reuse, R164, RZ ;  /* 0x000000a408067210 */ /* 0x040fe20007f7e0ff */
[----:B------:R-:W-:Y:S01]  /*29770*/  VIADD R8, R8, UR32 ;  /* 0x0000002008087c36 */ /* 0x000fe20008000000 */
[----:B--2---:R-:W-:Y:S01]  /*29780*/  ISETP.LT.AND P6, PT, R160, UR6, !P6 ;  /* 0x00000006a0007c0c */ /* 0x004fe2000f7c1270 */
[----:B------:R-:W2:Y:S02]  /*29790*/  LDCU UR6, c[0x0][0x398] ;  /* 0x00007300ff0677ac */ /* 0x000ea40008000800 */
[----:B------:R-:W-:Y:S01]  /*297a0*/  IMAD.X R7, R12, 0x1, R165, P3 ;  /* 0x000000010c077824 */ /* 0x000fe200018e06a5 */
[----:B------:R-:W-:Y:S02]  /*297b0*/  SHF.R.S32.HI R10, RZ, 0x1f, R8 ;  /* 0x0000001fff0a7819 */ /* 0x000fe40000011408 */
[----:B----4-:R-:W-:-:S02]  /*297c0*/  IADD3 R2, P3, PT, R8, R145, RZ ;  /* 0x0000009108027210 */ /* 0x010fc40007f7e0ff */
[----:B------:R-:W-:Y:S02]  /*297d0*/  PRMT R11, R113, 0x9910, RZ ;  /* 0x00009910710b7816 */ /* 0x000fe400000000ff */
[----:B------:R-:W-:Y:S01]  /*297e0*/  ISETP.LT.AND P5, PT, R144, UR12, !P4 ;  /* 0x0000000c90007c0c */ /* 0x000fe2000e7a1270 */
[----:B------:R-:W-:Y:S01]  /*297f0*/  IMAD.X R3, R10, 0x1, R161, P3 ;  /* 0x000000010a037824 */ /* 0x000fe200018e06a1 */
[----:B---3--:R-:W-:Y:S01]  /*29800*/  ISETP.LT.AND P4, PT, R160, UR9, !P4 ;  /* 0x00000009a0007c0c */ /* 0x008fe2000e781270 */
[----:B------:R-:W3:Y:S01]  /*29810*/  LDCU UR9, c[0x0][0x398] ;  /* 0x00007300ff0977ac */ /* 0x000ee20008000800 */
[----:B-1----:R-:W-:Y:S02]  /*29820*/  ISETP.GE.AND P3, PT, R13, UR4, PT ;  /* 0x000000040d007c0c */ /* 0x002fe4000bf66270 */
[----:B------:R-:W-:Y:S01]  /*29830*/  SHF.R.S32.HI R11, RZ, 0x8, R11 ;  /* 0x00000008ff0b7819 */ /* 0x000fe2000001140b */
[----:B------:R-:W1:Y:S04]  /*29840*/  LDCU UR4, c[0x0][0x39c] ;  /* 0x00007380ff0477ac */ /* 0x000e680008000800 */
[----:B------:R4:W-:Y:S01]  /*29850*/  @P6 STG.E.U8 desc[UR20][R6.64], R11 ;  /* 0x0000000b06006986 */ /* 0x0009e2000c101114 */
[C---:B------:R-:W-:Y:S01]  /*29860*/  IADD3 R4, P6, PT, R8.reuse, R164, RZ ;  /* 0x000000a408047210 */ /* 0x040fe20007fde0ff */
[----:B------:R-:W-:Y:S01]  /*29870*/  VIADD R8, R8, UR32 ;  /* 0x0000002008087c36 */ /* 0x000fe20008000000 */
[----:B------:R-:W-:Y:S01]  /*29880*/  F2FP.SATFINITE.E5M2.F32.PACK_AB_MERGE_C R115, R115, R114, RZ ;  /* 0x000000727373723e */ /* 0x000fe200048060ff */
[----:B------:R0:W-:Y:S01]  /*29890*/  @P5 STG.E.U8 desc[UR20][R2.64], R51 ;  /* 0x0000003302005986 */ /* 0x0001e2000c101114 */
[----:B--2---:R-:W-:Y:S01]  /*298a0*/  ISETP.LT.AND P5, PT, R144, UR6, !P1 ;  /* 0x0000000690007c0c */ /* 0x004fe2000cfa1270 */
[----:B------:R-:W-:Y:S01]  /*298b0*/  IMAD.X R5, R10, 0x1, R165, P6 ;  /* 0x000000010a057824 */ /* 0x000fe200030e06a5 */
[----:B------:R-:W2:Y:S01]  /*298c0*/  LDCU UR6, c[0x0][0x39c] ;  /* 0x00007380ff0677ac */ /* 0x000ea20008000800 */
[----:B------:R-:W-:Y:S01]  /*298d0*/  SHF.R.S32.HI R10, RZ, 0x1f, R8 ;  /* 0x0000001fff0a7819 */ /* 0x000fe20000011408 */
[----:B------:R-:W2:Y:S01]  /*298e0*/  LDCU UR12, c[0x0][0x398] ;  /* 0x00007300ff0c77ac */ /* 0x000ea20008000800 */
[----:B----4-:R-:W-:Y:S01]  /*298f0*/  VIADD R7, R0, 0x32 ;  /* 0x0000003200077836 */ /* 0x010fe20000000000 */
[----:B------:R-:W-:Y:S01]  /*29900*/  IADD3 R6, P6, PT, R8, R145, RZ ;  /* 0x0000009108067210 */ /* 0x000fe20007fde0ff */
[----:B------:R4:W-:Y:S01]  /*29910*/  @P4 STG.E.U8 desc[UR20][R4.64], R115 ;  /* 0x0000007304004986 */ /* 0x0009e2000c101114 */
[----:B---3--:R-:W-:Y:S01]  /*29920*/  ISETP.LT.AND P1, PT, R160, UR9, !P1 ;  /* 0x00000009a0007c0c */ /* 0x008fe2000cf21270 */
[----:B------:R-:W3:Y:S01]  /*29930*/  LDCU UR9, c[0x0][0x398] ;  /* 0x00007300ff0977ac */ /* 0x000ee20008000800 */
[----:B-1----:R-:W-:Y:S01]  /*29940*/  ISETP.GE.AND P4, PT, R7, UR4, PT ;  /* 0x0000000407007c0c */ /* 0x002fe2000bf86270 */
[----:B------:R-:W-:Y:S01]  /*29950*/  IMAD.X R7, R10, 0x1, R161, P6 ;  /* 0x000000010a077824 */ /* 0x000fe200030e06a1 */
[----:B------:R-:W-:Y:S01]  /*29960*/  PRMT R9, R51, 0x9910, RZ ;  /* 0x0000991033097816 */ /* 0x000fe200000000ff */
[----:B------:R-:W1:Y:S01]  /*29970*/  LDCU UR4, c[0x0][0x39c] ;  /* 0x00007380ff0477ac */ /* 0x000e620008000800 */
[----:B0-----:R-:W-:-:S02]  /*29980*/  IADD3 R2, P6, PT, R8, R164, RZ ;  /* 0x000000a408027210 */ /* 0x001fc40007fde0ff */
[----:B------:R-:W-:Y:S02]  /*29990*/  PRMT R11, R115, 0x9910, RZ ;  /* 0x00009910730b7816 */ /* 0x000fe400000000ff */
[----:B------:R-:W-:Y:S01]  /*299a0*/  SHF.R.S32.HI R9, RZ, 0x8, R9 ;  /* 0x00000008ff097819 */ /* 0x000fe20000011409 */
[----:B------:R-:W-:Y:S01]  /*299b0*/  IMAD.X R3, R10, 0x1, R165, P6 ;  /* 0x000000010a037824 */ /* 0x000fe200030e06a5 */
[----:B------:R-:W-:Y:S01]  /*299c0*/  SHF.R.S32.HI R11, RZ, 0x8, R11 ;  /* 0x00000008ff0b7819 */ /* 0x000fe2000001140b */
[----:B----4-:R-:W-:Y:S02]  /*299d0*/  VIADD R5, R0, 0x33 ;  /* 0x0000003300057836 */ /* 0x010fe40000000000 */
[----:B------:R-:W-:Y:S01]  /*299e0*/  VIADD R8, R8, UR32 ;  /* 0x0000002008087c36 */ /* 0x000fe20008000000 */
[----:B------:R0:W-:Y:S04]  /*299f0*/  @P5 STG.E.U8 desc[UR20][R6.64], R9 ;  /* 0x0000000906005986 */ /* 0x0001e8000c101114 */
[----:B------:R4:W-:Y:S01]  /*29a00*/  @P1 STG.E.U8 desc[UR20][R2.64], R11 ;  /* 0x0000000b02001986 */ /* 0x0009e2000c101114 */
[----:B--2---:R-:W-:Y:S01]  /*29a10*/  ISETP.GE.AND P1, PT, R5, UR6, PT ;  /* 0x0000000605007c0c */ /* 0x004fe2000bf26270 */
[----:B------:R-:W2:Y:S01]  /*29a20*/  LDCU UR6, c[0x0][0x398] ;  /* 0x00007300ff0677ac */ /* 0x000ea20008000800 */
[----:B------:R-:W-:-:S02]  /*29a30*/  SHF.R.S32.HI R10, RZ, 0x1f, R8 ;  /* 0x0000001fff0a7819 */ /* 0x000fc40000011408 */
[----:B------:R-:W-:Y:S02]  /*29a40*/  IADD3 R4, P6, PT, R8, R145, RZ ;  /* 0x0000009108047210 */ /* 0x000fe40007fde0ff */
[----:B------:R-:W-:Y:S01]  /*29a50*/  ISETP.LT.AND P5, PT, R144, UR10, !P2 ;  /* 0x0000000a90007c0c */ /* 0x000fe2000d7a1270 */
[----:B------:R-:W1:Y:S01]  /*29a60*/  LDCU UR10, c[0x0][0x398] ;  /* 0x00007300ff0a77ac */ /* 0x000e620008000800 */
[----:B------:R-:W-:Y:S01]  /*29a70*/  ISETP.LT.AND P2, PT, R160, UR12, !P2 ;  /* 0x0000000ca0007c0c */ /* 0x000fe2000d741270 */
[----:B------:R-:W-:Y:S01]  /*29a80*/  IMAD.X R5, R10, 0x1, R161, P6 ;  /* 0x000000010a057824 */ /* 0x000fe200030e06a1 */
[C---:B0-----:R-:W-:Y:S01]  /*29a90*/  IADD3 R6, P6, PT, R8.reuse, R164, RZ ;  /* 0x000000a408067210 */ /* 0x041fe20007fde0ff */
[----:B------:R-:W-:Y:S01]  /*29aa0*/  VIADD R8, R8, UR32 ;  /* 0x0000002008087c36 */ /* 0x000fe20008000000 */
[----:B------:R-:W-:Y:S01]  /*29ab0*/  F2FP.SATFINITE.E5M2.F32.PACK_AB_MERGE_C R53, R53, R52, RZ ;  /* 0x000000343535723e */ /* 0x000fe200048060ff */
[----:B----4-:R-:W-:Y:S01]  /*29ac0*/  VIADD R3, R0, 0x34 ;  /* 0x0000003400037836 */ /* 0x010fe20000000000 */
[----:B------:R-:W-:Y:S01]  /*29ad0*/  F2FP.SATFINITE.E5M2.F32.PACK_AB_MERGE_C R117, R117, R116, RZ ;  /* 0x000000747575723e */ /* 0x000fe200048060ff */
[----:B------:R-:W-:Y:S01]  /*29ae0*/  IMAD.X R7, R10, 0x1, R165, P6 ;  /* 0x000000010a077824 */ /* 0x000fe200030e06a5 */
[----:B------:R-:W-:-:S02]  /*29af0*/  SHF.R.S32.HI R10, RZ, 0x1f, R8 ;  /* 0x0000001fff0a7819 */ /* 0x000fc40000011408 */
[----:B------:R-:W-:Y:S01]  /*29b00*/  IADD3 R2, P6, PT, R8, R145, RZ ;  /* 0x0000009108027210 */ /* 0x000fe20007fde0ff */
[----:B------:R0:W-:Y:S01]  /*29b10*/  @P5 STG.E.U8 desc[UR20][R4.64], R53 ;  /* 0x0000003504005986 */ /* 0x0001e2000c101114 */
[----:B---3--:R-:W-:Y:S01]  /*29b20*/  ISETP.LT.AND P5, PT, R144, UR9, !P3 ;  /* 0x0000000990007c0c */ /* 0x008fe2000dfa1270 */
[----:B------:R-:W3:Y:S01]  /*29b30*/  LDCU UR9, c[0x0][0x398] ;  /* 0x00007300ff0977ac */ /* 0x000ee20008000800 */
[----:B--2---:R-:W-:Y:S01]  /*29b40*/  ISETP.LT.AND P3, PT, R160, UR6, !P3 ;  /* 0x00000006a0007c0c */ /* 0x004fe2000df61270 */
[----:B------:R2:W-:Y:S01]  /*29b50*/  @P2 STG.E.U8 desc[UR20][R6.64], R117 ;  /* 0x0000007506002986 */ /* 0x0005e2000c101114 */
[----:B-1----:R-:W-:Y:S01]  /*29b60*/  ISETP.GE.AND P2, PT, R3, UR4, PT ;  /* 0x0000000403007c0c */ /* 0x002fe2000bf46270 */
[----:B------:R-:W1:Y:S01]  /*29b70*/  LDCU UR4, c[0x0][0x398] ;  /* 0x00007300ff0477ac */ /* 0x000e620008000800 */
[----:B------:R-:W-:Y:S01]  /*29b80*/  PRMT R9, R53, 0x9910, RZ ;  /* 0x0000991035097816 */ /* 0x000fe200000000ff */
[----:B------:R-:W-:Y:S01]  /*29b90*/  IMAD.X R3, R10, 0x1, R161, P6 ;  /* 0x000000010a037824 */ /* 0x000fe200030e06a1 */
[----:B------:R-:W-:Y:S01]  /*29ba0*/  PRMT R11, R117, 0x9910, RZ ;  /* 0x00009910750b7816 */ /* 0x000fe200000000ff */
[----:B------:R-:W4:Y:S01]  /*29bb0*/  LDCU UR6, c[0x0][0x398] ;  /* 0x00007300ff0677ac */ /* 0x000f220008000800 */
[----:B0-----:R-:W-:-:S02]  /*29bc0*/  IADD3 R4, P6, PT, R8, R164, RZ ;  /* 0x000000a408047210 */ /* 0x001fc40007fde0ff */
[----:B------:R-:W-:Y:S02]  /*29bd0*/  SHF.R.S32.HI R9, RZ, 0x8, R9 ;  /* 0x00000008ff097819 */ /* 0x000fe40000011409 */
[----:B------:R-:W-:Y:S01]  /*29be0*/  SHF.R.S32.HI R11, RZ, 0x8, R11 ;  /* 0x00000008ff0b7819 */ /* 0x000fe2000001140b */
[----:B------:R-:W-:Y:S02]  /*29bf0*/  IMAD.X R5, R10, 0x1, R165, P6 ;  /* 0x000000010a057824 */ /* 0x000fe400030e06a5 */
[----:B--2---:R-:W-:Y:S01]  /*29c00*/  VIADD R7, R0, 0x35 ;  /* 0x0000003500077836 */ /* 0x004fe20000000000 */
[----:B------:R0:W-:Y:S01]  /*29c10*/  @P5 STG.E.U8 desc[UR20][R2.64], R9 ;  /* 0x0000000902005986 */ /* 0x0001e2000c101114 */
[----:B------:R-:W-:Y:S01]  /*29c20*/  VIADD R8, R8, UR32 ;  /* 0x0000002008087c36 */ /* 0x000fe20008000000 */
[----:B------:R-:W-:Y:S01]  /*29c30*/  ISETP.LT.AND P5, PT, R144, UR10, !P4 ;  /* 0x0000000a90007c0c */ /* 0x000fe2000e7a1270 */
[----:B------:R-:W2:Y:S01]  /*29c40*/  LDCU UR10, c[0x0][0x398] ;  /* 0x00007300ff0a77ac */ /* 0x000ea20008000800 */
[----:B------:R2:W-:Y:S01]  /*29c50*/  @P3 STG.E.U8 desc[UR20][R4.64], R11 ;  /* 0x0000000b04003986 */ /* 0x0005e2000c101114 */
[----:B------:R-:W-:-:S02]  /*29c60*/  ISETP.GE.AND P3, PT, R7, UR5, PT ;  /* 0x0000000507007c0c */ /* 0x000fc4000bf66270 */
[----:B------:R-:W-:Y:S01]  /*29c70*/  SHF.R.S32.HI R10, RZ, 0x1f, R8 ;  /* 0x0000001fff0a7819 */ /* 0x000fe20000011408 */
[----:B------:R-:W3:Y:S01]  /*29c80*/  LDCU UR5, c[0x0][0x398] ;  /* 0x00007300ff0577ac */ /* 0x000ee20008000800 */
[----:B------:R-:W-:Y:S02]  /*29c90*/  IADD3 R6, P6, PT, R8, R145, RZ ;  /* 0x0000009108067210 */ /* 0x000fe40007fde0ff */
[----:B-1----:R-:W-:Y:S01]  /*29ca0*/  ISETP.LT.AND P4, PT, R160, UR4, !P4 ;  /* 0x00000004a0007c0c */ /* 0x002fe2000e781270 */
[----:B------:R-:W1:Y:S01]  /*29cb0*/  LDCU UR4, c[0x0][0x398] ;  /* 0x00007300ff0477ac */ /* 0x000e620008000800 */
[----:B------:R-:W-:Y:S01]  /*29cc0*/  F2FP.SATFINITE.E5M2.F32.PACK_AB_MERGE_C R55, R55, R54, RZ ;  /* 0x000000363737723e */ /* 0x000fe200048060ff */
[----:B------:R-:W-:Y:S01]  /*29cd0*/  IMAD.X R7, R10, 0x1, R161, P6 ;  /* 0x000000010a077824 */ /* 0x000fe200030e06a1 */
[C---:B0-----:R-:W-:Y:S01]  /*29ce0*/  IADD3 R2, P6, PT, R8.reuse, R164, RZ ;  /* 0x000000a408027210 */ /* 0x041fe20007fde0ff */
[----:B------:R-:W-:Y:S01]  /*29cf0*/  VIADD R8, R8, UR32 ;  /* 0x0000002008087c36 */ /* 0x000fe20008000000 */
[----:B------:R-:W-:-:S02]  /*29d00*/  F2FP.SATFINITE.E5M2.F32.PACK_AB_MERGE_C R119, R119, R118, RZ ;  /* 0x000000767777723e */ /* 0x000fc400048060ff */
[----:B------:R0:W-:Y:S01]  /*29d10*/  @P5 STG.E.U8 desc[UR20][R6.64], R55 ;  /* 0x0000003706005986 */ /* 0x0001e2000c101114 */
[----:B----4-:R-:W-:Y:S01]  /*29d20*/  ISETP.LT.AND P5, PT, R144, UR6, !P1 ;  /* 0x0000000690007c0c */ /* 0x010fe2000cfa1270 */
[----:B------:R-:W-:Y:S01]  /*29d30*/  IMAD.X R3, R10, 0x1, R165, P6 ;  /* 0x000000010a037824 */ /* 0x000fe200030e06a5 */
[----:B------:R-:W-:Y:S01]  /*29d40*/  SHF.R.S32.HI R10, RZ, 0x1f, R8 ;  /* 0x0000001fff0a7819 */ /* 0x000fe20000011408 */
[----:B--2---:R-:W-:Y:S01]  /*29d50*/  VIADD R5, R0, 0x36 ;  /* 0x0000003600057836 */ /* 0x004fe20000000000 */
[----:B------:R-:W-:Y:S01]  /*29d60*/  IADD3 R4, P6, PT, R8, R145, RZ ;  /* 0x0000009108047210 */ /* 0x000fe20007fde0ff */
[----:B------:R-:W2:Y:S01]  /*29d70*/  LDCU UR6, c[0x0][0x398] ;  /* 0x00007300ff0677ac */ /* 0x000ea20008000800 */
[----:B------:R-:W-:Y:S01]  /*29d80*/  PRMT R9, R55, 0x9910, RZ ;  /* 0x0000991037097816 */ /* 0x000fe200000000ff */
[----:B------:R4:W-:Y:S01]  /*29d90*/  @P4 STG.E.U8 desc[UR20][R2.64], R119 ;  /* 0x0000007702004986 */ /* 0x0009e2000c101114 */
[----:B------:R-:W-:Y:S01]  /*29da0*/  ISETP.GE.AND P4, PT, R5, UR11, PT ;  /* 0x0000000b05007c0c */ /* 0x000fe2000bf86270 */
[----:B------:R-:W-:Y:S01]  /*29db0*/  IMAD.X R5, R10, 0x1, R161, P6 ;  /* 0x000000010a057824 */ /* 0x000fe200030e06a1 */
[----:B---3--:R-:W-:Y:S01]  /*29dc0*/  ISETP.LT.AND P1, PT, R160, UR5, !P1 ;  /* 0x00000005a0007c0c */ /* 0x008fe2000cf21270 */
[----:B------:R-:W3:Y:S01]  /*29dd0*/  LDCU UR5, c[0x0][0x398] ;  /* 0x00007300ff0577ac */ /* 0x000ee20008000800 */
[----:B------:R-:W-:-:S02]  /*29de0*/  SHF.R.S32.HI R9, RZ, 0x8, R9 ;  /* 0x00000008ff097819 */ /* 0x000fc40000011409 */
[C---:B0-----:R-:W-:Y:S01]  /*29df0*/  IADD3 R6, P6, PT, R8.reuse, R164, RZ ;  /* 0x000000a408067210 */ /* 0x041fe20007fde0ff */
[----:B------:R-:W-:Y:S01]  /*29e00*/  VIADD R8, R8, UR32 ;  /* 0x0000002008087c36 */ /* 0x000fe20008000000 */
[----:B------:R-:W-:Y:S01]  /*29e10*/  PRMT R11, R119, 0x9910, RZ ;  /* 0x00009910770b7816 */ /* 0x000fe200000000ff */
[----:B------:R0:W-:Y:S01]  /*29e20*/  @P5 STG.E.U8 desc[UR20][R4.64], R9 ;  /* 0x0000000904005986 */ /* 0x0001e2000c101114 */
[----:B-1----:R-:W-:Y:S01]  /*29e30*/  ISETP.LT.AND P5, PT, R144, UR4, !P2 ;  /* 0x0000000490007c0c */ /* 0x002fe2000d7a1270 */
[----:B------:R-:W-:Y:S01]  /*29e40*/  IMAD.X R7, R10, 0x1, R165, P6 ;  /* 0x000000010a077824 */ /* 0x000fe200030e06a5 */
[----:B------:R-:W-:Y:S01]  /*29e50*/  SHF.R.S32.HI R11, RZ, 0x8, R11 ;  /* 0x00000008ff0b7819 */ /* 0x000fe2000001140b */
[----:B----4-:R-:W-:Y:S01]  /*29e60*/  VIADD R3, R0, 0x37 ;  /* 0x0000003700037836 */ /* 0x010fe20000000000 */
[----:B------:R-:W-:Y:S01]  /*29e70*/  SHF.R.S32.HI R10, RZ, 0x1f, R8 ;  /* 0x0000001fff0a7819 */ /* 0x000fe20000011408 */
[----:B------:R-:W1:Y:S01]  /*29e80*/  LDCU UR4, c[0x0][0x398] ;  /* 0x00007300ff0477ac */ /* 0x000e620008000800 */
[----:B------:R-:W-:Y:S01]  /*29e90*/  IADD3 R2, P6, PT, R8, R145, RZ ;  /* 0x0000009108027210 */ /* 0x000fe20007fde0ff */
[----:B------:R4:W-:Y:S01]  /*29ea0*/  @P1 STG.E.U8 desc[UR20][R6.64], R11 ;  /* 0x0000000b06001986 */ /* 0x0009e2000c101114 */
[----:B------:R-:W-:Y:S01]  /*29eb0*/  ISETP.GE.AND P1, PT, R3, UR7, PT ;  /* 0x0000000703007c0c */ /* 0x000fe2000bf26270 */
[----:B------:R-:W1:Y:S01]  /*29ec0*/  LDCU UR7, c[0x0][0x398] ;  /* 0x00007300ff0777ac */ /* 0x000e620008000800 */
[----:B--2---:R-:W-:Y:S01]  /*29ed0*/  ISETP.LT.AND P2, PT, R160, UR6, !P2 ;  /* 0x00000006a0007c0c */ /* 0x004fe2000d741270 */
[----:B------:R-:W-:Y:S01]  /*29ee0*/  IMAD.X R3, R10, 0x1, R161, P6 ;  /* 0x000000010a037824 */ /* 0x000fe200030e06a1 */
[----:B------:R-:W-:Y:S01]  /*29ef0*/  F2FP.SATFINITE.E5M2.F32.PACK_AB_MERGE_C R57, R57, R56, RZ ;  /* 0x000000383939723e */ /* 0x000fe200048060ff */
[----:B------:R-:W2:Y:S01]  /*29f00*/  LDCU UR6, c[0x0][0x398] ;  /* 0x00007300ff0677ac */ /* 0x000ea20008000800 */
[C---:B0-----:R-:W-:Y:S01]  /*29f10*/  IADD3 R4, P6, PT, R8.reuse, R164, RZ ;  /* 0x000000a408047210 */ /* 0x041fe20007fde0ff */
[----:B------:R-:W-:-:S02]  /*29f20*/  VIADD R8, R8, UR32 ;  /* 0x0000002008087c36 */ /* 0x000fc40008000000 */
[----:B------:R0:W-:Y:S01]  /*29f30*/  @P5 STG.E.U8 desc[UR20][R2.64], R57 ;  /* 0x0000003902005986 */ /* 0x0001e2000c101114 */
[----:B---3--:R-:W-:Y:S01]  /*29f40*/  ISETP.LT.AND P5, PT, R144, UR5, !P3 ;  /* 0x0000000590007c0c */ /* 0x008fe2000dfa1270 */
[----:B------:R-:W-:Y:S01]  /*29f50*/  IMAD.X R5, R10, 0x1, R165, P6 ;  /* 0x000000010a057824 */ /* 0x000fe200030e06a5 */
[----:B------:R-:W-:Y:S01]  /*29f60*/  F2FP.SATFINITE.E5M2.F32.PACK_AB_MERGE_C R121, R121, R120, RZ ;  /* 0x000000787979723e */ /* 0x000fe200048060ff */
[----:B----4-:R-:W-:Y:S01]  /*29f70*/  VIADD R7, R0, 0x38 ;  /* 0x0000003800077836 */ /* 0x010fe20000000000 */
[----:B------:R-:W-:Y:S01]  /*29f80*/  SHF.R.S32.HI R10, RZ, 0x1f, R8 ;  /* 0x0000001fff0a7819 */ /* 0x000fe20000011408 */
[----:B------:R-:W3:Y:S01]  /*29f90*/  LDCU UR5, c[0x0][0x398] ;  /* 0x00007300ff0577ac */ /* 0x000ee20008000800 */
[----:B------:R-:W-:Y:S02]  /*29fa0*/  IADD3 R6, P6, PT, R8, R145, RZ ;  /* 0x0000009108067210 */ /* 0x000fe40007fde0ff */
[----:B------:R-:W-:Y:S01]  /*29fb0*/  PRMT R9, R57, 0x9910, RZ ;  /* 0x0000991039097816 */ /* 0x000fe200000000ff */
[----:B------:R4:W-:Y:S01]  /*29fc0*/  @P2 STG.E.U8 desc[UR20][R4.64], R121 ;  /* 0x0000007904002986 */ /* 0x0009e2000c101114 */
[----:B------:R-:W-:Y:S01]  /*29fd0*/  ISETP.GE.AND P2, PT, R7, UR27, PT ;  /* 0x0000001b07007c0c */ /* 0x000fe2000bf46270 */
[----:B------:R-:W-:Y:S01]  /*29fe0*/  IMAD.X R7, R10, 0x1, R161, P6 ;  /* 0x000000010a077824 */ /* 0x000fe200030e06a1 */
[----:B-1----:R-:W-:Y:S01]  /*29ff0*/  ISETP.LT.AND P3, PT, R160, UR4, !P3 ;  /* 0x00000004a0007c0c */ /* 0x002fe2000df61270 */
[----:B------:R-:W1:Y:S01]  /*2a000*/  LDCU UR4, c[0x0][0x398] ;  /* 0x00007300ff0477ac */ /* 0x000e620008000800 */
[----:B------:R-:W-:-:S02]  /*2a010*/  SHF.R.S32.HI R9, RZ, 0x8, R9 ;  /* 0x00000008ff097819 */ /* 0x000fc40000011409 */
[C---:B0-----:R-:W-:Y:S01]  /*2a020*/  IADD3 R2, P6, PT, R8.reuse, R164, RZ ;  /* 0x000000a408027210 */ /* 0x041fe20007fde0ff */
[----:B------:R-:W-:Y:S01]  /*2a030*/  VIADD R8, R8, UR32 ;  /* 0x0000002008087c36 */ /* 0x000fe20008000000 */
[----:B------:R-:W-:Y:S01]  /*2a040*/  PRMT R11, R121, 0x9910, RZ ;  /* 0x00009910790b7816 */ /* 0x000fe200000000ff */
[----:B------:R0:W-:Y:S01]  /*2a050*/  @P5 STG.E.U8 desc[UR20][R6.64], R9 ;  /* 0x0000000906005986 */ /* 0x0001e2000c101114 */
[----:B--2---:R-:W-:Y:S01]  /*2a060*/  ISETP.LT.AND P5, PT, R144, UR6, !P4 ;  /* 0x0000000690007c0c */ /* 0x004fe2000e7a1270 */
[----:B------:R-:W-:Y:S01]  /*2a070*/  IMAD.X R3, R10, 0x1, R165, P6 ;  /* 0x000000010a037824 */ /* 0x000fe200030e06a5 */
[----:B------:R-:W-:Y:S01]  /*2a080*/  SHF.R.S32.HI R11, RZ, 0x8, R11 ;  /* 0x00000008ff0b7819 */ /* 0x000fe2000001140b */
[----:B----4-:R-:W-:Y:S01]  /*2a090*/  VIADD R5, R0, 0x39 ;  /* 0x0000003900057836 */ /* 0x010fe20000000000 */
[----:B------:R-:W-:Y:S01]  /*2a0a0*/  SHF.R.S32.HI R10, RZ, 0x1f, R8 ;  /* 0x0000001fff0a7819 */ /* 0x000fe20000011408 */
[----:B------:R-:W2:Y:S01]  /*2a0b0*/  LDCU UR6, c[0x0][0x398] ;  /* 0x00007300ff0677ac */ /* 0x000ea20008000800 */
[----:B------:R-:W-:Y:S01]  /*2a0c0*/  IADD3 R4, P6, PT, R8, R145, RZ ;  /* 0x0000009108047210 */ /* 0x000fe20007fde0ff */
[----:B------:R4:W-:Y:S01]  /*2a0d0*/  @P3 STG.E.U8 desc[UR20][R2.64], R11 ;  /* 0x0000000b02003986 */ /* 0x0009e2000c101114 */
[----:B------:R-:W-:-:S02]  /*2a0e0*/  ISETP.GE.AND P3, PT, R5, UR25, PT ;  /* 0x0000001905007c0c */ /* 0x000fc4000bf66270 */
[----:B---3--:R-:W-:Y:S01]  /*2a0f0*/  ISETP.LT.AND P4, PT, R160, UR5, !P4 ;  /* 0x00000005a0007c0c */ /* 0x008fe2000e781270 */
[----:B------:R-:W-:Y:S01]  /*2a100*/  IMAD.X R5, R10, 0x1, R161, P6 ;  /* 0x000000010a057824 */ /* 0x000fe200030e06a1 */
[----:B------:R-:W-:Y:S01]  /*2a110*/  F2FP.SATFINITE.E5M2.F32.PACK_AB_MERGE_C R59, R59, R58, RZ ;  /* 0x0000003a3b3b723e */ /* 0x000fe200048060ff */
[----:B------:R-:W3:Y:S01]  /*2a120*/  LDCU UR5, c[0x0][0x398] ;  /* 0x00007300ff0577ac */ /* 0x000ee20008000800 */
[C---:B0-----:R-:W-:Y:S01]  /*2a130*/  IADD3 R6, P6, PT, R8.reuse, R164, RZ ;  /* 0x000000a408067210 */ /* 0x041fe20007fde0ff */
[----:B------:R-:W-:Y:S02]  /*2a140*/  VIADD R8, R8, UR32 ;  /* 0x0000002008087c36 */ /* 0x000fe40008000000 */
[----:B------:R0:W-:Y:S01]  /*2a150*/  @P5 STG.E.U8 desc[UR20][R4.64], R59 ;  /* 0x0000003b04005986 */ /* 0x0001e2000c101114 */
[----:B-1----:R-:W-:Y:S01]  /*2a160*/  ISETP.LT.AND P5, PT, R144, UR4, !P1 ;  /* 0x0000000490007c0c */ /* 0x002fe2000cfa1270 */
[----:B------:R-:W-:Y:S01]  /*2a170*/  IMAD.X R7, R10, 0x1, R165, P6 ;  /* 0x000000010a077824 */ /* 0x000fe200030e06a5 */
[----:B------:R-:W-:Y:S01]  /*2a180*/  F2FP.SATFINITE.E5M2.F32.PACK_AB_MERGE_C R123, R123, R122, RZ ;  /* 0x0000007a7b7b723e */ /* 0x000fe200048060ff */
[----:B----4-:R-:W-:Y:S01]  /*2a190*/  VIADD R3, R0, 0x3a ;  /* 0x0000003a00037836 */ /* 0x010fe20000000000 */
[----:B------:R-:W-:Y:S01]  /*2a1a0*/  SHF.R.S32.HI R10, RZ, 0x1f, R8 ;  /* 0x0000001fff0a7819 */ /* 0x000fe20000011408 */
[----:B------:R-:W1:Y:S01]  /*2a1b0*/  LDCU UR4, c[0x0][0x398] ;  /* 0x00007300ff0477ac */ /* 0x000e620008000800 */
[----:B------:R-:W-:-:S02]  /*2a1c0*/  IADD3 R2, P6, PT, R8, R145, RZ ;  /* 0x0000009108027210 */ /* 0x000fc40007fde0ff */
[----:B------:R-:W-:Y:S01]  /*2a1d0*/  PRMT R9, R59, 0x9910, RZ ;  /* 0x000099103b097816 */ /* 0x000fe200000000ff */
[----:B------:R4:W-:Y:S01]  /*2a1e0*/  @P4 STG.E.U8 desc[UR20][R6.64], R123 ;  /* 0x0000007b06004986 */ /* 0x0009e2000c101114 */
[----:B------:R-:W-:Y:S01]  /*2a1f0*/  ISETP.GE.AND P4, PT, R3, UR23, PT ;  /* 0x0000001703007c0c */ /* 0x000fe2000bf86270 */
[----:B------:R-:W-:Y:S01]  /*2a200*/  IMAD.X R3, R10, 0x1, R161, P6 ;  /* 0x000000010a037824 */ /* 0x000fe200030e06a1 */
[----:B------:R-:W-:Y:S02]  /*2a210*/  SHF.R.S32.HI R9, RZ, 0x8, R9 ;  /* 0x00000008ff097819 */ /* 0x000fe40000011409 */
[----:B--2---:R-:W-:Y:S01]  /*2a220*/  ISETP.LT.AND P1, PT, R160, UR6, !P1 ;  /* 0x00000006a0007c0c */ /* 0x004fe2000cf21270 */
[----:B------:R-:W2:Y:S01]  /*2a230*/  LDCU UR6, c[0x0][0x398] ;  /* 0x00007300ff0677ac */ /* 0x000ea20008000800 */
[C---:B0-----:R-:W-:Y:S01]  /*2a240*/  IADD3 R4, P6, PT, R8.reuse, R164, RZ ;  /* 0x000000a408047210 */ /* 0x041fe20007fde0ff */
[----:B------:R0:W-:Y:S01]  /*2a250*/  @P5 STG.E.U8 desc[UR20][R2.64], R9 ;  /* 0x0000000902005986 */ /* 0x0001e2000c101114 */
[----:B------:R-:W-:Y:S01]  /*2a260*/  PRMT R11, R123, 0x9910, RZ ;  /* 0x000099107b0b7816 */ /* 0x000fe200000000ff */
[----:B------:R-:W-:Y:S01]  /*2a270*/  VIADD R8, R8, UR32 ;  /* 0x0000002008087c36 */ /* 0x000fe20008000000 */
[----:B---3--:R-:W-:Y:S01]  /*2a280*/  ISETP.LT.AND P5, PT, R144, UR5, !P2 ;  /* 0x0000000590007c0c */ /* 0x008fe2000d7a1270 */
[----:B------:R-:W3:Y:S01]  /*2a290*/  LDCU UR5, c[0x0][0x398] ;  /* 0x00007300ff0577ac */ /* 0x000ee20008000800 */
[----:B------:R-:W-:Y:S01]  /*2a2a0*/  SHF.R.S32.HI R11, RZ, 0x8, R11 ;  /* 0x00000008ff0b7819 */ /* 0x000fe2000001140b */
[----:B------:R-:W-:Y:S01]  /*2a2b0*/  IMAD.X R5, R10, 0x1, R165, P6 ;  /* 0x000000010a057824 */ /* 0x000fe200030e06a5 */
[----:B------:R-:W-:-:S02]  /*2a2c0*/  SHF.R.S32.HI R10, RZ, 0x1f, R8 ;  /* 0x0000001fff0a7819 */ /* 0x000fc40000011408 */
[----:B----4-:R-:W-:Y:S01]  /*2a2d0*/  IADD3 R6, P6, PT, R8, R145, RZ ;  /* 0x0000009108067210 */ /* 0x010fe20007fde0ff */
[----:B0-----:R-:W-:Y:S01]  /*2a2e0*/  VIADD R2, R0, 0x3b ;  /* 0x0000003b00027836 */ /* 0x001fe20000000000 */
[----:B-1----:R-:W-:Y:S01]  /*2a2f0*/  ISETP.LT.AND P2, PT, R160, UR4, !P2 ;  /* 0x00000004a0007c0c */ /* 0x002fe2000d741270 */
[----:B------:R0:W-:Y:S01]  /*2a300*/  @P1 STG.E.U8 desc[UR20][R4.64], R11 ;  /* 0x0000000b04001986 */ /* 0x0001e2000c101114 */
[----:B------:R-:W-:Y:S01]  /*2a310*/  F2FP.SATFINITE.E5M2.F32.PACK_AB_MERGE_C R61, R61, R60, RZ ;  /* 0x0000003c3d3d723e */ /* 0x000fe200048060ff */
[----:B------:R-:W-:Y:S01]  /*2a320*/  IMAD.X R7, R10, 0x1, R161, P6 ;  /* 0x000000010a077824 */ /* 0x000fe200030e06a1 */
[----:B------:R-:W-:Y:S01]  /*2a330*/  ISETP.GE.AND P1, PT, R2, UR19, PT ;  /* 0x0000001302007c0c */ /* 0x000fe2000bf26270 */
[C---:B------:R-:W-:Y:S01]  /*2a340*/  VIADD R9, R8.reuse, UR32 ;  /* 0x0000002008097c36 */ /* 0x040fe20008000000 */
[----:B------:R-:W-:Y:S01]  /*2a350*/  IADD3 R2, P6, PT, R8, R164, RZ ;  /* 0x000000a408027210 */ /* 0x000fe20007fde0ff */
[----:B------:R-:W1:Y:S01]  /*2a360*/  LDCU UR4, c[0x0][0x398] ;  /* 0x00007300ff0477ac */ /* 0x000e620008000800 */
[----:B------:R-:W-:Y:S01]  /*2a370*/  PRMT R12, R61, 0x9910, RZ ;  /* 0x000099103d0c7816 */ /* 0x000fe200000000ff */
[----:B------:R4:W-:Y:S01]  /*2a380*/  @P5 STG.E.U8 desc[UR20][R6.64], R61 ;  /* 0x0000003d06005986 */ /* 0x0009e2000c101114 */
[----:B------:R-:W-:Y:S01]  /*2a390*/  F2FP.SATFINITE.E5M2.F32.PACK_AB_MERGE_C R125, R125, R124, RZ ;  /* 0x0000007c7d7d723e */ /* 0x000fe200048060ff */
[----:B------:R-:W-:Y:S01]  /*2a3a0*/  IMAD.X R3, R10, 0x1, R165, P6 ;  /* 0x000000010a037824 */ /* 0x000fe200030e06a5 */
[----:B--2---:R-:W-:-:S02]  /*2a3b0*/  ISETP.LT.AND P5, PT, R144, UR6, !P3 ;  /* 0x0000000690007c0c */ /* 0x004fc4000dfa1270 */
[----:B------:R-:W-:Y:S01]  /*2a3c0*/  SHF.R.S32.HI R8, RZ, 0x1f, R9 ;  /* 0x0000001fff087819 */ /* 0x000fe20000011409 */
[----:B0-----:R-:W-:Y:S01]  /*2a3d0*/  IMAD.MOV.U32 R11, RZ, RZ, R12 ;  /* 0x000000ffff0b7224 */ /* 0x001fe200078e000c */
[----:B------:R-:W-:Y:S01]  /*2a3e0*/  IADD3 R4, P6, PT, R9, R145, RZ ;  /* 0x0000009109047210 */ /* 0x000fe20007fde0ff */
[----:B------:R0:W-:Y:S01]  /*2a3f0*/  @P2 STG.E.U8 desc[UR20][R2.64], R125 ;  /* 0x0000007d02002986 */ /* 0x0001e2000c101114 */
[----:B---3--:R-:W-:Y:S01]  /*2a400*/  ISETP.LT.AND P3, PT, R160, UR5, !P3 ;  /* 0x00000005a0007c0c */ /* 0x008fe2000df61270 */
[----:B------:R-:W2:Y:S01]  /*2a410*/  LDCU UR5, c[0x0][0x398] ;  /* 0x00007300ff0577ac */ /* 0x000ea20008000800 */
[----:B----4-:R-:W-:Y:S02]  /*2a420*/  VIADD R6, R0, 0x3c ;  /* 0x0000003c00067836 */ /* 0x010fe40000000000 */
[----:B------:R-:W-:Y:S01]  /*2a430*/  IMAD.X R5, R8, 0x1, R161, P6 ;  /* 0x0000000108057824 */ /* 0x000fe200030e06a1 */
[----:B------:R-:W-:Y:S01]  /*2a440*/  SHF.R.S32.HI R11, RZ, 0x8, R11 ;  /* 0x00000008ff0b7819 */ /* 0x000fe2000001140b */
[----:B------:R-:W3:Y:S01]  /*2a450*/  LDCU UR6, c[0x0][0x398] ;  /* 0x00007300ff0677ac */ /* 0x000ee20008000800 */
[----:B------:R-:W-:-:S02]  /*2a460*/  ISETP.GE.AND P2, PT, R6, UR17, PT ;  /* 0x0000001106007c0c */ /* 0x000fc4000bf46270 */
[----:B------:R-:W-:Y:S02]  /*2a470*/  IADD3 R6, P6, PT, R9, R164, RZ ;  /* 0x000000a409067210 */ /* 0x000fe40007fde0ff */
[----:B------:R-:W-:Y:S01]  /*2a480*/  PRMT R13, R125, 0x9910, RZ ;  /* 0x000099107d0d7816 */ /* 0x000fe200000000ff */
[----:B------:R-:W-:Y:S01]  /*2a490*/  VIADD R9, R9, UR32 ;  /* 0x0000002009097c36 */ /* 0x000fe20008000000 */
[----:B------:R4:W-:Y:S01]  /*2a4a0*/  @P5 STG.E.U8 desc[UR20][R4.64], R11 ;  /* 0x0000000b04005986 */ /* 0x0009e2000c101114 */
[----:B------:R-:W-:Y:S01]  /*2a4b0*/  IMAD.X R7, R8, 0x1, R165, P6 ;  /* 0x0000000108077824 */ /* 0x000fe200030e06a5 */
[----:B------:R-:W-:Y:S02]  /*2a4c0*/  SHF.R.S32.HI R13, RZ, 0x8, R13 ;  /* 0x00000008ff0d7819 */ /* 0x000fe4000001140d */
[----:B------:R-:W-:Y:S01]  /*2a4d0*/  ISETP.LT.AND P5, PT, R144, UR7, !P4 ;  /* 0x0000000790007c0c */ /* 0x000fe2000e7a1270 */
[----:B------:R-:W2:Y:S01]  /*2a4e0*/  LDCU UR7, c[0x0][0x398] ;  /* 0x00007300ff0777ac */ /* 0x000ea20008000800 */
[----:B-1----:R-:W-:Y:S01]  /*2a4f0*/  ISETP.LT.AND P4, PT, R160, UR4, !P4 ;  /* 0x00000004a0007c0c */ /* 0x002fe2000e781270 */
[----:B------:R1:W-:Y:S01]  /*2a500*/  @P3 STG.E.U8 desc[UR20][R6.64], R13 ;  /* 0x0000000d06003986 */ /* 0x0003e2000c101114 */
[----:B------:R-:W-:Y:S01]  /*2a510*/  SHF.R.S32.HI R8, RZ, 0x1f, R9 ;  /* 0x0000001fff087819 */ /* 0x000fe20000011409 */
[----:B------:R-:W3:Y:S01]  /*2a520*/  LDCU UR4, c[0x0][0x398] ;  /* 0x00007300ff0477ac */ /* 0x000ee20008000800 */
[----:B0-----:R-:W-:-:S02]  /*2a530*/  IADD3 R2, P6, PT, R9, R145, RZ ;  /* 0x0000009109027210 */ /* 0x001fc40007fde0ff */
[----:B----4-:R-:W-:Y:S02]  /*2a540*/  IADD3 R4, P3, PT, R9, R164, RZ ;  /* 0x000000a409047210 */ /* 0x010fe40007f7e0ff */
[----:B------:R-:W-:Y:S01]  /*2a550*/  F2FP.SATFINITE.E5M2.F32.PACK_AB_MERGE_C R63, R63, R62, RZ ;  /* 0x0000003e3f3f723e */ /* 0x000fe200048060ff */
[C---:B------:R-:W-:Y:S01]  /*2a560*/  IMAD.X R3, R8.reuse, 0x1, R161, P6 ;  /* 0x0000000108037824 */ /* 0x040fe200030e06a1 */
[----:B------:R-:W-:Y:S01]  /*2a570*/  F2FP.SATFINITE.E5M2.F32.PACK_AB_MERGE_C R127, R127, R126, RZ ;  /* 0x0000007e7f7f723e */ /* 0x000fe200048060ff */
[----:B------:R-:W-:Y:S02]  /*2a580*/  IMAD.X R5, R8, 0x1, R165, P3 ;  /* 0x0000000108057824 */ /* 0x000fe400018e06a5 */
[----:B------:R-:W-:Y:S01]  /*2a590*/  VIADD R9, R9, UR32 ;  /* 0x0000002009097c36 */ /* 0x000fe20008000000 */
[----:B------:R0:W-:Y:S01]  /*2a5a0*/  @P5 STG.E.U8 desc[UR20][R2.64], R63 ;  /* 0x0000003f02005986 */ /* 0x0001e2000c101114 */
[----:B------:R-:W-:-:S03]  /*2a5b0*/  VIADD R10, R0, 0x3d ;  /* 0x0000003d000a7836 */ /* 0x000fc60000000000 */
[----:B------:R4:W-:Y:S01]  /*2a5c0*/  @P4 STG.E.U8 desc[UR20][R4.64], R127 ;  /* 0x0000007f04004986 */ /* 0x0009e2000c101114 */
[----:B--2---:R-:W-:Y:S01]  /*2a5d0*/  ISETP.LT.AND P4, PT, R144, UR5, !P1 ;  /* 0x0000000590007c0c */ /* 0x004fe2000cf81270 */
[----:B-1----:R-:W-:Y:S01]  /*2a5e0*/  VIADD R7, R0, 0x3e ;  /* 0x0000003e00077836 */ /* 0x002fe20000000000 */
[----:B------:R-:W-:Y:S01]  /*2a5f0*/  SHF.R.S32.HI R0, RZ, 0x1f, R9 ;  /* 0x0000001fff007819 */ /* 0x000fe20000011409 */
[----:B------:R-:W1:Y:S01]  /*2a600*/  LDCU UR5, c[0x0][0x398] ;  /* 0x00007300ff0577ac */ /* 0x000e620008000800 */
[----:B------:R-:W-:Y:S02]  /*2a610*/  IADD3 R6, P5, PT, R9, R145, RZ ;  /* 0x0000009109067210 */ /* 0x000fe40007fbe0ff */
[----:B------:R-:W-:Y:S02]  /*2a620*/  PRMT R11, R63, 0x9910, RZ ;  /* 0x000099103f0b7816 */ /* 0x000fe400000000ff */
[----:B------:R-:W-:Y:S01]  /*2a630*/  ISETP.GE.AND P3, PT, R7, UR13, PT ;  /* 0x0000000d07007c0c */ /* 0x000fe2000bf66270 */
[----:B------:R-:W-:Y:S01]  /*2a640*/  IMAD.X R7, R0, 0x1, R161, P5 ;  /* 0x0000000100077824 */ /* 0x000fe200028e06a1 */
[----:B---3--:R-:W-:Y:S01]  /*2a650*/  ISETP.LT.AND P1, PT, R160, UR4, !P1 ;  /* 0x00000004a0007c0c */ /* 0x008fe2000cf21270 */
[----:B------:R-:W2:Y:S01]  /*2a660*/  LDCU UR4, c[0x0][0x398] ;  /* 0x00007300ff0477ac */ /* 0x000ea20008000800 */
[----:B------:R-:W-:-:S02]  /*2a670*/  SHF.R.S32.HI R11, RZ, 0x8, R11 ;  /* 0x00000008ff0b7819 */ /* 0x000fc4000001140b */
[C---:B0-----:R-:W-:Y:S01]  /*2a680*/  IADD3 R2, P5, PT, R9.reuse, R164, RZ ;  /* 0x000000a409027210 */ /* 0x041fe20007fbe0ff */
[----:B------:R-:W-:Y:S01]  /*2a690*/  VIADD R9, R9, UR32 ;  /* 0x0000002009097c36 */ /* 0x000fe20008000000 */
[----:B------:R-:W-:Y:S01]  /*2a6a0*/  PRMT R13, R127, 0x9910, RZ ;  /* 0x000099107f0d7816 */ /* 0x000fe200000000ff */
[----:B------:R0:W-:Y:S01]  /*2a6b0*/  @P4 STG.E.U8 desc[UR20][R6.64], R11 ;  /* 0x0000000b06004986 */ /* 0x0001e2000c101114 */
[----:B------:R-:W-:Y:S01]  /*2a6c0*/  ISETP.LT.AND P4, PT, R144, UR6, !P2 ;  /* 0x0000000690007c0c */ /* 0x000fe2000d781270 */
[----:B------:R-:W-:Y:S01]  /*2a6d0*/  IMAD.X R3, R0, 0x1, R165, P5 ;  /* 0x0000000100037824 */ /* 0x000fe200028e06a5 */
[----:B------:R-:W-:Y:S01]  /*2a6e0*/  SHF.R.S32.HI R13, RZ, 0x8, R13 ;  /* 0x00000008ff0d7819 */ /* 0x000fe2000001140d */
[----:B------:R-:W3:Y:S01]  /*2a6f0*/  LDCU UR6, c[0x0][0x398] ;  /* 0x00007300ff0677ac */ /* 0x000ee20008000800 */
[----:B------:R-:W-:Y:S02]  /*2a700*/  SHF.R.S32.HI R0, RZ, 0x1f, R9 ;  /* 0x0000001fff007819 */ /* 0x000fe40000011409 */
[----:B----4-:R-:W-:-:S02]  /*2a710*/  IADD3 R4, P5, PT, R9, R145, RZ ;  /* 0x0000009109047210 */ /* 0x010fc40007fbe0ff */
[----:B------:R-:W-:Y:S01]  /*2a720*/  ISETP.LT.AND P2, PT, R160, UR7, !P2 ;  /* 0x00000007a0007c0c */ /* 0x000fe2000d741270 */
[----:B------:R4:W-:Y:S01]  /*2a730*/  @P1 STG.E.U8 desc[UR20][R2.64], R13 ;  /* 0x0000000d02001986 */ /* 0x0009e2000c101114 */
[----:B------:R-:W-:Y:S01]  /*2a740*/  F2FP.SATFINITE.E5M2.F32.PACK_AB_MERGE_C R65, R65, R64, RZ ;  /* 0x000000404141723e */ /* 0x000fe200048060ff */
[----:B------:R-:W-:Y:S01]  /*2a750*/  IMAD.X R5, R0, 0x1, R161, P5 ;  /* 0x0000000100057824 */ /* 0x000fe200028e06a1 */
[C---:B0-----:R-:W-:Y:S01]  /*2a760*/  IADD3 R6, P1, PT, R9.reuse, R164, RZ ;  /* 0x000000a409067210 */ /* 0x041fe20007f3e0ff */
[----:B------:R-:W-:Y:S01]  /*2a770*/  VIADD R9, R9, UR32 ;  /* 0x0000002009097c36 */ /* 0x000fe20008000000 */
[----:B------:R-:W-:Y:S01]  /*2a780*/  F2FP.SATFINITE.E5M2.F32.PACK_AB_MERGE_C R129, R129, R128, RZ ;  /* 0x000000808181723e */ /* 0x000fe200048060ff */
[----:B------:R-:W0:Y:S01]  /*2a790*/  LDCU UR7, c[0x0][0x398] ;  /* 0x00007300ff0777ac */ /* 0x000e220008000800 */
[----:B------:R-:W-:Y:S01]  /*2a7a0*/  ISETP.GE.AND P6, PT, R10, UR15, PT ;  /* 0x0000000f0a007c0c */ /* 0x000fe2000bfc6270 */
[----:B------:R-:W-:Y:S01]  /*2a7b0*/  IMAD.X R7, R0, 0x1, R165, P1 ;  /* 0x0000000100077824 */ /* 0x000fe200008e06a5 */
[----:B------:R1:W-:Y:S01]  /*2a7c0*/  @P4 STG.E.U8 desc[UR20][R4.64], R65 ;  /* 0x0000004104004986 */ /* 0x0003e2000c101114 */
[----:B------:R-:W-:Y:S01]  /*2a7d0*/  SHF.R.S32.HI R10, RZ, 0x1f, R9 ;  /* 0x0000001fff0a7819 */ /* 0x000fe20000011409 */
[C---:B------:R-:W-:Y:S01]  /*2a7e0*/  VIADD R0, R9.reuse, UR32 ;  /* 0x0000002009007c36 */ /* 0x040fe20008000000 */
[C---:B------:R-:W-:Y:S01]  /*2a7f0*/  IADD3 R8, P4, PT, R9.reuse, R164, RZ ;  /* 0x000000a409087210 */ /* 0x040fe20007f9e0ff */
[----:B------:R0:W-:Y:S01]  /*2a800*/  @P2 STG.E.U8 desc[UR20][R6.64], R129 ;  /* 0x0000008106002986 */ /* 0x0001e2000c101114 */
[----:B----4-:R-:W-:-:S02]  /*2a810*/  IADD3 R2, P2, PT, R9, R145, RZ ;  /* 0x0000009109027210 */ /* 0x010fc40007f5e0ff */
[----:B------:R-:W-:Y:S01]  /*2a820*/  SHF.R.S32.HI R14, RZ, 0x1f, R0 ;  /* 0x0000001fff0e7819 */ /* 0x000fe20000011400 */
[----:B------:R-:W-:Y:S01]  /*2a830*/  IMAD.X R9, R10, 0x1, R165, P4 ;  /* 0x000000010a097824 */ /* 0x000fe200020e06a5 */
[C---:B-1----:R-:W-:Y:S01]  /*2a840*/  IADD3 R4, P4, PT, R0.reuse, R145, RZ ;  /* 0x0000009100047210 */ /* 0x042fe20007f9e0ff */
[----:B------:R-:W-:-:S04]  /*2a850*/  VIADD R12, R0, UR32 ;  /* 0x00000020000c7c36 */ /* 0x000fc80008000000 */
[--C-:B------:R-:W-:Y:S01]  /*2a860*/  IMAD.X R5, R14, 0x1, R161.reuse, P4 ;  /* 0x000000010e057824 */ /* 0x100fe200020e06a1 */
[----:B0-----:R-:W-:Y:S01]  /*2a870*/  IADD3 R6, P4, PT, R0, R164, RZ ;  /* 0x000000a400067210 */ /* 0x001fe20007f9e0ff */
[----:B------:R-:W-:Y:S01]  /*2a880*/  IMAD.X R3, R10, 0x1, R161, P2 ;  /* 0x000000010a037824 */ /* 0x000fe200010e06a1 */
[----:B--2---:R-:W-:Y:S02]  /*2a890*/  ISETP.LT.AND P5, PT, R144, UR4, !P6 ;  /* 0x0000000490007c0c */ /* 0x004fe4000f7a1270 */
[----:B------:R-:W-:Y:S01]  /*2a8a0*/  ISETP.LT.AND P6, PT, R160, UR5, !P6 ;  /* 0x00000005a0007c0c */ /* 0x000fe2000f7c1270 */
[----:B------:R-:W-:Y:S01]  /*2a8b0*/  IMAD.X R7, R14, 0x1, R165, P4 ;  /* 0x000000010e077824 */ /* 0x000fe200020e06a5 */
[----:B---3--:R-:W-:Y:S02]  /*2a8c0*/  ISETP.LT.AND P2, PT, R144, UR6, !P3 ;  /* 0x0000000690007c0c */ /* 0x008fe4000df41270 */
[----:B------:R-:W-:Y:S02]  /*2a8d0*/  SHF.R.S32.HI R0, RZ, 0x1f, R12 ;  /* 0x0000001fff007819 */ /* 0x000fe4000001140c */
[----:B------:R-:W-:-:S02]  /*2a8e0*/  IADD3 R10, P4, PT, R12, R145, RZ ;  /* 0x000000910c0a7210 */ /* 0x000fc40007f9e0ff */
[----:B------:R-:W-:Y:S02]  /*2a8f0*/  ISETP.LT.AND P3, PT, R160, UR7, !P3 ;  /* 0x00000007a0007c0c */ /* 0x000fe4000df61270 */
[----:B------:R-:W-:Y:S02]  /*2a900*/  ISETP.LT.AND P1, PT, R144, UR9, !P0 ;  /* 0x0000000990007c0c */ /* 0x000fe4000c721270 */
[----:B------:R-:W-:Y:S02]  /*2a910*/  PRMT R13, R65, 0x9910, RZ ;  /* 0x00009910410d7816 */ /* 0x000fe400000000ff */
[----:B------:R-:W-:Y:S02]  /*2a920*/  F2FP.SATFINITE.E5M2.F32.PACK_AB_MERGE_C R67, R67, R66, RZ ;  /* 0x000000424343723e */ /* 0x000fe400048060ff */
[----:B------:R-:W-:Y:S02]  /*2a930*/  ISETP.LT.AND P0, PT, R160, UR10, !P0 ;  /* 0x0000000aa0007c0c */ /* 0x000fe4000c701270 */
[----:B------:R-:W-:-:S02]  /*2a940*/  PRMT R15, R129, 0x9910, RZ ;  /* 0x00009910810f7816 */ /* 0x000fc400000000ff */
[----:B------:R-:W-:Y:S01]  /*2a950*/  F2FP.SATFINITE.E5M2.F32.PACK_AB_MERGE_C R131, R131, R130, RZ ;  /* 0x000000828383723e */ /* 0x000fe200048060ff */
[----:B------:R-:W-:Y:S01]  /*2a960*/  IMAD.X R11, R0, 0x1, R161, P4 ;  /* 0x00000001000b7824 */ /* 0x000fe200020e06a1 */
[----:B------:R-:W-:Y:S02]  /*2a970*/  IADD3 R164, P4, PT, R12, R164, RZ ;  /* 0x000000a40ca47210 */ /* 0x000fe40007f9e0ff */
[----:B------:R-:W-:Y:S02]  /*2a980*/  SHF.R.S32.HI R13, RZ, 0x8, R13 ;  /* 0x00000008ff0d7819 */ /* 0x000fe4000001140d */
[----:B------:R-:W-:Y:S02]  /*2a990*/  PRMT R17, R67, 0x9910, RZ ;  /* 0x0000991043117816 */ /* 0x000fe400000000ff */
[----:B------:R-:W-:Y:S02]  /*2a9a0*/  SHF.R.S32.HI R15, RZ, 0x8, R15 ;  /* 0x00000008ff0f7819 */ /* 0x000fe4000001140f */
[----:B------:R-:W-:Y:S01]  /*2a9b0*/  PRMT R19, R131, 0x9910, RZ ;  /* 0x0000991083137816 */ /* 0x000fe200000000ff */
[----:B------:R-:W-:Y:S01]  /*2a9c0*/  IMAD.X R165, R0, 0x1, R165, P4 ;  /* 0x0000000100a57824 */ /* 0x000fe200020e06a5 */
[----:B------:R-:W-:Y:S01]  /*2a9d0*/  SHF.R.S32.HI R17, RZ, 0x8, R17 ;  /* 0x00000008ff117819 */ /* 0x000fe20000011411 */
[----:B------:R0:W-:Y:S01]  /*2a9e0*/  @P5 STG.E.U8 desc[UR20][R2.64], R13 ;  /* 0x0000000d02005986 */ /* 0x0001e2000c101114 */
[----:B------:R-:W-:-:S03]  /*2a9f0*/  SHF.R.S32.HI R19, RZ, 0x8, R19 ;  /* 0x00000008ff137819 */ /* 0x000fc60000011413 */
[----:B------:R0:W-:Y:S04]  /*2aa00*/  @P6 STG.E.U8 desc[UR20][R8.64], R15 ;  /* 0x0000000f08006986 */ /* 0x0001e8000c101114 */
[----:B------:R0:W-:Y:S04]  /*2aa10*/  @P2 STG.E.U8 desc[UR20][R4.64], R67 ;  /* 0x0000004304002986 */ /* 0x0001e8000c101114 */
[----:B------:R0:W-:Y:S04]  /*2aa20*/  @P3 STG.E.U8 desc[UR20][R6.64], R131 ;  /* 0x0000008306003986 */ /* 0x0001e8000c101114 */
[----:B------:R0:W-:Y:S04]  /*2aa30*/  @P1 STG.E.U8 desc[UR20][R10.64], R17 ;  /* 0x000000110a001986 */ /* 0x0001e8000c101114 */
[----:B------:R0:W-:Y:S01]  /*2aa40*/  @P0 STG.E.U8 desc[UR20][R164.64], R19 ;  /* 0x00000013a4000986 */ /* 0x0001e2000c101114 */
[----:B------:R-:W-:Y:S06]  /*2aa50*/  BAR.SYNC.DEFER_BLOCKING 0x0 ;  /* 0x0000000000007b1d */ /* 0x000fec0000010000 */
[----:B------:R-:W-:Y:S05]  /*2aa60*/  BRA.U UP0, `(.L_x_13) ;  /* 0x0000000100a07547 */ /* 0x000fea000b800000 */
[----:B------:R-:W1:Y:S01]  /*2aa70*/  S2UR UR5, SR_CgaCtaId ;  /* 0x00000000000579c3 */ /* 0x000e620000008800 */
[----:B------:R-:W-:Y:S01]  /*2aa80*/  NOP ;  /* 0x0000000000007918 */ /* 0x000fe20000000000 */
[----:B------:R-:W-:Y:S01]  /*2aa90*/  UMOV UR4, 0x50 ;  /* 0x0000005000047882 */ /* 0x000fe20000000000 */
[----:B------:R-:W-:Y:S02]  /*2aaa0*/  IMAD.U32 R0, RZ, RZ, UR8 ;  /* 0x00000008ff007e24 */ /* 0x000fe4000f8e00ff */
[----:B0-----:R-:W-:Y:S02]  /*2aab0*/  IMAD.MOV.U32 R3, RZ, RZ, 0xf ;  /* 0x0000000fff037424 */ /* 0x001fe400078e00ff */
[----:B------:R-:W-:Y:S01]  /*2aac0*/  IMAD.MOV.U32 R7, RZ, RZ, 0x1 ;  /* 0x00000001ff077424 */ /* 0x000fe200078e00ff */
[----:B------:R-:W-:-:S04]  /*2aad0*/  LOP3.LUT R0, R0, 0xffff, RZ, 0xc0, !PT ;  /* 0x0000ffff00007812 */ /* 0x000fc800078ec0ff */
[----:B------:R-:W-:-:S05]  /*2aae0*/  SHF.R.U32.HI R0, RZ, 0x5, R0 ;  /* 0x00000005ff007819 */ /* 0x000fca0000011600 */
[----:B------:R-:W-:Y:S01]  /*2aaf0*/  VIADD R2, R0, 0x10 ;  /* 0x0000001000027836 */ /* 0x000fe20000000000 */
[----:B------:R-:W-:Y:S01]  /*2ab00*/  SHF.L.U32 R0, R3, R0, RZ ;  /* 0x0000000003007219 */ /* 0x000fe200000006ff */
[----:B-1----:R-:W-:-:S03]  /*2ab10*/  ULEA UR6, UR5, UR4, 0x18 ;  /* 0x0000000405067291 */ /* 0x002fc6000f8ec0ff */
[----:B------:R-:W-:-:S04]  /*2ab20*/  SHF.L.U32 R3, R7, R2, RZ ;  /* 0x0000000207037219 */ /* 0x000fc800000006ff */
[----:B------:R-:W-:Y:S02]  /*2ab30*/  LOP3.LUT R0, R3, R0, RZ, 0xfc, !PT ;  /* 0x0000000003007212 */ /* 0x000fe400078efcff */
[----:B------:R-:W0:Y:S02]  /*2ab40*/  LDS R5, [UR6] ;  /* 0x00000006ff057984 */ /* 0x000e240008000800 */
[C---:B------:R-:W-:Y:S02]  /*2ab50*/  LOP3.LUT R2, R0.reuse, 0xffff, RZ, 0xc0, !PT ;  /* 0x0000ffff00027812 */ /* 0x040fe400078ec0ff */
[----:B0-----:R-:W-:-:S04]  /*2ab60*/  LOP3.LUT R3, R0, 0xffff, R5, 0x80, !PT ;  /* 0x0000ffff00037812 */ /* 0x001fc800078e8005 */
[----:B------:R-:W-:-:S13]  /*2ab70*/  ISETP.NE.AND P0, PT, R3, R2, PT ;  /* 0x000000020300720c */ /* 0x000fda0003f05270 */
[----:B------:R-:W-:Y:S05]  /*2ab80*/  @P0 BRA `(.L_x_14) ;  /* 0x0000000000500947 */ /* 0x000fea0003800000 */
[----:B------:R-:W-:Y:S02]  /*2ab90*/  SHF.R.U32.HI R5, RZ, 0x10, R5 ;  /* 0x00000010ff057819 */ /* 0x000fe40000011605 */
[----:B------:R-:W-:-:S04]  /*2aba0*/  SHF.R.U32.HI R2, RZ, 0x10, R0 ;  /* 0x00000010ff027819 */ /* 0x000fc80000011600 */
[----:B------:R-:W-:-:S04]  /*2abb0*/  LOP3.LUT R5, R5, R2, RZ, 0xc0, !PT ;  /* 0x0000000205057212 */ /* 0x000fc800078ec0ff */
[----:B------:R-:W-:-:S13]  /*2abc0*/  ISETP.NE.AND P0, PT, R5, R2, PT ;  /* 0x000000020500720c */ /* 0x000fda0003f05270 */
[----:B------:R-:W-:Y:S05]  /*2abd0*/  @P0 BRA `(.L_x_15) ;  /* 0x0000000000300947 */ /* 0x000fea0003800000 */
[----:B------:R-:W-:Y:S01]  /*2abe0*/  R2UR UR4, R0 ;  /* 0x00000000000472ca */ /* 0x000fe200000e0000 */
[----:B------:R-:W-:Y:S01]  /*2abf0*/  VOTEU.ANY UR5, UPT, PT ;  /* 0x0000000000057886 */ /* 0x000fe200038e0100 */
[----:B------:R-:W0:Y:S01]  /*2ac00*/  S2R R0, SR_LANEID ;  /* 0x0000000000007919 */ /* 0x000e220000000000 */
[----:B------:R-:W-:-:S10]  /*2ac10*/  UFLO.U32 UR5, UR5 ;  /* 0x00000005000572bd */ /* 0x000fd400080e0000 */
[----:B------:R-:W-:-:S06]  /*2ac20*/  ULOP3.LUT UR4, URZ, UR4, URZ, 0x33, !UPT ;  /* 0x00000004ff047292 */ /* 0x000fcc000f8e33ff */
[----:B------:R-:W-:-:S04]  /*2ac30*/  IMAD.U32 R2, RZ, RZ, UR4 ;  /* 0x00000004ff027e24 */ /* 0x000fc8000f8e00ff */
[----:B------:R-:W1:Y:S02]  /*2ac40*/  REDUX UR7, R2 ;  /* 0x00000000020773c4 */ /* 0x000e640000000000 */
[----:B------:R2:W-:Y:S01]  /*2ac50*/  UTCATOMSWS.AND URZ, UR4 ;  /* 0x0000000400ff79e3 */ /* 0x0005e20008000000 */
[----:B0-----:R-:W-:Y:S01]  /*2ac60*/  ISETP.EQ.U32.AND P0, PT, R0, UR5, PT ;  /* 0x0000000500007c0c */ /* 0x001fe2000bf02070 */
[----:B-1----:R-:W-:-:S12]  /*2ac70*/  IMAD.U32 R0, RZ, RZ, UR7 ;  /* 0x00000007ff007e24 */ /* 0x002fd8000f8e00ff */
[----:B------:R2:W-:Y:S01]  /*2ac80*/  @P0 ATOMS.AND RZ, [UR6], R0 ;  /* 0x00000000ffff098c */ /* 0x0005e2000a800006 */
[----:B------:R-:W-:Y:S05]  /*2ac90*/  BRA `(.L_x_13) ;  /* 0x0000000000147947 */ /* 0x000fea0003800000 */
.L_x_15:
[----:B------:R-:W-:-:S07]  /*2aca0*/  MOV R2, 0x2acc0 ;  /* 0x0002acc000027802 */ /* 0x000fce0000000f00 */
[----:B------:R-:W-:Y:S05]  /*2acb0*/  CALL.REL.NOINC `($__internal_0_$__cuda_sm10x_tcgen05_guardrail_trap_col_being_dealloced_not_returned_by_alloc) ;  /* 0x00000000002c7944 */ /* 0x000fea0003c00000 */
[----:B------:R-:W-:Y:S05]  /*2acc0*/  BRA `(.L_x_13) ;  /* 0x0000000000087947 */ /* 0x000fea0003800000 */
.L_x_14:
[----:B------:R-:W-:-:S07]  /*2acd0*/  MOV R2, 0x2acf0 ;  /* 0x0002acf000027802 */ /* 0x000fce0000000f00 */
[----:B------:R-:W-:Y:S05]  /*2ace0*/  CALL.REL.NOINC `($__internal_2_$__cuda_sm10x_tcgen05_guardrail_trap_unallocated_columns_being_dealloced) ;  /* 0x0000000000387944 */ /* 0x000fea0003c00000 */
.L_x_13:
[----:B------:R-:W-:Y:S01]  /*2acf0*/  NOP ;  /* 0x0000000000007918 */ /* 0x000fe20000000000 */
[----:B--2---:R-:W-:Y:S05]  /*2ad00*/  EXIT ;  /* 0x000000000000794d */ /* 0x004fea0003800000 */
.L_x_8:
[----:B------:R-:W0:Y:S02]  /*2ad10*/  SYNCS.PHASECHK.TRANS64.TRYWAIT P2, [UR11], R17 ;  /* 0x00000011ff0075a7 */ /* 0x000e24000804110b */
[----:B0-----:R-:W-:Y:S05]  /*2ad20*/  @!P2 BRA `(.L_x_8) ;  /* 0xfffffffc00f8a947 */ /* 0x001fea000383ffff */
[----:B------:R-:W-:Y:S05]  /*2ad30*/  BRA `(.L_x_16) ;  /* 0xffffff0c000c7947 */ /* 0x000fea000383ffff */
.L_x_12:
[----:B------:R-:W0:Y:S02]  /*2ad40*/  SYNCS.PHASECHK.TRANS64.TRYWAIT P0, [UR11], R2 ;  /* 0x00000002ff0075a7 */ /* 0x000e24000800110b */
[----:B0-----:R-:W-:Y:S05]  /*2ad50*/  @!P0 BRA `(.L_x_12) ;  /* 0xfffffffc00f88947 */ /* 0x001fea000383ffff */
[----:B------:R-:W-:Y:S05]  /*2ad60*/  BRA `(.L_x_11) ;  /* 0xffffffb400187947 */ /* 0x000fea000383ffff */
        .weak           $__internal_0_$__cuda_sm10x_tcgen05_guardrail_trap_col_being_dealloced_not_returned_by_alloc
        .type           $__internal_0_$__cuda_sm10x_tcgen05_guardrail_trap_col_being_dealloced_not_returned_by_alloc,@function
        .size           $__internal_0_$__cuda_sm10x_tcgen05_guardrail_trap_col_being_dealloced_not_returned_by_alloc,($__internal_1_$__cuda_sm10x_tcgen05_guardrail_trap_phase_invalid_during_alloc - $__internal_0_$__cuda_sm10x_tcgen05_guardrail_trap_col_being_dealloced_not_returned_by_alloc)
$__internal_0_$__cuda_sm10x_tcgen05_guardrail_trap_col_being_dealloced_not_returned_by_alloc:
[----:B------:R-:W-:Y:S05]  /*2ad70*/  BPT.TRAP 0x1 ;  /* 0x000000040000795c */ /* 0x000fea0000300000 */
[----:B------:R-:W-:-:S04]  /*2ad80*/  IMAD.MOV.U32 R3, RZ, RZ, 0x0 ;  /* 0x00000000ff037424 */ /* 0x000fc800078e00ff */
[----:B------:R-:W-:Y:S05]  /*2ad90*/  RET.REL.NODEC R2 `(matmul_kernel) ;  /* 0xfffffd5002987950 */ /* 0x000fea0003c3ffff */
        .weak           $__internal_1_$__cuda_sm10x_tcgen05_guardrail_trap_phase_invalid_during_alloc
        .type           $__internal_1_$__cuda_sm10x_tcgen05_guardrail_trap_phase_invalid_during_alloc,@function
        .size           $__internal_1_$__cuda_sm10x_tcgen05_guardrail_trap_phase_invalid_during_alloc,($__internal_2_$__cuda_sm10x_tcgen05_guardrail_trap_unallocated_columns_being_dealloced - $__internal_1_$__cuda_sm10x_tcgen05_guardrail_trap_phase_invalid_during_alloc)
$__internal_1_$__cuda_sm10x_tcgen05_guardrail_trap_phase_invalid_during_alloc:
[----:B------:R-:W-:Y:S05]  /*2ada0*/  BPT.TRAP 0x1 ;  /* 0x000000040000795c */ /* 0x000fea0000300000 */
[----:B------:R-:W-:-:S04]  /*2adb0*/  IMAD.MOV.U32 R5, RZ, RZ, 0x0 ;  /* 0x00000000ff057424 */ /* 0x000fc800078e00ff */
[----:B------:R-:W-:Y:S05]  /*2adc0*/  RET.REL.NODEC R4 `(matmul_kernel) ;  /* 0xfffffd50048c7950 */ /* 0x000fea0003c3ffff */
        .weak           $__internal_2_$__cuda_sm10x_tcgen05_guardrail_trap_unallocated_columns_being_dealloced
        .type           $__internal_2_$__cuda_sm10x_tcgen05_guardrail_trap_unallocated_columns_being_dealloced,@function
        .size           $__internal_2_$__cuda_sm10x_tcgen05_guardrail_trap_unallocated_columns_being_dealloced,(.L_x_20 - $__internal_2_$__cuda_sm10x_tcgen05_guardrail_trap_unallocated_columns_being_dealloced)
$__internal_2_$__cuda_sm10x_tcgen05_guardrail_trap_unallocated_columns_being_dealloced:
[----:B------:R-:W-:Y:S05]  /*2add0*/  BPT.TRAP 0x1 ;  /* 0x000000040000795c */ /* 0x000fea0000300000 */
[----:B------:R-:W-:-:S04]  /*2ade0*/  IMAD.MOV.U32 R3, RZ, RZ, 0x0 ;  /* 0x00000000ff037424 */ /* 0x000fc800078e00ff */
[----:B------:R-:W-:Y:S05]  /*2adf0*/  RET.REL.NODEC R2 `(matmul_kernel) ;  /* 0xfffffd5002807950 */ /* 0x000fea0003c3ffff */
.L_x_17:
[----:B------:R-:W-:-:S00]  /*2ae00*/  BRA `(.L_x_17) ;  /* 0xfffffffc00fc7947 */ /* 0x000fc0000383ffff */
[----:B------:R-:W-:-:S00]  /*2ae10*/  NOP ;  /* 0x0000000000007918 */ /* 0x000fc00000000000 */
        /* <DEDUP_REMOVED lines=14> */
.L_x_20:


//--------------------- .nv.shared.matmul_kernel  --------------------------
	.section	.nv.shared.matmul_kernel,"aw",@nobits
	.sectionflags	@""
	.align	16
	.zero		1024


//--------------------- .nv.shared.reserved.0     --------------------------
	.section	.nv.shared.reserved.0,"aw",@nobits
	.align	8
	.weak		__nv_reservedSMEM_offset_0_alias
	.size		__nv_reservedSMEM_offset_0_alias, 0, 64
	.other		__nv_reservedSMEM_offset_0_alias,@"STO_CUDA_RESERVED_SHARED STV_DEFAULT"
__nv_reservedSMEM_offset_0_alias:
	.zero		0
.nv.shared.reserved.0:
	.zero		64
	.weak		__nv_reservedSMEM_allocation_phase
	.type		__nv_reservedSMEM_allocation_phase,@object
	.size		__nv_reservedSMEM_allocation_phase,(.L_0 - __nv_reservedSMEM_allocation_phase)
__nv_reservedSMEM_allocation_phase:
	.zero		1
.L_0:
	.zero		7
	.weak		__nv_reservedSMEM_devtool_atexit_pc
	.type		__nv_reservedSMEM_devtool_atexit_pc,@object
	.size		__nv_reservedSMEM_devtool_atexit_pc,(__nv_reservedSMEM_allocation_mask - __nv_reservedSMEM_devtool_atexit_pc)
__nv_reservedSMEM_devtool_atexit_pc:
	.zero		8
	.weak		__nv_reservedSMEM_allocation_mask
	.type		__nv_reservedSMEM_allocation_mask,@object
	.size		__nv_reservedSMEM_allocation_mask,(.L_2 - __nv_reservedSMEM_allocation_mask)
__nv_reservedSMEM_allocation_mask:
	.zero		4
.L_2:


//--------------------- .nv.constant0.matmul_kernel --------------------------
	.section	.nv.constant0.matmul_kernel,"a",@progbits
	.sectionflags	@""
	.align	4
.nv.constant0.matmul_kernel:
	.zero		976


//--------------------- SYMBOLS --------------------------

	.type		.nv.reservedSmem.offset0,@object
	.size		.nv.reservedSmem.offset0,0x4
	.type		.nv.reservedSmem.cap,@object
	.size		.nv.reservedSmem.cap,0x4
